//
// Generated by NVIDIA NVVM Compiler
//
// Compiler Build ID: CL-36424714
// Cuda compilation tools, release 13.0, V13.0.88
// Based on NVVM 20.0.0
//

.version 9.0
.target sm_100
.address_size 64

	// .globl	_Z4calcPdS_i
// _ZZN3cub18CUB_300001_SM_10006detail6reduce28DeviceReduceSingleTileKernelINS2_10policy_hubIdjN4cuda3__47maximumIvEEE10Policy1000EPdSB_jS8_ddNS5_3std3__410__identityEEEvT0_T1_T2_T3_T4_T6_E12temp_storage has been demoted
// _ZZN3cub18CUB_300001_SM_10006detail6reduce18DeviceReduceKernelINS2_10policy_hubIdjN4cuda3__47maximumIvEEE10Policy1000EPdjS8_dNS5_3std3__410__identityEEEvT0_PT3_T1_NS0_13GridEvenShareISI_EET2_T4_E12temp_storage has been demoted
// _ZZN3cub18CUB_300001_SM_10006detail6reduce28DeviceReduceSingleTileKernelINS2_10policy_hubIdjN4cuda3__47maximumIvEEE10Policy1000EPdSB_iS8_ddNS5_3std3__410__identityEEEvT0_T1_T2_T3_T4_T6_E12temp_storage has been demoted
.global .align 1 .b8 _ZN34_INTERNAL_b5a49a2f_4_k_cu_9e0a45c04cuda3std3__45__cpo5beginE[1];
.global .align 1 .b8 _ZN34_INTERNAL_b5a49a2f_4_k_cu_9e0a45c04cuda3std3__45__cpo3endE[1];
.global .align 1 .b8 _ZN34_INTERNAL_b5a49a2f_4_k_cu_9e0a45c04cuda3std3__45__cpo6cbeginE[1];
.global .align 1 .b8 _ZN34_INTERNAL_b5a49a2f_4_k_cu_9e0a45c04cuda3std3__45__cpo4cendE[1];
.global .align 1 .b8 _ZN34_INTERNAL_b5a49a2f_4_k_cu_9e0a45c04cuda3std3__45__cpo6rbeginE[1];
.global .align 1 .b8 _ZN34_INTERNAL_b5a49a2f_4_k_cu_9e0a45c04cuda3std3__45__cpo4rendE[1];
.global .align 1 .b8 _ZN34_INTERNAL_b5a49a2f_4_k_cu_9e0a45c04cuda3std3__45__cpo7crbeginE[1];
.global .align 1 .b8 _ZN34_INTERNAL_b5a49a2f_4_k_cu_9e0a45c04cuda3std3__45__cpo5crendE[1];
.global .align 1 .b8 _ZN34_INTERNAL_b5a49a2f_4_k_cu_9e0a45c04cuda3std3__436_GLOBAL__N__b5a49a2f_4_k_cu_9e0a45c06ignoreE[1];
.global .align 1 .b8 _ZN34_INTERNAL_b5a49a2f_4_k_cu_9e0a45c04cuda3std3__419piecewise_constructE[1];
.global .align 1 .b8 _ZN34_INTERNAL_b5a49a2f_4_k_cu_9e0a45c04cuda3std3__48in_placeE[1];
.global .align 1 .b8 _ZN34_INTERNAL_b5a49a2f_4_k_cu_9e0a45c04cuda3std3__420unreachable_sentinelE[1];
.global .align 1 .b8 _ZN34_INTERNAL_b5a49a2f_4_k_cu_9e0a45c04cuda3std3__47nulloptE[1];
.global .align 1 .b8 _ZN34_INTERNAL_b5a49a2f_4_k_cu_9e0a45c04cuda3std3__48unexpectE[1];
.global .align 1 .b8 _ZN34_INTERNAL_b5a49a2f_4_k_cu_9e0a45c04cuda3std6ranges3__45__cpo4swapE[1];
.global .align 1 .b8 _ZN34_INTERNAL_b5a49a2f_4_k_cu_9e0a45c04cuda3std6ranges3__45__cpo9iter_moveE[1];
.global .align 1 .b8 _ZN34_INTERNAL_b5a49a2f_4_k_cu_9e0a45c04cuda3std6ranges3__45__cpo5beginE[1];
.global .align 1 .b8 _ZN34_INTERNAL_b5a49a2f_4_k_cu_9e0a45c04cuda3std6ranges3__45__cpo3endE[1];
.global .align 1 .b8 _ZN34_INTERNAL_b5a49a2f_4_k_cu_9e0a45c04cuda3std6ranges3__45__cpo6cbeginE[1];
.global .align 1 .b8 _ZN34_INTERNAL_b5a49a2f_4_k_cu_9e0a45c04cuda3std6ranges3__45__cpo4cendE[1];
.global .align 1 .b8 _ZN34_INTERNAL_b5a49a2f_4_k_cu_9e0a45c04cuda3std6ranges3__45__cpo7advanceE[1];
.global .align 1 .b8 _ZN34_INTERNAL_b5a49a2f_4_k_cu_9e0a45c04cuda3std6ranges3__45__cpo9iter_swapE[1];
.global .align 1 .b8 _ZN34_INTERNAL_b5a49a2f_4_k_cu_9e0a45c04cuda3std6ranges3__45__cpo4nextE[1];
.global .align 1 .b8 _ZN34_INTERNAL_b5a49a2f_4_k_cu_9e0a45c04cuda3std6ranges3__45__cpo4prevE[1];
.global .align 1 .b8 _ZN34_INTERNAL_b5a49a2f_4_k_cu_9e0a45c04cuda3std6ranges3__45__cpo4dataE[1];
.global .align 1 .b8 _ZN34_INTERNAL_b5a49a2f_4_k_cu_9e0a45c04cuda3std6ranges3__45__cpo5cdataE[1];
.global .align 1 .b8 _ZN34_INTERNAL_b5a49a2f_4_k_cu_9e0a45c04cuda3std6ranges3__45__cpo4sizeE[1];
.global .align 1 .b8 _ZN34_INTERNAL_b5a49a2f_4_k_cu_9e0a45c04cuda3std6ranges3__45__cpo5ssizeE[1];
.global .align 1 .b8 _ZN34_INTERNAL_b5a49a2f_4_k_cu_9e0a45c04cuda3std6ranges3__45__cpo8distanceE[1];
.global .align 1 .b8 _ZN34_INTERNAL_b5a49a2f_4_k_cu_9e0a45c06thrust24THRUST_300001_SM_1000_NS6system6detail10sequential3seqE[1];
.global .align 1 .b8 _ZN34_INTERNAL_b5a49a2f_4_k_cu_9e0a45c06thrust24THRUST_300001_SM_1000_NS12placeholders2_1E[1];
.global .align 1 .b8 _ZN34_INTERNAL_b5a49a2f_4_k_cu_9e0a45c06thrust24THRUST_300001_SM_1000_NS12placeholders2_2E[1];
.global .align 1 .b8 _ZN34_INTERNAL_b5a49a2f_4_k_cu_9e0a45c06thrust24THRUST_300001_SM_1000_NS12placeholders2_3E[1];
.global .align 1 .b8 _ZN34_INTERNAL_b5a49a2f_4_k_cu_9e0a45c06thrust24THRUST_300001_SM_1000_NS12placeholders2_4E[1];
.global .align 1 .b8 _ZN34_INTERNAL_b5a49a2f_4_k_cu_9e0a45c06thrust24THRUST_300001_SM_1000_NS12placeholders2_5E[1];
.global .align 1 .b8 _ZN34_INTERNAL_b5a49a2f_4_k_cu_9e0a45c06thrust24THRUST_300001_SM_1000_NS12placeholders2_6E[1];
.global .align 1 .b8 _ZN34_INTERNAL_b5a49a2f_4_k_cu_9e0a45c06thrust24THRUST_300001_SM_1000_NS12placeholders2_7E[1];
.global .align 1 .b8 _ZN34_INTERNAL_b5a49a2f_4_k_cu_9e0a45c06thrust24THRUST_300001_SM_1000_NS12placeholders2_8E[1];
.global .align 1 .b8 _ZN34_INTERNAL_b5a49a2f_4_k_cu_9e0a45c06thrust24THRUST_300001_SM_1000_NS12placeholders2_9E[1];
.global .align 1 .b8 _ZN34_INTERNAL_b5a49a2f_4_k_cu_9e0a45c06thrust24THRUST_300001_SM_1000_NS12placeholders3_10E[1];

.visible .entry _Z4calcPdS_i(
	.param .u64 .ptr .align 1 _Z4calcPdS_i_param_0,
	.param .u64 .ptr .align 1 _Z4calcPdS_i_param_1,
	.param .u32 _Z4calcPdS_i_param_2
)
{
	.reg .pred 	%p<7>;
	.reg .b32 	%r<20>;
	.reg .b64 	%rd<15>;
	.reg .b64 	%fd<9>;

	ld.param.u64 	%rd1, [_Z4calcPdS_i_param_0];
	ld.param.u64 	%rd2, [_Z4calcPdS_i_param_1];
	ld.param.u32 	%r5, [_Z4calcPdS_i_param_2];
	mov.u32 	%r6, %ctaid.x;
	mov.u32 	%r7, %ntid.x;
	mov.u32 	%r8, %tid.x;
	mad.lo.s32 	%r9, %r6, %r7, %r8;
	mov.u32 	%r10, %ctaid.y;
	mov.u32 	%r11, %ntid.y;
	mov.u32 	%r12, %tid.y;
	mad.lo.s32 	%r2, %r10, %r11, %r12;
	setp.eq.s32 	%p1, %r9, 0;
	add.s32 	%r3, %r5, -1;
	setp.ge.u32 	%p2, %r9, %r3;
	or.pred  	%p3, %p1, %p2;
	@%p3 bra 	$L__BB0_3;
	setp.eq.s32 	%p4, %r2, 0;
	setp.ge.u32 	%p5, %r2, %r3;
	or.pred  	%p6, %p4, %p5;
	@%p6 bra 	$L__BB0_3;
	cvta.to.global.u64 	%rd3, %rd1;
	mul.lo.s32 	%r13, %r5, %r9;
	add.s32 	%r14, %r13, %r2;
	add.s32 	%r15, %r14, -1;
	mul.wide.u32 	%rd4, %r15, 8;
	add.s64 	%rd5, %rd3, %rd4;
	ld.global.f64 	%fd1, [%rd5];
	sub.s32 	%r16, %r13, %r5;
	add.s32 	%r17, %r16, %r2;
	mul.wide.u32 	%rd6, %r17, 8;
	add.s64 	%rd7, %rd3, %rd6;
	ld.global.f64 	%fd2, [%rd7];
	add.f64 	%fd3, %fd1, %fd2;
	add.s32 	%r18, %r14, %r5;
	mul.wide.u32 	%rd8, %r18, 8;
	add.s64 	%rd9, %rd3, %rd8;
	ld.global.f64 	%fd4, [%rd9];
	add.f64 	%fd5, %fd3, %fd4;
	add.s32 	%r19, %r14, 1;
	mul.wide.u32 	%rd10, %r19, 8;
	add.s64 	%rd11, %rd3, %rd10;
	ld.global.f64 	%fd6, [%rd11];
	add.f64 	%fd7, %fd5, %fd6;
	mul.f64 	%fd8, %fd7, 0d3FD0000000000000;
	cvta.to.global.u64 	%rd12, %rd2;
	mul.wide.u32 	%rd13, %r14, 8;
	add.s64 	%rd14, %rd12, %rd13;
	st.global.f64 	[%rd14], %fd8;
$L__BB0_3:
	ret;

}
	// .globl	_Z9findErrorPdS_S_m
.visible .entry _Z9findErrorPdS_S_m(
	.param .u64 .ptr .align 1 _Z9findErrorPdS_S_m_param_0,
	.param .u64 .ptr .align 1 _Z9findErrorPdS_S_m_param_1,
	.param .u64 .ptr .align 1 _Z9findErrorPdS_S_m_param_2,
	.param .u64 _Z9findErrorPdS_S_m_param_3
)
{
	.reg .pred 	%p<7>;
	.reg .b32 	%r<10>;
	.reg .b64 	%rd<15>;
	.reg .b64 	%fd<4>;

	ld.param.u64 	%rd2, [_Z9findErrorPdS_S_m_param_0];
	ld.param.u64 	%rd3, [_Z9findErrorPdS_S_m_param_1];
	ld.param.u64 	%rd4, [_Z9findErrorPdS_S_m_param_2];
	ld.param.u64 	%rd5, [_Z9findErrorPdS_S_m_param_3];
	mov.u32 	%r4, %ctaid.x;
	mov.u32 	%r1, %ntid.x;
	mov.u32 	%r5, %tid.x;
	mad.lo.s32 	%r2, %r4, %r1, %r5;
	mov.u32 	%r6, %ctaid.y;
	mov.u32 	%r7, %ntid.y;
	mov.u32 	%r8, %tid.y;
	mad.lo.s32 	%r3, %r6, %r7, %r8;
	setp.eq.s32 	%p1, %r2, 0;
	cvt.u64.u32 	%rd6, %r2;
	add.s64 	%rd1, %rd5, -1;
	setp.le.u64 	%p2, %rd1, %rd6;
	or.pred  	%p3, %p1, %p2;
	@%p3 bra 	$L__BB1_3;
	setp.eq.s32 	%p4, %r3, 0;
	cvt.u64.u32 	%rd7, %r3;
	setp.le.u64 	%p5, %rd1, %rd7;
	or.pred  	%p6, %p4, %p5;
	@%p6 bra 	$L__BB1_3;
	mad.lo.s32 	%r9, %r2, %r1, %r3;
	cvta.to.global.u64 	%rd8, %rd3;
	mul.wide.u32 	%rd9, %r9, 8;
	add.s64 	%rd10, %rd8, %rd9;
	ld.global.f64 	%fd1, [%rd10];
	cvta.to.global.u64 	%rd11, %rd2;
	add.s64 	%rd12, %rd11, %rd9;
	ld.global.f64 	%fd2, [%rd12];
	sub.f64 	%fd3, %fd1, %fd2;
	cvta.to.global.u64 	%rd13, %rd4;
	add.s64 	%rd14, %rd13, %rd9;
	st.global.f64 	[%rd14], %fd3;
$L__BB1_3:
	ret;

}
	// .globl	_Z4fillPdS_i
.visible .entry _Z4fillPdS_i(
	.param .u64 .ptr .align 1 _Z4fillPdS_i_param_0,
	.param .u64 .ptr .align 1 _Z4fillPdS_i_param_1,
	.param .u32 _Z4fillPdS_i_param_2
)
{
	.reg .pred 	%p<4>;
	.reg .b32 	%r<12>;
	.reg .b64 	%rd<29>;
	.reg .b64 	%fd<13>;

	ld.param.u64 	%rd4, [_Z4fillPdS_i_param_0];
	ld.param.u64 	%rd5, [_Z4fillPdS_i_param_1];
	ld.param.u32 	%r4, [_Z4fillPdS_i_param_2];
	cvta.to.global.u64 	%rd1, %rd4;
	cvta.to.global.u64 	%rd2, %rd5;
	mov.u32 	%r5, %ctaid.x;
	mov.u32 	%r6, %ntid.x;
	mov.u32 	%r7, %tid.x;
	mad.lo.s32 	%r1, %r5, %r6, %r7;
	mov.b64 	%rd6, 4621819117588971520;
	st.global.u64 	[%rd2], %rd6;
	st.global.u64 	[%rd1], %rd6;
	add.s32 	%r2, %r4, -1;
	mul.wide.s32 	%rd7, %r2, 8;
	add.s64 	%rd8, %rd2, %rd7;
	mov.b64 	%rd9, 4626322717216342016;
	st.global.u64 	[%rd8], %rd9;
	add.s64 	%rd3, %rd1, %rd7;
	st.global.u64 	[%rd3], %rd9;
	mul.lo.s32 	%r8, %r4, %r4;
	mul.wide.u32 	%rd10, %r8, 8;
	add.s64 	%rd11, %rd2, %rd10;
	mov.b64 	%rd12, 4629137466983448576;
	st.global.u64 	[%rd11+-8], %rd12;
	add.s64 	%rd13, %rd1, %rd10;
	st.global.u64 	[%rd13+-8], %rd12;
	sub.s32 	%r3, %r8, %r4;
	mul.wide.s32 	%rd14, %r3, 8;
	add.s64 	%rd15, %rd2, %rd14;
	st.global.u64 	[%rd15], %rd9;
	add.s64 	%rd16, %rd1, %rd14;
	st.global.u64 	[%rd16], %rd9;
	setp.eq.s32 	%p1, %r1, 0;
	setp.ge.u32 	%p2, %r1, %r2;
	or.pred  	%p3, %p1, %p2;
	@%p3 bra 	$L__BB2_2;
	ld.global.f64 	%fd1, [%rd1];
	cvt.rn.f64.s32 	%fd2, %r2;
	mov.f64 	%fd3, 0d4024000000000000;
	div.rn.f64 	%fd4, %fd3, %fd2;
	cvt.rn.f64.u32 	%fd5, %r1;
	fma.rn.f64 	%fd6, %fd4, %fd5, %fd1;
	mul.wide.u32 	%rd17, %r1, 8;
	add.s64 	%rd18, %rd2, %rd17;
	st.global.f64 	[%rd18], %fd6;
	add.s64 	%rd19, %rd1, %rd17;
	st.global.f64 	[%rd19], %fd6;
	ld.global.f64 	%fd7, [%rd3];
	fma.rn.f64 	%fd8, %fd4, %fd5, %fd7;
	add.s32 	%r9, %r3, %r1;
	mul.wide.u32 	%rd20, %r9, 8;
	add.s64 	%rd21, %rd2, %rd20;
	st.global.f64 	[%rd21], %fd8;
	add.s64 	%rd22, %rd1, %rd20;
	st.global.f64 	[%rd22], %fd8;
	ld.global.f64 	%fd9, [%rd1];
	fma.rn.f64 	%fd10, %fd4, %fd5, %fd9;
	mul.lo.s32 	%r10, %r4, %r1;
	mul.wide.u32 	%rd23, %r10, 8;
	add.s64 	%rd24, %rd2, %rd23;
	st.global.f64 	[%rd24], %fd10;
	add.s64 	%rd25, %rd1, %rd23;
	st.global.f64 	[%rd25], %fd10;
	ld.global.f64 	%fd11, [%rd3];
	fma.rn.f64 	%fd12, %fd4, %fd5, %fd11;
	add.s32 	%r11, %r2, %r10;
	mul.wide.u32 	%rd26, %r11, 8;
	add.s64 	%rd27, %rd2, %rd26;
	st.global.f64 	[%rd27], %fd12;
	add.s64 	%rd28, %rd1, %rd26;
	st.global.f64 	[%rd28], %fd12;
$L__BB2_2:
	ret;

}
	// .globl	_ZN3cub18CUB_300001_SM_10006detail11EmptyKernelIvEEvv
.visible .entry _ZN3cub18CUB_300001_SM_10006detail11EmptyKernelIvEEvv()
{


	ret;

}
	// .globl	_ZN3cub18CUB_300001_SM_10006detail6reduce28DeviceReduceSingleTileKernelINS2_10policy_hubIdjN4cuda3__47maximumIvEEE10Policy1000EPdSB_jS8_ddNS5_3std3__410__identityEEEvT0_T1_T2_T3_T4_T6_
.visible .entry _ZN3cub18CUB_300001_SM_10006detail6reduce28DeviceReduceSingleTileKernelINS2_10policy_hubIdjN4cuda3__47maximumIvEEE10Policy1000EPdSB_jS8_ddNS5_3std3__410__identityEEEvT0_T1_T2_T3_T4_T6_(
	.param .u64 .ptr .align 1 _ZN3cub18CUB_300001_SM_10006detail6reduce28DeviceReduceSingleTileKernelINS2_10policy_hubIdjN4cuda3__47maximumIvEEE10Policy1000EPdSB_jS8_ddNS5_3std3__410__identityEEEvT0_T1_T2_T3_T4_T6__param_0,
	.param .u64 .ptr .align 1 _ZN3cub18CUB_300001_SM_10006detail6reduce28DeviceReduceSingleTileKernelINS2_10policy_hubIdjN4cuda3__47maximumIvEEE10Policy1000EPdSB_jS8_ddNS5_3std3__410__identityEEEvT0_T1_T2_T3_T4_T6__param_1,
	.param .u32 _ZN3cub18CUB_300001_SM_10006detail6reduce28DeviceReduceSingleTileKernelINS2_10policy_hubIdjN4cuda3__47maximumIvEEE10Policy1000EPdSB_jS8_ddNS5_3std3__410__identityEEEvT0_T1_T2_T3_T4_T6__param_2,
	.param .align 1 .b8 _ZN3cub18CUB_300001_SM_10006detail6reduce28DeviceReduceSingleTileKernelINS2_10policy_hubIdjN4cuda3__47maximumIvEEE10Policy1000EPdSB_jS8_ddNS5_3std3__410__identityEEEvT0_T1_T2_T3_T4_T6__param_3[1],
	.param .f64 _ZN3cub18CUB_300001_SM_10006detail6reduce28DeviceReduceSingleTileKernelINS2_10policy_hubIdjN4cuda3__47maximumIvEEE10Policy1000EPdSB_jS8_ddNS5_3std3__410__identityEEEvT0_T1_T2_T3_T4_T6__param_4,
	.param .align 1 .b8 _ZN3cub18CUB_300001_SM_10006detail6reduce28DeviceReduceSingleTileKernelINS2_10policy_hubIdjN4cuda3__47maximumIvEEE10Policy1000EPdSB_jS8_ddNS5_3std3__410__identityEEEvT0_T1_T2_T3_T4_T6__param_5[1]
)
.maxntid 256
.minnctapersm 1
{
	.reg .pred 	%p<220>;
	.reg .b32 	%r<482>;
	.reg .b64 	%rd<205>;
	.reg .b64 	%fd<381>;
	// demoted variable
	.shared .align 8 .b8 _ZZN3cub18CUB_300001_SM_10006detail6reduce28DeviceReduceSingleTileKernelINS2_10policy_hubIdjN4cuda3__47maximumIvEEE10Policy1000EPdSB_jS8_ddNS5_3std3__410__identityEEEvT0_T1_T2_T3_T4_T6_E12temp_storage[80];
	ld.param.u64 	%rd16, [_ZN3cub18CUB_300001_SM_10006detail6reduce28DeviceReduceSingleTileKernelINS2_10policy_hubIdjN4cuda3__47maximumIvEEE10Policy1000EPdSB_jS8_ddNS5_3std3__410__identityEEEvT0_T1_T2_T3_T4_T6__param_0];
	ld.param.u64 	%rd17, [_ZN3cub18CUB_300001_SM_10006detail6reduce28DeviceReduceSingleTileKernelINS2_10policy_hubIdjN4cuda3__47maximumIvEEE10Policy1000EPdSB_jS8_ddNS5_3std3__410__identityEEEvT0_T1_T2_T3_T4_T6__param_1];
	ld.param.u32 	%r69, [_ZN3cub18CUB_300001_SM_10006detail6reduce28DeviceReduceSingleTileKernelINS2_10policy_hubIdjN4cuda3__47maximumIvEEE10Policy1000EPdSB_jS8_ddNS5_3std3__410__identityEEEvT0_T1_T2_T3_T4_T6__param_2];
	ld.param.f64 	%fd58, [_ZN3cub18CUB_300001_SM_10006detail6reduce28DeviceReduceSingleTileKernelINS2_10policy_hubIdjN4cuda3__47maximumIvEEE10Policy1000EPdSB_jS8_ddNS5_3std3__410__identityEEEvT0_T1_T2_T3_T4_T6__param_4];
	cvta.to.global.u64 	%rd1, %rd17;
	setp.ne.s32 	%p1, %r69, 0;
	@%p1 bra 	$L__BB4_3;
	mov.u32 	%r455, %tid.x;
	setp.ne.s32 	%p219, %r455, 0;
	@%p219 bra 	$L__BB4_76;
	st.global.f64 	[%rd1], %fd58;
	bra.uni 	$L__BB4_76;
$L__BB4_3:
	and.b64  	%rd18, %rd16, 31;
	setp.ne.s64 	%p2, %rd18, 0;
	@%p2 bra 	$L__BB4_39;
	setp.gt.u32 	%p110, %r69, 2047;
	@%p110 bra 	$L__BB4_23;
	mov.u32 	%r1, %tid.x;
	setp.ge.u32 	%p159, %r1, %r69;
	mov.f64 	%fd359, 0d0000000000000000;
	mov.u32 	%r459, %r1;
	@%p159 bra 	$L__BB4_7;
	mul.wide.u32 	%rd168, %r1, 8;
	add.s64 	%rd167, %rd16, %rd168;
	// begin inline asm
	ld.global.nc.u64 %rd166, [%rd167];
	// end inline asm
	mov.b64 	%fd359, %rd166;
	add.s32 	%r459, %r1, 256;
$L__BB4_7:
	setp.ge.u32 	%p160, %r459, %r69;
	@%p160 bra 	$L__BB4_14;
	not.b32 	%r331, %r459;
	add.s32 	%r4, %r69, %r331;
	and.b32  	%r332, %r4, 768;
	setp.eq.s32 	%p161, %r332, 768;
	@%p161 bra 	$L__BB4_11;
	mul.wide.u32 	%rd169, %r459, 8;
	add.s64 	%rd201, %rd16, %rd169;
	shr.u32 	%r333, %r4, 8;
	add.s32 	%r334, %r333, 1;
	and.b32  	%r335, %r334, 3;
	neg.s32 	%r457, %r335;
$L__BB4_10:
	.pragma "nounroll";
	// begin inline asm
	ld.global.nc.u64 %rd170, [%rd201];
	// end inline asm
	mov.b64 	%fd272, %rd170;
	setp.lt.f64 	%p162, %fd359, %fd272;
	selp.f64 	%fd359, %fd272, %fd359, %p162;
	add.s32 	%r459, %r459, 256;
	add.s64 	%rd201, %rd201, 2048;
	add.s32 	%r457, %r457, 1;
	setp.ne.s32 	%p163, %r457, 0;
	@%p163 bra 	$L__BB4_10;
$L__BB4_11:
	setp.lt.u32 	%p164, %r4, 768;
	@%p164 bra 	$L__BB4_14;
	mul.wide.u32 	%rd172, %r459, 8;
	add.s64 	%rd202, %rd16, %rd172;
$L__BB4_13:
	// begin inline asm
	ld.global.nc.u64 %rd173, [%rd202];
	// end inline asm
	mov.b64 	%fd273, %rd173;
	setp.lt.f64 	%p165, %fd359, %fd273;
	selp.f64 	%fd274, %fd273, %fd359, %p165;
	add.s64 	%rd176, %rd202, 2048;
	// begin inline asm
	ld.global.nc.u64 %rd175, [%rd176];
	// end inline asm
	mov.b64 	%fd275, %rd175;
	setp.lt.f64 	%p166, %fd274, %fd275;
	selp.f64 	%fd276, %fd275, %fd274, %p166;
	add.s64 	%rd178, %rd202, 4096;
	// begin inline asm
	ld.global.nc.u64 %rd177, [%rd178];
	// end inline asm
	mov.b64 	%fd277, %rd177;
	setp.lt.f64 	%p167, %fd276, %fd277;
	selp.f64 	%fd278, %fd277, %fd276, %p167;
	add.s64 	%rd180, %rd202, 6144;
	// begin inline asm
	ld.global.nc.u64 %rd179, [%rd180];
	// end inline asm
	mov.b64 	%fd279, %rd179;
	setp.lt.f64 	%p168, %fd278, %fd279;
	selp.f64 	%fd359, %fd279, %fd278, %p168;
	add.s32 	%r459, %r459, 1024;
	add.s64 	%rd202, %rd202, 8192;
	setp.lt.s32 	%p169, %r459, %r69;
	@%p169 bra 	$L__BB4_13;
$L__BB4_14:
	setp.lt.u32 	%p170, %r69, 256;
	@%p170 bra 	$L__BB4_19;
	// begin inline asm
	mov.u32 %r399, %laneid;
	// end inline asm
	mov.b64 	%rd191, %fd359;
	mov.b64 	{%r401, %r406}, %rd191;
	mov.b32 	%r407, 1;
	mov.b32 	%r448, 31;
	mov.b32 	%r449, -1;
	// begin inline asm
	shfl.sync.down.b32 %r400, %r401, %r407, %r448, %r449;
	// end inline asm
	// begin inline asm
	shfl.sync.down.b32 %r405, %r406, %r407, %r448, %r449;
	// end inline asm
	mov.b64 	%rd192, {%r400, %r405};
	mov.b64 	%fd327, %rd192;
	setp.gt.s32 	%p198, %r399, 30;
	setp.lt.f64 	%p199, %fd359, %fd327;
	selp.f64 	%fd328, %fd327, %fd359, %p199;
	selp.f64 	%fd329, %fd359, %fd328, %p198;
	mov.b64 	%rd193, %fd329;
	mov.b64 	{%r411, %r416}, %rd193;
	mov.b32 	%r417, 2;
	// begin inline asm
	shfl.sync.down.b32 %r410, %r411, %r417, %r448, %r449;
	// end inline asm
	// begin inline asm
	shfl.sync.down.b32 %r415, %r416, %r417, %r448, %r449;
	// end inline asm
	mov.b64 	%rd194, {%r410, %r415};
	mov.b64 	%fd330, %rd194;
	setp.gt.s32 	%p200, %r399, 29;
	setp.lt.f64 	%p201, %fd329, %fd330;
	selp.f64 	%fd331, %fd330, %fd329, %p201;
	selp.f64 	%fd332, %fd329, %fd331, %p200;
	mov.b64 	%rd195, %fd332;
	mov.b64 	{%r421, %r426}, %rd195;
	mov.b32 	%r427, 4;
	// begin inline asm
	shfl.sync.down.b32 %r420, %r421, %r427, %r448, %r449;
	// end inline asm
	// begin inline asm
	shfl.sync.down.b32 %r425, %r426, %r427, %r448, %r449;
	// end inline asm
	mov.b64 	%rd196, {%r420, %r425};
	mov.b64 	%fd333, %rd196;
	setp.gt.s32 	%p202, %r399, 27;
	setp.lt.f64 	%p203, %fd332, %fd333;
	selp.f64 	%fd334, %fd333, %fd332, %p203;
	selp.f64 	%fd335, %fd332, %fd334, %p202;
	mov.b64 	%rd197, %fd335;
	mov.b64 	{%r431, %r436}, %rd197;
	mov.b32 	%r437, 8;
	// begin inline asm
	shfl.sync.down.b32 %r430, %r431, %r437, %r448, %r449;
	// end inline asm
	// begin inline asm
	shfl.sync.down.b32 %r435, %r436, %r437, %r448, %r449;
	// end inline asm
	mov.b64 	%rd198, {%r430, %r435};
	mov.b64 	%fd336, %rd198;
	setp.gt.s32 	%p204, %r399, 23;
	setp.lt.f64 	%p205, %fd335, %fd336;
	selp.f64 	%fd337, %fd336, %fd335, %p205;
	selp.f64 	%fd338, %fd335, %fd337, %p204;
	mov.b64 	%rd199, %fd338;
	mov.b64 	{%r441, %r446}, %rd199;
	mov.b32 	%r447, 16;
	// begin inline asm
	shfl.sync.down.b32 %r440, %r441, %r447, %r448, %r449;
	// end inline asm
	// begin inline asm
	shfl.sync.down.b32 %r445, %r446, %r447, %r448, %r449;
	// end inline asm
	mov.b64 	%rd200, {%r440, %r445};
	mov.b64 	%fd339, %rd200;
	setp.gt.s32 	%p206, %r399, 15;
	setp.lt.f64 	%p207, %fd338, %fd339;
	selp.f64 	%fd10, %fd339, %fd338, %p207;
	selp.f64 	%fd380, %fd338, %fd10, %p206;
	setp.ne.s32 	%p208, %r399, 0;
	@%p208 bra 	$L__BB4_17;
	shr.u32 	%r450, %r1, 2;
	and.b32  	%r451, %r450, 248;
	mov.u32 	%r452, _ZZN3cub18CUB_300001_SM_10006detail6reduce28DeviceReduceSingleTileKernelINS2_10policy_hubIdjN4cuda3__47maximumIvEEE10Policy1000EPdSB_jS8_ddNS5_3std3__410__identityEEEvT0_T1_T2_T3_T4_T6_E12temp_storage;
	add.s32 	%r453, %r452, %r451;
	st.shared.f64 	[%r453+8], %fd10;
$L__BB4_17:
	bar.sync 	0;
	setp.ne.s32 	%p209, %r1, 0;
	@%p209 bra 	$L__BB4_74;
	ld.shared.f64 	%fd340, [_ZZN3cub18CUB_300001_SM_10006detail6reduce28DeviceReduceSingleTileKernelINS2_10policy_hubIdjN4cuda3__47maximumIvEEE10Policy1000EPdSB_jS8_ddNS5_3std3__410__identityEEEvT0_T1_T2_T3_T4_T6_E12temp_storage+16];
	setp.lt.f64 	%p210, %fd380, %fd340;
	selp.f64 	%fd341, %fd340, %fd380, %p210;
	ld.shared.f64 	%fd342, [_ZZN3cub18CUB_300001_SM_10006detail6reduce28DeviceReduceSingleTileKernelINS2_10policy_hubIdjN4cuda3__47maximumIvEEE10Policy1000EPdSB_jS8_ddNS5_3std3__410__identityEEEvT0_T1_T2_T3_T4_T6_E12temp_storage+24];
	setp.lt.f64 	%p211, %fd341, %fd342;
	selp.f64 	%fd343, %fd342, %fd341, %p211;
	ld.shared.f64 	%fd344, [_ZZN3cub18CUB_300001_SM_10006detail6reduce28DeviceReduceSingleTileKernelINS2_10policy_hubIdjN4cuda3__47maximumIvEEE10Policy1000EPdSB_jS8_ddNS5_3std3__410__identityEEEvT0_T1_T2_T3_T4_T6_E12temp_storage+32];
	setp.lt.f64 	%p212, %fd343, %fd344;
	selp.f64 	%fd345, %fd344, %fd343, %p212;
	ld.shared.f64 	%fd346, [_ZZN3cub18CUB_300001_SM_10006detail6reduce28DeviceReduceSingleTileKernelINS2_10policy_hubIdjN4cuda3__47maximumIvEEE10Policy1000EPdSB_jS8_ddNS5_3std3__410__identityEEEvT0_T1_T2_T3_T4_T6_E12temp_storage+40];
	setp.lt.f64 	%p213, %fd345, %fd346;
	selp.f64 	%fd347, %fd346, %fd345, %p213;
	ld.shared.f64 	%fd348, [_ZZN3cub18CUB_300001_SM_10006detail6reduce28DeviceReduceSingleTileKernelINS2_10policy_hubIdjN4cuda3__47maximumIvEEE10Policy1000EPdSB_jS8_ddNS5_3std3__410__identityEEEvT0_T1_T2_T3_T4_T6_E12temp_storage+48];
	setp.lt.f64 	%p214, %fd347, %fd348;
	selp.f64 	%fd349, %fd348, %fd347, %p214;
	ld.shared.f64 	%fd350, [_ZZN3cub18CUB_300001_SM_10006detail6reduce28DeviceReduceSingleTileKernelINS2_10policy_hubIdjN4cuda3__47maximumIvEEE10Policy1000EPdSB_jS8_ddNS5_3std3__410__identityEEEvT0_T1_T2_T3_T4_T6_E12temp_storage+56];
	setp.lt.f64 	%p215, %fd349, %fd350;
	selp.f64 	%fd351, %fd350, %fd349, %p215;
	ld.shared.f64 	%fd352, [_ZZN3cub18CUB_300001_SM_10006detail6reduce28DeviceReduceSingleTileKernelINS2_10policy_hubIdjN4cuda3__47maximumIvEEE10Policy1000EPdSB_jS8_ddNS5_3std3__410__identityEEEvT0_T1_T2_T3_T4_T6_E12temp_storage+64];
	setp.lt.f64 	%p216, %fd351, %fd352;
	selp.f64 	%fd380, %fd352, %fd351, %p216;
	bra.uni 	$L__BB4_74;
$L__BB4_19:
	// begin inline asm
	mov.u32 %r336, %laneid;
	// end inline asm
	and.b32  	%r387, %r1, 992;
	add.s32 	%r388, %r387, 32;
	setp.gt.u32 	%p171, %r388, %r69;
	not.b32 	%r389, %r387;
	add.s32 	%r390, %r69, %r389;
	selp.b32 	%r385, %r390, 31, %p171;
	mov.b64 	%rd181, %fd359;
	mov.b64 	{%r338, %r343}, %rd181;
	mov.b32 	%r344, 1;
	mov.b32 	%r386, -1;
	// begin inline asm
	shfl.sync.down.b32 %r337, %r338, %r344, %r385, %r386;
	// end inline asm
	// begin inline asm
	shfl.sync.down.b32 %r342, %r343, %r344, %r385, %r386;
	// end inline asm
	mov.b64 	%rd182, {%r337, %r342};
	mov.b64 	%fd280, %rd182;
	setp.lt.s32 	%p172, %r336, %r385;
	setp.lt.f64 	%p173, %fd359, %fd280;
	selp.f64 	%fd281, %fd280, %fd359, %p173;
	selp.f64 	%fd282, %fd281, %fd359, %p172;
	mov.b64 	%rd183, %fd282;
	mov.b64 	{%r348, %r353}, %rd183;
	mov.b32 	%r354, 2;
	// begin inline asm
	shfl.sync.down.b32 %r347, %r348, %r354, %r385, %r386;
	// end inline asm
	// begin inline asm
	shfl.sync.down.b32 %r352, %r353, %r354, %r385, %r386;
	// end inline asm
	mov.b64 	%rd184, {%r347, %r352};
	mov.b64 	%fd283, %rd184;
	add.s32 	%r391, %r336, 2;
	setp.gt.s32 	%p174, %r391, %r385;
	setp.lt.f64 	%p175, %fd282, %fd283;
	selp.f64 	%fd284, %fd283, %fd282, %p175;
	selp.f64 	%fd285, %fd282, %fd284, %p174;
	mov.b64 	%rd185, %fd285;
	mov.b64 	{%r358, %r363}, %rd185;
	mov.b32 	%r364, 4;
	// begin inline asm
	shfl.sync.down.b32 %r357, %r358, %r364, %r385, %r386;
	// end inline asm
	// begin inline asm
	shfl.sync.down.b32 %r362, %r363, %r364, %r385, %r386;
	// end inline asm
	mov.b64 	%rd186, {%r357, %r362};
	mov.b64 	%fd286, %rd186;
	add.s32 	%r392, %r336, 4;
	setp.gt.s32 	%p176, %r392, %r385;
	setp.lt.f64 	%p177, %fd285, %fd286;
	selp.f64 	%fd287, %fd286, %fd285, %p177;
	selp.f64 	%fd288, %fd285, %fd287, %p176;
	mov.b64 	%rd187, %fd288;
	mov.b64 	{%r368, %r373}, %rd187;
	mov.b32 	%r374, 8;
	// begin inline asm
	shfl.sync.down.b32 %r367, %r368, %r374, %r385, %r386;
	// end inline asm
	// begin inline asm
	shfl.sync.down.b32 %r372, %r373, %r374, %r385, %r386;
	// end inline asm
	mov.b64 	%rd188, {%r367, %r372};
	mov.b64 	%fd289, %rd188;
	add.s32 	%r393, %r336, 8;
	setp.gt.s32 	%p178, %r393, %r385;
	setp.lt.f64 	%p179, %fd288, %fd289;
	selp.f64 	%fd290, %fd289, %fd288, %p179;
	selp.f64 	%fd291, %fd288, %fd290, %p178;
	mov.b64 	%rd189, %fd291;
	mov.b64 	{%r378, %r383}, %rd189;
	mov.b32 	%r384, 16;
	// begin inline asm
	shfl.sync.down.b32 %r377, %r378, %r384, %r385, %r386;
	// end inline asm
	// begin inline asm
	shfl.sync.down.b32 %r382, %r383, %r384, %r385, %r386;
	// end inline asm
	mov.b64 	%rd190, {%r377, %r382};
	mov.b64 	%fd292, %rd190;
	add.s32 	%r394, %r336, 16;
	setp.gt.s32 	%p180, %r394, %r385;
	setp.lt.f64 	%p181, %fd291, %fd292;
	selp.f64 	%fd293, %fd292, %fd291, %p181;
	selp.f64 	%fd380, %fd291, %fd293, %p180;
	setp.ne.s32 	%p182, %r336, 0;
	@%p182 bra 	$L__BB4_21;
	shr.u32 	%r395, %r1, 2;
	and.b32  	%r396, %r395, 248;
	mov.u32 	%r397, _ZZN3cub18CUB_300001_SM_10006detail6reduce28DeviceReduceSingleTileKernelINS2_10policy_hubIdjN4cuda3__47maximumIvEEE10Policy1000EPdSB_jS8_ddNS5_3std3__410__identityEEEvT0_T1_T2_T3_T4_T6_E12temp_storage;
	add.s32 	%r398, %r397, %r396;
	st.shared.f64 	[%r398+8], %fd380;
$L__BB4_21:
	bar.sync 	0;
	setp.ne.s32 	%p183, %r1, 0;
	@%p183 bra 	$L__BB4_74;
	setp.gt.u32 	%p184, %r69, 32;
	ld.shared.f64 	%fd294, [_ZZN3cub18CUB_300001_SM_10006detail6reduce28DeviceReduceSingleTileKernelINS2_10policy_hubIdjN4cuda3__47maximumIvEEE10Policy1000EPdSB_jS8_ddNS5_3std3__410__identityEEEvT0_T1_T2_T3_T4_T6_E12temp_storage+16];
	setp.lt.f64 	%p185, %fd380, %fd294;
	selp.f64 	%fd296, %fd294, %fd380, %p185;
	selp.f64 	%fd297, %fd296, %fd380, %p184;
	setp.gt.u32 	%p186, %r69, 64;
	ld.shared.f64 	%fd299, [_ZZN3cub18CUB_300001_SM_10006detail6reduce28DeviceReduceSingleTileKernelINS2_10policy_hubIdjN4cuda3__47maximumIvEEE10Policy1000EPdSB_jS8_ddNS5_3std3__410__identityEEEvT0_T1_T2_T3_T4_T6_E12temp_storage+24];
	setp.lt.f64 	%p187, %fd297, %fd299;
	selp.f64 	%fd301, %fd299, %fd297, %p187;
	selp.f64 	%fd302, %fd301, %fd297, %p186;
	setp.gt.u32 	%p188, %r69, 96;
	ld.shared.f64 	%fd304, [_ZZN3cub18CUB_300001_SM_10006detail6reduce28DeviceReduceSingleTileKernelINS2_10policy_hubIdjN4cuda3__47maximumIvEEE10Policy1000EPdSB_jS8_ddNS5_3std3__410__identityEEEvT0_T1_T2_T3_T4_T6_E12temp_storage+32];
	setp.lt.f64 	%p189, %fd302, %fd304;
	selp.f64 	%fd306, %fd304, %fd302, %p189;
	selp.f64 	%fd307, %fd306, %fd302, %p188;
	setp.gt.u32 	%p190, %r69, 128;
	ld.shared.f64 	%fd309, [_ZZN3cub18CUB_300001_SM_10006detail6reduce28DeviceReduceSingleTileKernelINS2_10policy_hubIdjN4cuda3__47maximumIvEEE10Policy1000EPdSB_jS8_ddNS5_3std3__410__identityEEEvT0_T1_T2_T3_T4_T6_E12temp_storage+40];
	setp.lt.f64 	%p191, %fd307, %fd309;
	selp.f64 	%fd311, %fd309, %fd307, %p191;
	selp.f64 	%fd312, %fd311, %fd307, %p190;
	setp.gt.u32 	%p192, %r69, 160;
	ld.shared.f64 	%fd314, [_ZZN3cub18CUB_300001_SM_10006detail6reduce28DeviceReduceSingleTileKernelINS2_10policy_hubIdjN4cuda3__47maximumIvEEE10Policy1000EPdSB_jS8_ddNS5_3std3__410__identityEEEvT0_T1_T2_T3_T4_T6_E12temp_storage+48];
	setp.lt.f64 	%p193, %fd312, %fd314;
	selp.f64 	%fd316, %fd314, %fd312, %p193;
	selp.f64 	%fd317, %fd316, %fd312, %p192;
	setp.gt.u32 	%p194, %r69, 192;
	ld.shared.f64 	%fd319, [_ZZN3cub18CUB_300001_SM_10006detail6reduce28DeviceReduceSingleTileKernelINS2_10policy_hubIdjN4cuda3__47maximumIvEEE10Policy1000EPdSB_jS8_ddNS5_3std3__410__identityEEEvT0_T1_T2_T3_T4_T6_E12temp_storage+56];
	setp.lt.f64 	%p195, %fd317, %fd319;
	selp.f64 	%fd321, %fd319, %fd317, %p195;
	selp.f64 	%fd322, %fd321, %fd317, %p194;
	setp.gt.u32 	%p196, %r69, 224;
	ld.shared.f64 	%fd324, [_ZZN3cub18CUB_300001_SM_10006detail6reduce28DeviceReduceSingleTileKernelINS2_10policy_hubIdjN4cuda3__47maximumIvEEE10Policy1000EPdSB_jS8_ddNS5_3std3__410__identityEEEvT0_T1_T2_T3_T4_T6_E12temp_storage+64];
	setp.lt.f64 	%p197, %fd322, %fd324;
	selp.f64 	%fd326, %fd324, %fd322, %p197;
	selp.f64 	%fd380, %fd326, %fd322, %p196;
	bra.uni 	$L__BB4_74;
$L__BB4_23:
	mov.u32 	%r13, %tid.x;
	shl.b32 	%r263, %r13, 2;
	mul.wide.u32 	%rd127, %r263, 8;
	add.s64 	%rd117, %rd16, %rd127;
	// begin inline asm
	ld.global.nc.v2.u64 {%rd115, %rd116}, [%rd117];
	// end inline asm
	add.s64 	%rd120, %rd117, 16;
	// begin inline asm
	ld.global.nc.v2.u64 {%rd118, %rd119}, [%rd120];
	// end inline asm
	mov.b64 	%fd206, %rd115;
	mov.b64 	%fd207, %rd116;
	mov.b64 	%fd208, %rd118;
	mov.b64 	%fd209, %rd119;
	add.s64 	%rd123, %rd117, 8192;
	// begin inline asm
	ld.global.nc.v2.u64 {%rd121, %rd122}, [%rd123];
	// end inline asm
	add.s64 	%rd126, %rd117, 8208;
	// begin inline asm
	ld.global.nc.v2.u64 {%rd124, %rd125}, [%rd126];
	// end inline asm
	mov.b64 	%fd210, %rd121;
	mov.b64 	%fd211, %rd122;
	mov.b64 	%fd212, %rd124;
	mov.b64 	%fd213, %rd125;
	setp.lt.f64 	%p111, %fd206, %fd207;
	selp.f64 	%fd214, %fd207, %fd206, %p111;
	setp.lt.f64 	%p112, %fd214, %fd208;
	selp.f64 	%fd215, %fd208, %fd214, %p112;
	setp.lt.f64 	%p113, %fd215, %fd209;
	selp.f64 	%fd216, %fd209, %fd215, %p113;
	setp.lt.f64 	%p114, %fd216, %fd210;
	selp.f64 	%fd217, %fd210, %fd216, %p114;
	setp.lt.f64 	%p115, %fd217, %fd211;
	selp.f64 	%fd218, %fd211, %fd217, %p115;
	setp.lt.f64 	%p116, %fd218, %fd212;
	selp.f64 	%fd219, %fd212, %fd218, %p116;
	setp.lt.f64 	%p117, %fd219, %fd213;
	selp.f64 	%fd366, %fd213, %fd219, %p117;
	add.s32 	%r14, %r69, -2048;
	setp.lt.u32 	%p118, %r14, 2048;
	mov.b32 	%r462, 2048;
	@%p118 bra 	$L__BB4_27;
	mov.b32 	%r462, 2048;
$L__BB4_25:
	mul.wide.u32 	%rd140, %r462, 8;
	add.s64 	%rd130, %rd117, %rd140;
	// begin inline asm
	ld.global.nc.v2.u64 {%rd128, %rd129}, [%rd130];
	// end inline asm
	add.s64 	%rd133, %rd130, 16;
	// begin inline asm
	ld.global.nc.v2.u64 {%rd131, %rd132}, [%rd133];
	// end inline asm
	mov.b64 	%fd220, %rd128;
	mov.b64 	%fd221, %rd129;
	mov.b64 	%fd222, %rd131;
	mov.b64 	%fd223, %rd132;
	add.s64 	%rd136, %rd130, 8192;
	// begin inline asm
	ld.global.nc.v2.u64 {%rd134, %rd135}, [%rd136];
	// end inline asm
	add.s64 	%rd139, %rd130, 8208;
	// begin inline asm
	ld.global.nc.v2.u64 {%rd137, %rd138}, [%rd139];
	// end inline asm
	mov.b64 	%fd224, %rd134;
	mov.b64 	%fd225, %rd135;
	mov.b64 	%fd226, %rd137;
	mov.b64 	%fd227, %rd138;
	setp.lt.f64 	%p119, %fd366, %fd220;
	selp.f64 	%fd228, %fd220, %fd366, %p119;
	setp.lt.f64 	%p120, %fd228, %fd221;
	selp.f64 	%fd229, %fd221, %fd228, %p120;
	setp.lt.f64 	%p121, %fd229, %fd222;
	selp.f64 	%fd230, %fd222, %fd229, %p121;
	setp.lt.f64 	%p122, %fd230, %fd223;
	selp.f64 	%fd231, %fd223, %fd230, %p122;
	setp.lt.f64 	%p123, %fd231, %fd224;
	selp.f64 	%fd232, %fd224, %fd231, %p123;
	setp.lt.f64 	%p124, %fd232, %fd225;
	selp.f64 	%fd233, %fd225, %fd232, %p124;
	setp.lt.f64 	%p125, %fd233, %fd226;
	selp.f64 	%fd234, %fd226, %fd233, %p125;
	setp.lt.f64 	%p126, %fd234, %fd227;
	selp.f64 	%fd366, %fd227, %fd234, %p126;
	sub.s32 	%r265, %r69, %r462;
	setp.lt.u32 	%p127, %r265, 2048;
	@%p127 bra 	$L__BB4_35;
	add.s32 	%r462, %r462, 2048;
	setp.le.u32 	%p128, %r462, %r14;
	@%p128 bra 	$L__BB4_25;
$L__BB4_27:
	setp.le.u32 	%p129, %r69, %r462;
	@%p129 bra 	$L__BB4_35;
	sub.s32 	%r18, %r69, %r462;
	setp.ge.s32 	%p130, %r13, %r18;
	@%p130 bra 	$L__BB4_35;
	not.b32 	%r266, %r13;
	add.s32 	%r267, %r69, %r266;
	sub.s32 	%r19, %r267, %r462;
	and.b32  	%r268, %r19, 768;
	setp.eq.s32 	%p131, %r268, 768;
	mov.u32 	%r466, %r13;
	@%p131 bra 	$L__BB4_32;
	add.s32 	%r464, %r13, %r462;
	shr.u32 	%r269, %r19, 8;
	add.s32 	%r270, %r269, 1;
	and.b32  	%r271, %r270, 3;
	neg.s32 	%r463, %r271;
	mov.u32 	%r466, %r13;
$L__BB4_31:
	.pragma "nounroll";
	mul.wide.u32 	%rd143, %r464, 8;
	add.s64 	%rd142, %rd16, %rd143;
	// begin inline asm
	ld.global.nc.u64 %rd141, [%rd142];
	// end inline asm
	mov.b64 	%fd236, %rd141;
	setp.lt.f64 	%p132, %fd366, %fd236;
	selp.f64 	%fd366, %fd236, %fd366, %p132;
	add.s32 	%r466, %r466, 256;
	add.s32 	%r464, %r464, 256;
	add.s32 	%r463, %r463, 1;
	setp.ne.s32 	%p133, %r463, 0;
	@%p133 bra 	$L__BB4_31;
$L__BB4_32:
	setp.lt.u32 	%p134, %r19, 768;
	@%p134 bra 	$L__BB4_35;
	add.s32 	%r468, %r466, 512;
	add.s32 	%r467, %r466, %r462;
$L__BB4_34:
	mul.wide.u32 	%rd152, %r467, 8;
	add.s64 	%rd145, %rd16, %rd152;
	// begin inline asm
	ld.global.nc.u64 %rd144, [%rd145];
	// end inline asm
	mov.b64 	%fd237, %rd144;
	setp.lt.f64 	%p135, %fd366, %fd237;
	selp.f64 	%fd238, %fd237, %fd366, %p135;
	add.s32 	%r272, %r467, 256;
	mul.wide.u32 	%rd153, %r272, 8;
	add.s64 	%rd147, %rd16, %rd153;
	// begin inline asm
	ld.global.nc.u64 %rd146, [%rd147];
	// end inline asm
	mov.b64 	%fd239, %rd146;
	setp.lt.f64 	%p136, %fd238, %fd239;
	selp.f64 	%fd240, %fd239, %fd238, %p136;
	add.s32 	%r273, %r467, 512;
	mul.wide.u32 	%rd154, %r273, 8;
	add.s64 	%rd149, %rd16, %rd154;
	// begin inline asm
	ld.global.nc.u64 %rd148, [%rd149];
	// end inline asm
	mov.b64 	%fd241, %rd148;
	setp.lt.f64 	%p137, %fd240, %fd241;
	selp.f64 	%fd242, %fd241, %fd240, %p137;
	add.s32 	%r274, %r467, 768;
	mul.wide.u32 	%rd155, %r274, 8;
	add.s64 	%rd151, %rd16, %rd155;
	// begin inline asm
	ld.global.nc.u64 %rd150, [%rd151];
	// end inline asm
	mov.b64 	%fd243, %rd150;
	setp.lt.f64 	%p138, %fd242, %fd243;
	selp.f64 	%fd366, %fd243, %fd242, %p138;
	add.s32 	%r33, %r468, 1024;
	add.s32 	%r275, %r468, 512;
	add.s32 	%r467, %r467, 1024;
	setp.lt.s32 	%p139, %r275, %r18;
	mov.u32 	%r468, %r33;
	@%p139 bra 	$L__BB4_34;
$L__BB4_35:
	// begin inline asm
	mov.u32 %r276, %laneid;
	// end inline asm
	mov.b64 	%rd156, %fd366;
	mov.b64 	{%r278, %r283}, %rd156;
	mov.b32 	%r284, 1;
	mov.b32 	%r325, 31;
	mov.b32 	%r326, -1;
	// begin inline asm
	shfl.sync.down.b32 %r277, %r278, %r284, %r325, %r326;
	// end inline asm
	// begin inline asm
	shfl.sync.down.b32 %r282, %r283, %r284, %r325, %r326;
	// end inline asm
	mov.b64 	%rd157, {%r277, %r282};
	mov.b64 	%fd244, %rd157;
	setp.gt.s32 	%p140, %r276, 30;
	setp.lt.f64 	%p141, %fd366, %fd244;
	selp.f64 	%fd245, %fd244, %fd366, %p141;
	selp.f64 	%fd246, %fd366, %fd245, %p140;
	mov.b64 	%rd158, %fd246;
	mov.b64 	{%r288, %r293}, %rd158;
	mov.b32 	%r294, 2;
	// begin inline asm
	shfl.sync.down.b32 %r287, %r288, %r294, %r325, %r326;
	// end inline asm
	// begin inline asm
	shfl.sync.down.b32 %r292, %r293, %r294, %r325, %r326;
	// end inline asm
	mov.b64 	%rd159, {%r287, %r292};
	mov.b64 	%fd247, %rd159;
	setp.gt.s32 	%p142, %r276, 29;
	setp.lt.f64 	%p143, %fd246, %fd247;
	selp.f64 	%fd248, %fd247, %fd246, %p143;
	selp.f64 	%fd249, %fd246, %fd248, %p142;
	mov.b64 	%rd160, %fd249;
	mov.b64 	{%r298, %r303}, %rd160;
	mov.b32 	%r304, 4;
	// begin inline asm
	shfl.sync.down.b32 %r297, %r298, %r304, %r325, %r326;
	// end inline asm
	// begin inline asm
	shfl.sync.down.b32 %r302, %r303, %r304, %r325, %r326;
	// end inline asm
	mov.b64 	%rd161, {%r297, %r302};
	mov.b64 	%fd250, %rd161;
	setp.gt.s32 	%p144, %r276, 27;
	setp.lt.f64 	%p145, %fd249, %fd250;
	selp.f64 	%fd251, %fd250, %fd249, %p145;
	selp.f64 	%fd252, %fd249, %fd251, %p144;
	mov.b64 	%rd162, %fd252;
	mov.b64 	{%r308, %r313}, %rd162;
	mov.b32 	%r314, 8;
	// begin inline asm
	shfl.sync.down.b32 %r307, %r308, %r314, %r325, %r326;
	// end inline asm
	// begin inline asm
	shfl.sync.down.b32 %r312, %r313, %r314, %r325, %r326;
	// end inline asm
	mov.b64 	%rd163, {%r307, %r312};
	mov.b64 	%fd253, %rd163;
	setp.gt.s32 	%p146, %r276, 23;
	setp.lt.f64 	%p147, %fd252, %fd253;
	selp.f64 	%fd254, %fd253, %fd252, %p147;
	selp.f64 	%fd255, %fd252, %fd254, %p146;
	mov.b64 	%rd164, %fd255;
	mov.b64 	{%r318, %r323}, %rd164;
	mov.b32 	%r324, 16;
	// begin inline asm
	shfl.sync.down.b32 %r317, %r318, %r324, %r325, %r326;
	// end inline asm
	// begin inline asm
	shfl.sync.down.b32 %r322, %r323, %r324, %r325, %r326;
	// end inline asm
	mov.b64 	%rd165, {%r317, %r322};
	mov.b64 	%fd256, %rd165;
	setp.gt.s32 	%p148, %r276, 15;
	setp.lt.f64 	%p149, %fd255, %fd256;
	selp.f64 	%fd26, %fd256, %fd255, %p149;
	selp.f64 	%fd380, %fd255, %fd26, %p148;
	setp.ne.s32 	%p150, %r276, 0;
	@%p150 bra 	$L__BB4_37;
	shr.u32 	%r327, %r13, 2;
	and.b32  	%r328, %r327, 248;
	mov.u32 	%r329, _ZZN3cub18CUB_300001_SM_10006detail6reduce28DeviceReduceSingleTileKernelINS2_10policy_hubIdjN4cuda3__47maximumIvEEE10Policy1000EPdSB_jS8_ddNS5_3std3__410__identityEEEvT0_T1_T2_T3_T4_T6_E12temp_storage;
	add.s32 	%r330, %r329, %r328;
	st.shared.f64 	[%r330+8], %fd26;
$L__BB4_37:
	bar.sync 	0;
	setp.ne.s32 	%p151, %r13, 0;
	@%p151 bra 	$L__BB4_74;
	ld.shared.f64 	%fd257, [_ZZN3cub18CUB_300001_SM_10006detail6reduce28DeviceReduceSingleTileKernelINS2_10policy_hubIdjN4cuda3__47maximumIvEEE10Policy1000EPdSB_jS8_ddNS5_3std3__410__identityEEEvT0_T1_T2_T3_T4_T6_E12temp_storage+16];
	setp.lt.f64 	%p152, %fd380, %fd257;
	selp.f64 	%fd258, %fd257, %fd380, %p152;
	ld.shared.f64 	%fd259, [_ZZN3cub18CUB_300001_SM_10006detail6reduce28DeviceReduceSingleTileKernelINS2_10policy_hubIdjN4cuda3__47maximumIvEEE10Policy1000EPdSB_jS8_ddNS5_3std3__410__identityEEEvT0_T1_T2_T3_T4_T6_E12temp_storage+24];
	setp.lt.f64 	%p153, %fd258, %fd259;
	selp.f64 	%fd260, %fd259, %fd258, %p153;
	ld.shared.f64 	%fd261, [_ZZN3cub18CUB_300001_SM_10006detail6reduce28DeviceReduceSingleTileKernelINS2_10policy_hubIdjN4cuda3__47maximumIvEEE10Policy1000EPdSB_jS8_ddNS5_3std3__410__identityEEEvT0_T1_T2_T3_T4_T6_E12temp_storage+32];
	setp.lt.f64 	%p154, %fd260, %fd261;
	selp.f64 	%fd262, %fd261, %fd260, %p154;
	ld.shared.f64 	%fd263, [_ZZN3cub18CUB_300001_SM_10006detail6reduce28DeviceReduceSingleTileKernelINS2_10policy_hubIdjN4cuda3__47maximumIvEEE10Policy1000EPdSB_jS8_ddNS5_3std3__410__identityEEEvT0_T1_T2_T3_T4_T6_E12temp_storage+40];
	setp.lt.f64 	%p155, %fd262, %fd263;
	selp.f64 	%fd264, %fd263, %fd262, %p155;
	ld.shared.f64 	%fd265, [_ZZN3cub18CUB_300001_SM_10006detail6reduce28DeviceReduceSingleTileKernelINS2_10policy_hubIdjN4cuda3__47maximumIvEEE10Policy1000EPdSB_jS8_ddNS5_3std3__410__identityEEEvT0_T1_T2_T3_T4_T6_E12temp_storage+48];
	setp.lt.f64 	%p156, %fd264, %fd265;
	selp.f64 	%fd266, %fd265, %fd264, %p156;
	ld.shared.f64 	%fd267, [_ZZN3cub18CUB_300001_SM_10006detail6reduce28DeviceReduceSingleTileKernelINS2_10policy_hubIdjN4cuda3__47maximumIvEEE10Policy1000EPdSB_jS8_ddNS5_3std3__410__identityEEEvT0_T1_T2_T3_T4_T6_E12temp_storage+56];
	setp.lt.f64 	%p157, %fd266, %fd267;
	selp.f64 	%fd268, %fd267, %fd266, %p157;
	ld.shared.f64 	%fd269, [_ZZN3cub18CUB_300001_SM_10006detail6reduce28DeviceReduceSingleTileKernelINS2_10policy_hubIdjN4cuda3__47maximumIvEEE10Policy1000EPdSB_jS8_ddNS5_3std3__410__identityEEEvT0_T1_T2_T3_T4_T6_E12temp_storage+64];
	setp.lt.f64 	%p158, %fd268, %fd269;
	selp.f64 	%fd380, %fd269, %fd268, %p158;
	bra.uni 	$L__BB4_74;
$L__BB4_39:
	setp.gt.u32 	%p3, %r69, 2047;
	@%p3 bra 	$L__BB4_58;
	mov.u32 	%r35, %tid.x;
	setp.ge.u32 	%p52, %r35, %r69;
	mov.f64 	%fd372, 0d0000000000000000;
	mov.u32 	%r472, %r35;
	@%p52 bra 	$L__BB4_42;
	mul.wide.u32 	%rd82, %r35, 8;
	add.s64 	%rd81, %rd16, %rd82;
	// begin inline asm
	ld.global.nc.u64 %rd80, [%rd81];
	// end inline asm
	mov.b64 	%fd372, %rd80;
	add.s32 	%r472, %r35, 256;
$L__BB4_42:
	setp.ge.u32 	%p53, %r472, %r69;
	@%p53 bra 	$L__BB4_49;
	not.b32 	%r139, %r472;
	add.s32 	%r38, %r69, %r139;
	and.b32  	%r140, %r38, 768;
	setp.eq.s32 	%p54, %r140, 768;
	@%p54 bra 	$L__BB4_46;
	mul.wide.u32 	%rd83, %r472, 8;
	add.s64 	%rd203, %rd16, %rd83;
	shr.u32 	%r141, %r38, 8;
	add.s32 	%r142, %r141, 1;
	and.b32  	%r143, %r142, 3;
	neg.s32 	%r470, %r143;
$L__BB4_45:
	.pragma "nounroll";
	// begin inline asm
	ld.global.nc.u64 %rd84, [%rd203];
	// end inline asm
	mov.b64 	%fd125, %rd84;
	setp.lt.f64 	%p55, %fd372, %fd125;
	selp.f64 	%fd372, %fd125, %fd372, %p55;
	add.s32 	%r472, %r472, 256;
	add.s64 	%rd203, %rd203, 2048;
	add.s32 	%r470, %r470, 1;
	setp.ne.s32 	%p56, %r470, 0;
	@%p56 bra 	$L__BB4_45;
$L__BB4_46:
	setp.lt.u32 	%p57, %r38, 768;
	@%p57 bra 	$L__BB4_49;
	mul.wide.u32 	%rd86, %r472, 8;
	add.s64 	%rd204, %rd16, %rd86;
$L__BB4_48:
	// begin inline asm
	ld.global.nc.u64 %rd87, [%rd204];
	// end inline asm
	mov.b64 	%fd126, %rd87;
	setp.lt.f64 	%p58, %fd372, %fd126;
	selp.f64 	%fd127, %fd126, %fd372, %p58;
	add.s64 	%rd90, %rd204, 2048;
	// begin inline asm
	ld.global.nc.u64 %rd89, [%rd90];
	// end inline asm
	mov.b64 	%fd128, %rd89;
	setp.lt.f64 	%p59, %fd127, %fd128;
	selp.f64 	%fd129, %fd128, %fd127, %p59;
	add.s64 	%rd92, %rd204, 4096;
	// begin inline asm
	ld.global.nc.u64 %rd91, [%rd92];
	// end inline asm
	mov.b64 	%fd130, %rd91;
	setp.lt.f64 	%p60, %fd129, %fd130;
	selp.f64 	%fd131, %fd130, %fd129, %p60;
	add.s64 	%rd94, %rd204, 6144;
	// begin inline asm
	ld.global.nc.u64 %rd93, [%rd94];
	// end inline asm
	mov.b64 	%fd132, %rd93;
	setp.lt.f64 	%p61, %fd131, %fd132;
	selp.f64 	%fd372, %fd132, %fd131, %p61;
	add.s32 	%r472, %r472, 1024;
	add.s64 	%rd204, %rd204, 8192;
	setp.lt.s32 	%p62, %r472, %r69;
	@%p62 bra 	$L__BB4_48;
$L__BB4_49:
	setp.lt.u32 	%p63, %r69, 256;
	@%p63 bra 	$L__BB4_54;
	// begin inline asm
	mov.u32 %r207, %laneid;
	// end inline asm
	mov.b64 	%rd105, %fd372;
	mov.b64 	{%r209, %r214}, %rd105;
	mov.b32 	%r215, 1;
	mov.b32 	%r256, 31;
	mov.b32 	%r257, -1;
	// begin inline asm
	shfl.sync.down.b32 %r208, %r209, %r215, %r256, %r257;
	// end inline asm
	// begin inline asm
	shfl.sync.down.b32 %r213, %r214, %r215, %r256, %r257;
	// end inline asm
	mov.b64 	%rd106, {%r208, %r213};
	mov.b64 	%fd180, %rd106;
	setp.gt.s32 	%p91, %r207, 30;
	setp.lt.f64 	%p92, %fd372, %fd180;
	selp.f64 	%fd181, %fd180, %fd372, %p92;
	selp.f64 	%fd182, %fd372, %fd181, %p91;
	mov.b64 	%rd107, %fd182;
	mov.b64 	{%r219, %r224}, %rd107;
	mov.b32 	%r225, 2;
	// begin inline asm
	shfl.sync.down.b32 %r218, %r219, %r225, %r256, %r257;
	// end inline asm
	// begin inline asm
	shfl.sync.down.b32 %r223, %r224, %r225, %r256, %r257;
	// end inline asm
	mov.b64 	%rd108, {%r218, %r223};
	mov.b64 	%fd183, %rd108;
	setp.gt.s32 	%p93, %r207, 29;
	setp.lt.f64 	%p94, %fd182, %fd183;
	selp.f64 	%fd184, %fd183, %fd182, %p94;
	selp.f64 	%fd185, %fd182, %fd184, %p93;
	mov.b64 	%rd109, %fd185;
	mov.b64 	{%r229, %r234}, %rd109;
	mov.b32 	%r235, 4;
	// begin inline asm
	shfl.sync.down.b32 %r228, %r229, %r235, %r256, %r257;
	// end inline asm
	// begin inline asm
	shfl.sync.down.b32 %r233, %r234, %r235, %r256, %r257;
	// end inline asm
	mov.b64 	%rd110, {%r228, %r233};
	mov.b64 	%fd186, %rd110;
	setp.gt.s32 	%p95, %r207, 27;
	setp.lt.f64 	%p96, %fd185, %fd186;
	selp.f64 	%fd187, %fd186, %fd185, %p96;
	selp.f64 	%fd188, %fd185, %fd187, %p95;
	mov.b64 	%rd111, %fd188;
	mov.b64 	{%r239, %r244}, %rd111;
	mov.b32 	%r245, 8;
	// begin inline asm
	shfl.sync.down.b32 %r238, %r239, %r245, %r256, %r257;
	// end inline asm
	// begin inline asm
	shfl.sync.down.b32 %r243, %r244, %r245, %r256, %r257;
	// end inline asm
	mov.b64 	%rd112, {%r238, %r243};
	mov.b64 	%fd189, %rd112;
	setp.gt.s32 	%p97, %r207, 23;
	setp.lt.f64 	%p98, %fd188, %fd189;
	selp.f64 	%fd190, %fd189, %fd188, %p98;
	selp.f64 	%fd191, %fd188, %fd190, %p97;
	mov.b64 	%rd113, %fd191;
	mov.b64 	{%r249, %r254}, %rd113;
	mov.b32 	%r255, 16;
	// begin inline asm
	shfl.sync.down.b32 %r248, %r249, %r255, %r256, %r257;
	// end inline asm
	// begin inline asm
	shfl.sync.down.b32 %r253, %r254, %r255, %r256, %r257;
	// end inline asm
	mov.b64 	%rd114, {%r248, %r253};
	mov.b64 	%fd192, %rd114;
	setp.gt.s32 	%p99, %r207, 15;
	setp.lt.f64 	%p100, %fd191, %fd192;
	selp.f64 	%fd38, %fd192, %fd191, %p100;
	selp.f64 	%fd380, %fd191, %fd38, %p99;
	setp.ne.s32 	%p101, %r207, 0;
	@%p101 bra 	$L__BB4_52;
	shr.u32 	%r258, %r35, 2;
	and.b32  	%r259, %r258, 248;
	mov.u32 	%r260, _ZZN3cub18CUB_300001_SM_10006detail6reduce28DeviceReduceSingleTileKernelINS2_10policy_hubIdjN4cuda3__47maximumIvEEE10Policy1000EPdSB_jS8_ddNS5_3std3__410__identityEEEvT0_T1_T2_T3_T4_T6_E12temp_storage;
	add.s32 	%r261, %r260, %r259;
	st.shared.f64 	[%r261+8], %fd38;
$L__BB4_52:
	bar.sync 	0;
	setp.ne.s32 	%p102, %r35, 0;
	@%p102 bra 	$L__BB4_74;
	ld.shared.f64 	%fd193, [_ZZN3cub18CUB_300001_SM_10006detail6reduce28DeviceReduceSingleTileKernelINS2_10policy_hubIdjN4cuda3__47maximumIvEEE10Policy1000EPdSB_jS8_ddNS5_3std3__410__identityEEEvT0_T1_T2_T3_T4_T6_E12temp_storage+16];
	setp.lt.f64 	%p103, %fd380, %fd193;
	selp.f64 	%fd194, %fd193, %fd380, %p103;
	ld.shared.f64 	%fd195, [_ZZN3cub18CUB_300001_SM_10006detail6reduce28DeviceReduceSingleTileKernelINS2_10policy_hubIdjN4cuda3__47maximumIvEEE10Policy1000EPdSB_jS8_ddNS5_3std3__410__identityEEEvT0_T1_T2_T3_T4_T6_E12temp_storage+24];
	setp.lt.f64 	%p104, %fd194, %fd195;
	selp.f64 	%fd196, %fd195, %fd194, %p104;
	ld.shared.f64 	%fd197, [_ZZN3cub18CUB_300001_SM_10006detail6reduce28DeviceReduceSingleTileKernelINS2_10policy_hubIdjN4cuda3__47maximumIvEEE10Policy1000EPdSB_jS8_ddNS5_3std3__410__identityEEEvT0_T1_T2_T3_T4_T6_E12temp_storage+32];
	setp.lt.f64 	%p105, %fd196, %fd197;
	selp.f64 	%fd198, %fd197, %fd196, %p105;
	ld.shared.f64 	%fd199, [_ZZN3cub18CUB_300001_SM_10006detail6reduce28DeviceReduceSingleTileKernelINS2_10policy_hubIdjN4cuda3__47maximumIvEEE10Policy1000EPdSB_jS8_ddNS5_3std3__410__identityEEEvT0_T1_T2_T3_T4_T6_E12temp_storage+40];
	setp.lt.f64 	%p106, %fd198, %fd199;
	selp.f64 	%fd200, %fd199, %fd198, %p106;
	ld.shared.f64 	%fd201, [_ZZN3cub18CUB_300001_SM_10006detail6reduce28DeviceReduceSingleTileKernelINS2_10policy_hubIdjN4cuda3__47maximumIvEEE10Policy1000EPdSB_jS8_ddNS5_3std3__410__identityEEEvT0_T1_T2_T3_T4_T6_E12temp_storage+48];
	setp.lt.f64 	%p107, %fd200, %fd201;
	selp.f64 	%fd202, %fd201, %fd200, %p107;
	ld.shared.f64 	%fd203, [_ZZN3cub18CUB_300001_SM_10006detail6reduce28DeviceReduceSingleTileKernelINS2_10policy_hubIdjN4cuda3__47maximumIvEEE10Policy1000EPdSB_jS8_ddNS5_3std3__410__identityEEEvT0_T1_T2_T3_T4_T6_E12temp_storage+56];
	setp.lt.f64 	%p108, %fd202, %fd203;
	selp.f64 	%fd204, %fd203, %fd202, %p108;
	ld.shared.f64 	%fd205, [_ZZN3cub18CUB_300001_SM_10006detail6reduce28DeviceReduceSingleTileKernelINS2_10policy_hubIdjN4cuda3__47maximumIvEEE10Policy1000EPdSB_jS8_ddNS5_3std3__410__identityEEEvT0_T1_T2_T3_T4_T6_E12temp_storage+64];
	setp.lt.f64 	%p109, %fd204, %fd205;
	selp.f64 	%fd380, %fd205, %fd204, %p109;
	bra.uni 	$L__BB4_74;
$L__BB4_54:
	// begin inline asm
	mov.u32 %r144, %laneid;
	// end inline asm
	and.b32  	%r195, %r35, 992;
	add.s32 	%r196, %r195, 32;
	setp.gt.u32 	%p64, %r196, %r69;
	not.b32 	%r197, %r195;
	add.s32 	%r198, %r69, %r197;
	selp.b32 	%r193, %r198, 31, %p64;
	mov.b64 	%rd95, %fd372;
	mov.b64 	{%r146, %r151}, %rd95;
	mov.b32 	%r152, 1;
	mov.b32 	%r194, -1;
	// begin inline asm
	shfl.sync.down.b32 %r145, %r146, %r152, %r193, %r194;
	// end inline asm
	// begin inline asm
	shfl.sync.down.b32 %r150, %r151, %r152, %r193, %r194;
	// end inline asm
	mov.b64 	%rd96, {%r145, %r150};
	mov.b64 	%fd133, %rd96;
	setp.lt.s32 	%p65, %r144, %r193;
	setp.lt.f64 	%p66, %fd372, %fd133;
	selp.f64 	%fd134, %fd133, %fd372, %p66;
	selp.f64 	%fd135, %fd134, %fd372, %p65;
	mov.b64 	%rd97, %fd135;
	mov.b64 	{%r156, %r161}, %rd97;
	mov.b32 	%r162, 2;
	// begin inline asm
	shfl.sync.down.b32 %r155, %r156, %r162, %r193, %r194;
	// end inline asm
	// begin inline asm
	shfl.sync.down.b32 %r160, %r161, %r162, %r193, %r194;
	// end inline asm
	mov.b64 	%rd98, {%r155, %r160};
	mov.b64 	%fd136, %rd98;
	add.s32 	%r199, %r144, 2;
	setp.gt.s32 	%p67, %r199, %r193;
	setp.lt.f64 	%p68, %fd135, %fd136;
	selp.f64 	%fd137, %fd136, %fd135, %p68;
	selp.f64 	%fd138, %fd135, %fd137, %p67;
	mov.b64 	%rd99, %fd138;
	mov.b64 	{%r166, %r171}, %rd99;
	mov.b32 	%r172, 4;
	// begin inline asm
	shfl.sync.down.b32 %r165, %r166, %r172, %r193, %r194;
	// end inline asm
	// begin inline asm
	shfl.sync.down.b32 %r170, %r171, %r172, %r193, %r194;
	// end inline asm
	mov.b64 	%rd100, {%r165, %r170};
	mov.b64 	%fd139, %rd100;
	add.s32 	%r200, %r144, 4;
	setp.gt.s32 	%p69, %r200, %r193;
	setp.lt.f64 	%p70, %fd138, %fd139;
	selp.f64 	%fd140, %fd139, %fd138, %p70;
	selp.f64 	%fd141, %fd138, %fd140, %p69;
	mov.b64 	%rd101, %fd141;
	mov.b64 	{%r176, %r181}, %rd101;
	mov.b32 	%r182, 8;
	// begin inline asm
	shfl.sync.down.b32 %r175, %r176, %r182, %r193, %r194;
	// end inline asm
	// begin inline asm
	shfl.sync.down.b32 %r180, %r181, %r182, %r193, %r194;
	// end inline asm
	mov.b64 	%rd102, {%r175, %r180};
	mov.b64 	%fd142, %rd102;
	add.s32 	%r201, %r144, 8;
	setp.gt.s32 	%p71, %r201, %r193;
	setp.lt.f64 	%p72, %fd141, %fd142;
	selp.f64 	%fd143, %fd142, %fd141, %p72;
	selp.f64 	%fd144, %fd141, %fd143, %p71;
	mov.b64 	%rd103, %fd144;
	mov.b64 	{%r186, %r191}, %rd103;
	mov.b32 	%r192, 16;
	// begin inline asm
	shfl.sync.down.b32 %r185, %r186, %r192, %r193, %r194;
	// end inline asm
	// begin inline asm
	shfl.sync.down.b32 %r190, %r191, %r192, %r193, %r194;
	// end inline asm
	mov.b64 	%rd104, {%r185, %r190};
	mov.b64 	%fd145, %rd104;
	add.s32 	%r202, %r144, 16;
	setp.gt.s32 	%p73, %r202, %r193;
	setp.lt.f64 	%p74, %fd144, %fd145;
	selp.f64 	%fd146, %fd145, %fd144, %p74;
	selp.f64 	%fd380, %fd144, %fd146, %p73;
	setp.ne.s32 	%p75, %r144, 0;
	@%p75 bra 	$L__BB4_56;
	shr.u32 	%r203, %r35, 2;
	and.b32  	%r204, %r203, 248;
	mov.u32 	%r205, _ZZN3cub18CUB_300001_SM_10006detail6reduce28DeviceReduceSingleTileKernelINS2_10policy_hubIdjN4cuda3__47maximumIvEEE10Policy1000EPdSB_jS8_ddNS5_3std3__410__identityEEEvT0_T1_T2_T3_T4_T6_E12temp_storage;
	add.s32 	%r206, %r205, %r204;
	st.shared.f64 	[%r206+8], %fd380;
$L__BB4_56:
	bar.sync 	0;
	setp.ne.s32 	%p76, %r35, 0;
	@%p76 bra 	$L__BB4_74;
	setp.gt.u32 	%p77, %r69, 32;
	ld.shared.f64 	%fd147, [_ZZN3cub18CUB_300001_SM_10006detail6reduce28DeviceReduceSingleTileKernelINS2_10policy_hubIdjN4cuda3__47maximumIvEEE10Policy1000EPdSB_jS8_ddNS5_3std3__410__identityEEEvT0_T1_T2_T3_T4_T6_E12temp_storage+16];
	setp.lt.f64 	%p78, %fd380, %fd147;
	selp.f64 	%fd149, %fd147, %fd380, %p78;
	selp.f64 	%fd150, %fd149, %fd380, %p77;
	setp.gt.u32 	%p79, %r69, 64;
	ld.shared.f64 	%fd152, [_ZZN3cub18CUB_300001_SM_10006detail6reduce28DeviceReduceSingleTileKernelINS2_10policy_hubIdjN4cuda3__47maximumIvEEE10Policy1000EPdSB_jS8_ddNS5_3std3__410__identityEEEvT0_T1_T2_T3_T4_T6_E12temp_storage+24];
	setp.lt.f64 	%p80, %fd150, %fd152;
	selp.f64 	%fd154, %fd152, %fd150, %p80;
	selp.f64 	%fd155, %fd154, %fd150, %p79;
	setp.gt.u32 	%p81, %r69, 96;
	ld.shared.f64 	%fd157, [_ZZN3cub18CUB_300001_SM_10006detail6reduce28DeviceReduceSingleTileKernelINS2_10policy_hubIdjN4cuda3__47maximumIvEEE10Policy1000EPdSB_jS8_ddNS5_3std3__410__identityEEEvT0_T1_T2_T3_T4_T6_E12temp_storage+32];
	setp.lt.f64 	%p82, %fd155, %fd157;
	selp.f64 	%fd159, %fd157, %fd155, %p82;
	selp.f64 	%fd160, %fd159, %fd155, %p81;
	setp.gt.u32 	%p83, %r69, 128;
	ld.shared.f64 	%fd162, [_ZZN3cub18CUB_300001_SM_10006detail6reduce28DeviceReduceSingleTileKernelINS2_10policy_hubIdjN4cuda3__47maximumIvEEE10Policy1000EPdSB_jS8_ddNS5_3std3__410__identityEEEvT0_T1_T2_T3_T4_T6_E12temp_storage+40];
	setp.lt.f64 	%p84, %fd160, %fd162;
	selp.f64 	%fd164, %fd162, %fd160, %p84;
	selp.f64 	%fd165, %fd164, %fd160, %p83;
	setp.gt.u32 	%p85, %r69, 160;
	ld.shared.f64 	%fd167, [_ZZN3cub18CUB_300001_SM_10006detail6reduce28DeviceReduceSingleTileKernelINS2_10policy_hubIdjN4cuda3__47maximumIvEEE10Policy1000EPdSB_jS8_ddNS5_3std3__410__identityEEEvT0_T1_T2_T3_T4_T6_E12temp_storage+48];
	setp.lt.f64 	%p86, %fd165, %fd167;
	selp.f64 	%fd169, %fd167, %fd165, %p86;
	selp.f64 	%fd170, %fd169, %fd165, %p85;
	setp.gt.u32 	%p87, %r69, 192;
	ld.shared.f64 	%fd172, [_ZZN3cub18CUB_300001_SM_10006detail6reduce28DeviceReduceSingleTileKernelINS2_10policy_hubIdjN4cuda3__47maximumIvEEE10Policy1000EPdSB_jS8_ddNS5_3std3__410__identityEEEvT0_T1_T2_T3_T4_T6_E12temp_storage+56];
	setp.lt.f64 	%p88, %fd170, %fd172;
	selp.f64 	%fd174, %fd172, %fd170, %p88;
	selp.f64 	%fd175, %fd174, %fd170, %p87;
	setp.gt.u32 	%p89, %r69, 224;
	ld.shared.f64 	%fd177, [_ZZN3cub18CUB_300001_SM_10006detail6reduce28DeviceReduceSingleTileKernelINS2_10policy_hubIdjN4cuda3__47maximumIvEEE10Policy1000EPdSB_jS8_ddNS5_3std3__410__identityEEEvT0_T1_T2_T3_T4_T6_E12temp_storage+64];
	setp.lt.f64 	%p90, %fd175, %fd177;
	selp.f64 	%fd179, %fd177, %fd175, %p90;
	selp.f64 	%fd380, %fd179, %fd175, %p89;
	bra.uni 	$L__BB4_74;
$L__BB4_58:
	mov.u32 	%r47, %tid.x;
	mul.wide.u32 	%rd35, %r47, 8;
	add.s64 	%rd20, %rd16, %rd35;
	// begin inline asm
	ld.global.nc.u64 %rd19, [%rd20];
	// end inline asm
	mov.b64 	%fd59, %rd19;
	add.s64 	%rd22, %rd20, 2048;
	// begin inline asm
	ld.global.nc.u64 %rd21, [%rd22];
	// end inline asm
	mov.b64 	%fd60, %rd21;
	add.s64 	%rd24, %rd20, 4096;
	// begin inline asm
	ld.global.nc.u64 %rd23, [%rd24];
	// end inline asm
	mov.b64 	%fd61, %rd23;
	add.s64 	%rd26, %rd20, 6144;
	// begin inline asm
	ld.global.nc.u64 %rd25, [%rd26];
	// end inline asm
	mov.b64 	%fd62, %rd25;
	add.s64 	%rd28, %rd20, 8192;
	// begin inline asm
	ld.global.nc.u64 %rd27, [%rd28];
	// end inline asm
	mov.b64 	%fd63, %rd27;
	add.s64 	%rd30, %rd20, 10240;
	// begin inline asm
	ld.global.nc.u64 %rd29, [%rd30];
	// end inline asm
	mov.b64 	%fd64, %rd29;
	add.s64 	%rd32, %rd20, 12288;
	// begin inline asm
	ld.global.nc.u64 %rd31, [%rd32];
	// end inline asm
	mov.b64 	%fd65, %rd31;
	add.s64 	%rd34, %rd20, 14336;
	// begin inline asm
	ld.global.nc.u64 %rd33, [%rd34];
	// end inline asm
	mov.b64 	%fd66, %rd33;
	setp.lt.f64 	%p4, %fd59, %fd60;
	selp.f64 	%fd67, %fd60, %fd59, %p4;
	setp.lt.f64 	%p5, %fd67, %fd61;
	selp.f64 	%fd68, %fd61, %fd67, %p5;
	setp.lt.f64 	%p6, %fd68, %fd62;
	selp.f64 	%fd69, %fd62, %fd68, %p6;
	setp.lt.f64 	%p7, %fd69, %fd63;
	selp.f64 	%fd70, %fd63, %fd69, %p7;
	setp.lt.f64 	%p8, %fd70, %fd64;
	selp.f64 	%fd71, %fd64, %fd70, %p8;
	setp.lt.f64 	%p9, %fd71, %fd65;
	selp.f64 	%fd72, %fd65, %fd71, %p9;
	setp.lt.f64 	%p10, %fd72, %fd66;
	selp.f64 	%fd379, %fd66, %fd72, %p10;
	add.s32 	%r48, %r69, -2048;
	setp.lt.u32 	%p11, %r48, 2048;
	mov.b32 	%r475, 2048;
	@%p11 bra 	$L__BB4_62;
	mov.b32 	%r475, 2048;
$L__BB4_60:
	add.s32 	%r72, %r47, %r475;
	mul.wide.u32 	%rd52, %r72, 8;
	add.s64 	%rd37, %rd16, %rd52;
	// begin inline asm
	ld.global.nc.u64 %rd36, [%rd37];
	// end inline asm
	mov.b64 	%fd73, %rd36;
	mul.wide.u32 	%rd53, %r475, 8;
	add.s64 	%rd54, %rd20, %rd53;
	add.s64 	%rd39, %rd54, 2048;
	// begin inline asm
	ld.global.nc.u64 %rd38, [%rd39];
	// end inline asm
	mov.b64 	%fd74, %rd38;
	add.s64 	%rd41, %rd54, 4096;
	// begin inline asm
	ld.global.nc.u64 %rd40, [%rd41];
	// end inline asm
	mov.b64 	%fd75, %rd40;
	add.s64 	%rd43, %rd54, 6144;
	// begin inline asm
	ld.global.nc.u64 %rd42, [%rd43];
	// end inline asm
	mov.b64 	%fd76, %rd42;
	add.s64 	%rd45, %rd54, 8192;
	// begin inline asm
	ld.global.nc.u64 %rd44, [%rd45];
	// end inline asm
	mov.b64 	%fd77, %rd44;
	add.s64 	%rd47, %rd54, 10240;
	// begin inline asm
	ld.global.nc.u64 %rd46, [%rd47];
	// end inline asm
	mov.b64 	%fd78, %rd46;
	add.s64 	%rd49, %rd54, 12288;
	// begin inline asm
	ld.global.nc.u64 %rd48, [%rd49];
	// end inline asm
	mov.b64 	%fd79, %rd48;
	add.s64 	%rd51, %rd54, 14336;
	// begin inline asm
	ld.global.nc.u64 %rd50, [%rd51];
	// end inline asm
	mov.b64 	%fd80, %rd50;
	setp.lt.f64 	%p12, %fd379, %fd73;
	selp.f64 	%fd81, %fd73, %fd379, %p12;
	setp.lt.f64 	%p13, %fd81, %fd74;
	selp.f64 	%fd82, %fd74, %fd81, %p13;
	setp.lt.f64 	%p14, %fd82, %fd75;
	selp.f64 	%fd83, %fd75, %fd82, %p14;
	setp.lt.f64 	%p15, %fd83, %fd76;
	selp.f64 	%fd84, %fd76, %fd83, %p15;
	setp.lt.f64 	%p16, %fd84, %fd77;
	selp.f64 	%fd85, %fd77, %fd84, %p16;
	setp.lt.f64 	%p17, %fd85, %fd78;
	selp.f64 	%fd86, %fd78, %fd85, %p17;
	setp.lt.f64 	%p18, %fd86, %fd79;
	selp.f64 	%fd87, %fd79, %fd86, %p18;
	setp.lt.f64 	%p19, %fd87, %fd80;
	selp.f64 	%fd379, %fd80, %fd87, %p19;
	sub.s32 	%r73, %r69, %r475;
	setp.lt.u32 	%p20, %r73, 2048;
	@%p20 bra 	$L__BB4_70;
	add.s32 	%r475, %r475, 2048;
	setp.le.u32 	%p21, %r475, %r48;
	@%p21 bra 	$L__BB4_60;
$L__BB4_62:
	setp.le.u32 	%p22, %r69, %r475;
	@%p22 bra 	$L__BB4_70;
	sub.s32 	%r52, %r69, %r475;
	setp.ge.s32 	%p23, %r47, %r52;
	@%p23 bra 	$L__BB4_70;
	not.b32 	%r74, %r47;
	add.s32 	%r75, %r69, %r74;
	sub.s32 	%r53, %r75, %r475;
	and.b32  	%r76, %r53, 768;
	setp.eq.s32 	%p24, %r76, 768;
	mov.u32 	%r479, %r47;
	@%p24 bra 	$L__BB4_67;
	add.s32 	%r477, %r47, %r475;
	shr.u32 	%r77, %r53, 8;
	add.s32 	%r78, %r77, 1;
	and.b32  	%r79, %r78, 3;
	neg.s32 	%r476, %r79;
	mov.u32 	%r479, %r47;
$L__BB4_66:
	.pragma "nounroll";
	mul.wide.u32 	%rd57, %r477, 8;
	add.s64 	%rd56, %rd16, %rd57;
	// begin inline asm
	ld.global.nc.u64 %rd55, [%rd56];
	// end inline asm
	mov.b64 	%fd89, %rd55;
	setp.lt.f64 	%p25, %fd379, %fd89;
	selp.f64 	%fd379, %fd89, %fd379, %p25;
	add.s32 	%r479, %r479, 256;
	add.s32 	%r477, %r477, 256;
	add.s32 	%r476, %r476, 1;
	setp.ne.s32 	%p26, %r476, 0;
	@%p26 bra 	$L__BB4_66;
$L__BB4_67:
	setp.lt.u32 	%p27, %r53, 768;
	@%p27 bra 	$L__BB4_70;
	add.s32 	%r481, %r479, 512;
	add.s32 	%r480, %r479, %r475;
$L__BB4_69:
	mul.wide.u32 	%rd66, %r480, 8;
	add.s64 	%rd59, %rd16, %rd66;
	// begin inline asm
	ld.global.nc.u64 %rd58, [%rd59];
	// end inline asm
	mov.b64 	%fd90, %rd58;
	setp.lt.f64 	%p28, %fd379, %fd90;
	selp.f64 	%fd91, %fd90, %fd379, %p28;
	add.s32 	%r80, %r480, 256;
	mul.wide.u32 	%rd67, %r80, 8;
	add.s64 	%rd61, %rd16, %rd67;
	// begin inline asm
	ld.global.nc.u64 %rd60, [%rd61];
	// end inline asm
	mov.b64 	%fd92, %rd60;
	setp.lt.f64 	%p29, %fd91, %fd92;
	selp.f64 	%fd93, %fd92, %fd91, %p29;
	add.s32 	%r81, %r480, 512;
	mul.wide.u32 	%rd68, %r81, 8;
	add.s64 	%rd63, %rd16, %rd68;
	// begin inline asm
	ld.global.nc.u64 %rd62, [%rd63];
	// end inline asm
	mov.b64 	%fd94, %rd62;
	setp.lt.f64 	%p30, %fd93, %fd94;
	selp.f64 	%fd95, %fd94, %fd93, %p30;
	add.s32 	%r82, %r480, 768;
	mul.wide.u32 	%rd69, %r82, 8;
	add.s64 	%rd65, %rd16, %rd69;
	// begin inline asm
	ld.global.nc.u64 %rd64, [%rd65];
	// end inline asm
	mov.b64 	%fd96, %rd64;
	setp.lt.f64 	%p31, %fd95, %fd96;
	selp.f64 	%fd379, %fd96, %fd95, %p31;
	add.s32 	%r67, %r481, 1024;
	add.s32 	%r83, %r481, 512;
	add.s32 	%r480, %r480, 1024;
	setp.lt.s32 	%p32, %r83, %r52;
	mov.u32 	%r481, %r67;
	@%p32 bra 	$L__BB4_69;
$L__BB4_70:
	// begin inline asm
	mov.u32 %r84, %laneid;
	// end inline asm
	mov.b64 	%rd70, %fd379;
	mov.b64 	{%r86, %r91}, %rd70;
	mov.b32 	%r92, 1;
	mov.b32 	%r133, 31;
	mov.b32 	%r134, -1;
	// begin inline asm
	shfl.sync.down.b32 %r85, %r86, %r92, %r133, %r134;
	// end inline asm
	// begin inline asm
	shfl.sync.down.b32 %r90, %r91, %r92, %r133, %r134;
	// end inline asm
	mov.b64 	%rd71, {%r85, %r90};
	mov.b64 	%fd97, %rd71;
	setp.gt.s32 	%p33, %r84, 30;
	setp.lt.f64 	%p34, %fd379, %fd97;
	selp.f64 	%fd98, %fd97, %fd379, %p34;
	selp.f64 	%fd99, %fd379, %fd98, %p33;
	mov.b64 	%rd72, %fd99;
	mov.b64 	{%r96, %r101}, %rd72;
	mov.b32 	%r102, 2;
	// begin inline asm
	shfl.sync.down.b32 %r95, %r96, %r102, %r133, %r134;
	// end inline asm
	// begin inline asm
	shfl.sync.down.b32 %r100, %r101, %r102, %r133, %r134;
	// end inline asm
	mov.b64 	%rd73, {%r95, %r100};
	mov.b64 	%fd100, %rd73;
	setp.gt.s32 	%p35, %r84, 29;
	setp.lt.f64 	%p36, %fd99, %fd100;
	selp.f64 	%fd101, %fd100, %fd99, %p36;
	selp.f64 	%fd102, %fd99, %fd101, %p35;
	mov.b64 	%rd74, %fd102;
	mov.b64 	{%r106, %r111}, %rd74;
	mov.b32 	%r112, 4;
	// begin inline asm
	shfl.sync.down.b32 %r105, %r106, %r112, %r133, %r134;
	// end inline asm
	// begin inline asm
	shfl.sync.down.b32 %r110, %r111, %r112, %r133, %r134;
	// end inline asm
	mov.b64 	%rd75, {%r105, %r110};
	mov.b64 	%fd103, %rd75;
	setp.gt.s32 	%p37, %r84, 27;
	setp.lt.f64 	%p38, %fd102, %fd103;
	selp.f64 	%fd104, %fd103, %fd102, %p38;
	selp.f64 	%fd105, %fd102, %fd104, %p37;
	mov.b64 	%rd76, %fd105;
	mov.b64 	{%r116, %r121}, %rd76;
	mov.b32 	%r122, 8;
	// begin inline asm
	shfl.sync.down.b32 %r115, %r116, %r122, %r133, %r134;
	// end inline asm
	// begin inline asm
	shfl.sync.down.b32 %r120, %r121, %r122, %r133, %r134;
	// end inline asm
	mov.b64 	%rd77, {%r115, %r120};
	mov.b64 	%fd106, %rd77;
	setp.gt.s32 	%p39, %r84, 23;
	setp.lt.f64 	%p40, %fd105, %fd106;
	selp.f64 	%fd107, %fd106, %fd105, %p40;
	selp.f64 	%fd108, %fd105, %fd107, %p39;
	mov.b64 	%rd78, %fd108;
	mov.b64 	{%r126, %r131}, %rd78;
	mov.b32 	%r132, 16;
	// begin inline asm
	shfl.sync.down.b32 %r125, %r126, %r132, %r133, %r134;
	// end inline asm
	// begin inline asm
	shfl.sync.down.b32 %r130, %r131, %r132, %r133, %r134;
	// end inline asm
	mov.b64 	%rd79, {%r125, %r130};
	mov.b64 	%fd109, %rd79;
	setp.gt.s32 	%p41, %r84, 15;
	setp.lt.f64 	%p42, %fd108, %fd109;
	selp.f64 	%fd54, %fd109, %fd108, %p42;
	selp.f64 	%fd380, %fd108, %fd54, %p41;
	setp.ne.s32 	%p43, %r84, 0;
	@%p43 bra 	$L__BB4_72;
	shr.u32 	%r135, %r47, 2;
	and.b32  	%r136, %r135, 248;
	mov.u32 	%r137, _ZZN3cub18CUB_300001_SM_10006detail6reduce28DeviceReduceSingleTileKernelINS2_10policy_hubIdjN4cuda3__47maximumIvEEE10Policy1000EPdSB_jS8_ddNS5_3std3__410__identityEEEvT0_T1_T2_T3_T4_T6_E12temp_storage;
	add.s32 	%r138, %r137, %r136;
	st.shared.f64 	[%r138+8], %fd54;
$L__BB4_72:
	bar.sync 	0;
	setp.ne.s32 	%p44, %r47, 0;
	@%p44 bra 	$L__BB4_74;
	ld.shared.f64 	%fd110, [_ZZN3cub18CUB_300001_SM_10006detail6reduce28DeviceReduceSingleTileKernelINS2_10policy_hubIdjN4cuda3__47maximumIvEEE10Policy1000EPdSB_jS8_ddNS5_3std3__410__identityEEEvT0_T1_T2_T3_T4_T6_E12temp_storage+16];
	setp.lt.f64 	%p45, %fd380, %fd110;
	selp.f64 	%fd111, %fd110, %fd380, %p45;
	ld.shared.f64 	%fd112, [_ZZN3cub18CUB_300001_SM_10006detail6reduce28DeviceReduceSingleTileKernelINS2_10policy_hubIdjN4cuda3__47maximumIvEEE10Policy1000EPdSB_jS8_ddNS5_3std3__410__identityEEEvT0_T1_T2_T3_T4_T6_E12temp_storage+24];
	setp.lt.f64 	%p46, %fd111, %fd112;
	selp.f64 	%fd113, %fd112, %fd111, %p46;
	ld.shared.f64 	%fd114, [_ZZN3cub18CUB_300001_SM_10006detail6reduce28DeviceReduceSingleTileKernelINS2_10policy_hubIdjN4cuda3__47maximumIvEEE10Policy1000EPdSB_jS8_ddNS5_3std3__410__identityEEEvT0_T1_T2_T3_T4_T6_E12temp_storage+32];
	setp.lt.f64 	%p47, %fd113, %fd114;
	selp.f64 	%fd115, %fd114, %fd113, %p47;
	ld.shared.f64 	%fd116, [_ZZN3cub18CUB_300001_SM_10006detail6reduce28DeviceReduceSingleTileKernelINS2_10policy_hubIdjN4cuda3__47maximumIvEEE10Policy1000EPdSB_jS8_ddNS5_3std3__410__identityEEEvT0_T1_T2_T3_T4_T6_E12temp_storage+40];
	setp.lt.f64 	%p48, %fd115, %fd116;
	selp.f64 	%fd117, %fd116, %fd115, %p48;
	ld.shared.f64 	%fd118, [_ZZN3cub18CUB_300001_SM_10006detail6reduce28DeviceReduceSingleTileKernelINS2_10policy_hubIdjN4cuda3__47maximumIvEEE10Policy1000EPdSB_jS8_ddNS5_3std3__410__identityEEEvT0_T1_T2_T3_T4_T6_E12temp_storage+48];
	setp.lt.f64 	%p49, %fd117, %fd118;
	selp.f64 	%fd119, %fd118, %fd117, %p49;
	ld.shared.f64 	%fd120, [_ZZN3cub18CUB_300001_SM_10006detail6reduce28DeviceReduceSingleTileKernelINS2_10policy_hubIdjN4cuda3__47maximumIvEEE10Policy1000EPdSB_jS8_ddNS5_3std3__410__identityEEEvT0_T1_T2_T3_T4_T6_E12temp_storage+56];
	setp.lt.f64 	%p50, %fd119, %fd120;
	selp.f64 	%fd121, %fd120, %fd119, %p50;
	ld.shared.f64 	%fd122, [_ZZN3cub18CUB_300001_SM_10006detail6reduce28DeviceReduceSingleTileKernelINS2_10policy_hubIdjN4cuda3__47maximumIvEEE10Policy1000EPdSB_jS8_ddNS5_3std3__410__identityEEEvT0_T1_T2_T3_T4_T6_E12temp_storage+64];
	setp.lt.f64 	%p51, %fd121, %fd122;
	selp.f64 	%fd380, %fd122, %fd121, %p51;
$L__BB4_74:
	mov.u32 	%r454, %tid.x;
	setp.ne.s32 	%p217, %r454, 0;
	@%p217 bra 	$L__BB4_76;
	setp.lt.f64 	%p218, %fd58, %fd380;
	selp.f64 	%fd353, %fd380, %fd58, %p218;
	st.global.f64 	[%rd1], %fd353;
$L__BB4_76:
	ret;

}
	// .globl	_ZN3cub18CUB_300001_SM_10006detail6reduce18DeviceReduceKernelINS2_10policy_hubIdjN4cuda3__47maximumIvEEE10Policy1000EPdjS8_dNS5_3std3__410__identityEEEvT0_PT3_T1_NS0_13GridEvenShareISI_EET2_T4_
.visible .entry _ZN3cub18CUB_300001_SM_10006detail6reduce18DeviceReduceKernelINS2_10policy_hubIdjN4cuda3__47maximumIvEEE10Policy1000EPdjS8_dNS5_3std3__410__identityEEEvT0_PT3_T1_NS0_13GridEvenShareISI_EET2_T4_(
	.param .u64 .ptr .align 1 _ZN3cub18CUB_300001_SM_10006detail6reduce18DeviceReduceKernelINS2_10policy_hubIdjN4cuda3__47maximumIvEEE10Policy1000EPdjS8_dNS5_3std3__410__identityEEEvT0_PT3_T1_NS0_13GridEvenShareISI_EET2_T4__param_0,
	.param .u64 .ptr .align 1 _ZN3cub18CUB_300001_SM_10006detail6reduce18DeviceReduceKernelINS2_10policy_hubIdjN4cuda3__47maximumIvEEE10Policy1000EPdjS8_dNS5_3std3__410__identityEEEvT0_PT3_T1_NS0_13GridEvenShareISI_EET2_T4__param_1,
	.param .u32 _ZN3cub18CUB_300001_SM_10006detail6reduce18DeviceReduceKernelINS2_10policy_hubIdjN4cuda3__47maximumIvEEE10Policy1000EPdjS8_dNS5_3std3__410__identityEEEvT0_PT3_T1_NS0_13GridEvenShareISI_EET2_T4__param_2,
	.param .align 4 .b8 _ZN3cub18CUB_300001_SM_10006detail6reduce18DeviceReduceKernelINS2_10policy_hubIdjN4cuda3__47maximumIvEEE10Policy1000EPdjS8_dNS5_3std3__410__identityEEEvT0_PT3_T1_NS0_13GridEvenShareISI_EET2_T4__param_3[40],
	.param .align 1 .b8 _ZN3cub18CUB_300001_SM_10006detail6reduce18DeviceReduceKernelINS2_10policy_hubIdjN4cuda3__47maximumIvEEE10Policy1000EPdjS8_dNS5_3std3__410__identityEEEvT0_PT3_T1_NS0_13GridEvenShareISI_EET2_T4__param_4[1],
	.param .align 1 .b8 _ZN3cub18CUB_300001_SM_10006detail6reduce18DeviceReduceKernelINS2_10policy_hubIdjN4cuda3__47maximumIvEEE10Policy1000EPdjS8_dNS5_3std3__410__identityEEEvT0_PT3_T1_NS0_13GridEvenShareISI_EET2_T4__param_5[1]
)
.maxntid 256
{
	.reg .pred 	%p<217>;
	.reg .b32 	%r<542>;
	.reg .b64 	%rd<197>;
	.reg .b64 	%fd<375>;
	// demoted variable
	.shared .align 8 .b8 _ZZN3cub18CUB_300001_SM_10006detail6reduce18DeviceReduceKernelINS2_10policy_hubIdjN4cuda3__47maximumIvEEE10Policy1000EPdjS8_dNS5_3std3__410__identityEEEvT0_PT3_T1_NS0_13GridEvenShareISI_EET2_T4_E12temp_storage[80];
	ld.param.u32 	%r1, [_ZN3cub18CUB_300001_SM_10006detail6reduce18DeviceReduceKernelINS2_10policy_hubIdjN4cuda3__47maximumIvEEE10Policy1000EPdjS8_dNS5_3std3__410__identityEEEvT0_PT3_T1_NS0_13GridEvenShareISI_EET2_T4__param_3+20];
	ld.param.u64 	%rd1, [_ZN3cub18CUB_300001_SM_10006detail6reduce18DeviceReduceKernelINS2_10policy_hubIdjN4cuda3__47maximumIvEEE10Policy1000EPdjS8_dNS5_3std3__410__identityEEEvT0_PT3_T1_NS0_13GridEvenShareISI_EET2_T4__param_0];
	ld.param.u32 	%r2, [_ZN3cub18CUB_300001_SM_10006detail6reduce18DeviceReduceKernelINS2_10policy_hubIdjN4cuda3__47maximumIvEEE10Policy1000EPdjS8_dNS5_3std3__410__identityEEEvT0_PT3_T1_NS0_13GridEvenShareISI_EET2_T4__param_3+24];
	mov.u32 	%r3, %ctaid.x;
	shl.b32 	%r4, %r2, 11;
	shl.b32 	%r5, %r3, 11;
	and.b64  	%rd3, %rd1, 31;
	setp.ne.s64 	%p1, %rd3, 0;
	@%p1 bra 	$L__BB5_36;
	sub.s32 	%r6, %r1, %r5;
	setp.gt.u32 	%p109, %r6, 2047;
	@%p109 bra 	$L__BB5_20;
	mov.u32 	%r7, %tid.x;
	setp.ge.u32 	%p158, %r7, %r6;
	mov.f64 	%fd355, 0d0000000000000000;
	mov.u32 	%r512, %r7;
	@%p158 bra 	$L__BB5_4;
	add.s32 	%r378, %r5, %r7;
	mul.wide.u32 	%rd157, %r378, 8;
	add.s64 	%rd156, %rd1, %rd157;
	// begin inline asm
	ld.global.nc.u64 %rd155, [%rd156];
	// end inline asm
	mov.b64 	%fd355, %rd155;
	add.s32 	%r512, %r7, 256;
$L__BB5_4:
	setp.ge.u32 	%p159, %r512, %r6;
	@%p159 bra 	$L__BB5_11;
	not.b32 	%r379, %r512;
	add.s32 	%r10, %r1, %r379;
	and.b32  	%r380, %r10, 768;
	setp.eq.s32 	%p160, %r380, 768;
	@%p160 bra 	$L__BB5_8;
	add.s32 	%r510, %r512, %r5;
	shr.u32 	%r381, %r10, 8;
	add.s32 	%r382, %r381, 1;
	and.b32  	%r383, %r382, 3;
	neg.s32 	%r509, %r383;
$L__BB5_7:
	.pragma "nounroll";
	mul.wide.u32 	%rd160, %r510, 8;
	add.s64 	%rd159, %rd1, %rd160;
	// begin inline asm
	ld.global.nc.u64 %rd158, [%rd159];
	// end inline asm
	mov.b64 	%fd269, %rd158;
	setp.lt.f64 	%p161, %fd355, %fd269;
	selp.f64 	%fd355, %fd269, %fd355, %p161;
	add.s32 	%r512, %r512, 256;
	add.s32 	%r510, %r510, 256;
	add.s32 	%r509, %r509, 1;
	setp.ne.s32 	%p162, %r509, 0;
	@%p162 bra 	$L__BB5_7;
$L__BB5_8:
	sub.s32 	%r384, %r10, %r5;
	setp.lt.u32 	%p163, %r384, 768;
	@%p163 bra 	$L__BB5_11;
	add.s32 	%r514, %r512, 512;
	add.s32 	%r513, %r512, %r5;
$L__BB5_10:
	mul.wide.u32 	%rd169, %r513, 8;
	add.s64 	%rd162, %rd1, %rd169;
	// begin inline asm
	ld.global.nc.u64 %rd161, [%rd162];
	// end inline asm
	mov.b64 	%fd270, %rd161;
	setp.lt.f64 	%p164, %fd355, %fd270;
	selp.f64 	%fd271, %fd270, %fd355, %p164;
	add.s32 	%r385, %r513, 256;
	mul.wide.u32 	%rd170, %r385, 8;
	add.s64 	%rd164, %rd1, %rd170;
	// begin inline asm
	ld.global.nc.u64 %rd163, [%rd164];
	// end inline asm
	mov.b64 	%fd272, %rd163;
	setp.lt.f64 	%p165, %fd271, %fd272;
	selp.f64 	%fd273, %fd272, %fd271, %p165;
	add.s32 	%r386, %r513, 512;
	mul.wide.u32 	%rd171, %r386, 8;
	add.s64 	%rd166, %rd1, %rd171;
	// begin inline asm
	ld.global.nc.u64 %rd165, [%rd166];
	// end inline asm
	mov.b64 	%fd274, %rd165;
	setp.lt.f64 	%p166, %fd273, %fd274;
	selp.f64 	%fd275, %fd274, %fd273, %p166;
	add.s32 	%r387, %r513, 768;
	mul.wide.u32 	%rd172, %r387, 8;
	add.s64 	%rd168, %rd1, %rd172;
	// begin inline asm
	ld.global.nc.u64 %rd167, [%rd168];
	// end inline asm
	mov.b64 	%fd276, %rd167;
	setp.lt.f64 	%p167, %fd275, %fd276;
	selp.f64 	%fd355, %fd276, %fd275, %p167;
	add.s32 	%r24, %r514, 1024;
	add.s32 	%r388, %r514, 512;
	add.s32 	%r513, %r513, 1024;
	setp.lt.s32 	%p168, %r388, %r6;
	mov.u32 	%r514, %r24;
	@%p168 bra 	$L__BB5_10;
$L__BB5_11:
	setp.lt.u32 	%p169, %r6, 256;
	@%p169 bra 	$L__BB5_16;
	// begin inline asm
	mov.u32 %r452, %laneid;
	// end inline asm
	mov.b64 	%rd183, %fd355;
	mov.b64 	{%r454, %r459}, %rd183;
	mov.b32 	%r460, 1;
	mov.b32 	%r501, 31;
	mov.b32 	%r502, -1;
	// begin inline asm
	shfl.sync.down.b32 %r453, %r454, %r460, %r501, %r502;
	// end inline asm
	// begin inline asm
	shfl.sync.down.b32 %r458, %r459, %r460, %r501, %r502;
	// end inline asm
	mov.b64 	%rd184, {%r453, %r458};
	mov.b64 	%fd324, %rd184;
	setp.gt.s32 	%p197, %r452, 30;
	setp.lt.f64 	%p198, %fd355, %fd324;
	selp.f64 	%fd325, %fd324, %fd355, %p198;
	selp.f64 	%fd326, %fd355, %fd325, %p197;
	mov.b64 	%rd185, %fd326;
	mov.b64 	{%r464, %r469}, %rd185;
	mov.b32 	%r470, 2;
	// begin inline asm
	shfl.sync.down.b32 %r463, %r464, %r470, %r501, %r502;
	// end inline asm
	// begin inline asm
	shfl.sync.down.b32 %r468, %r469, %r470, %r501, %r502;
	// end inline asm
	mov.b64 	%rd186, {%r463, %r468};
	mov.b64 	%fd327, %rd186;
	setp.gt.s32 	%p199, %r452, 29;
	setp.lt.f64 	%p200, %fd326, %fd327;
	selp.f64 	%fd328, %fd327, %fd326, %p200;
	selp.f64 	%fd329, %fd326, %fd328, %p199;
	mov.b64 	%rd187, %fd329;
	mov.b64 	{%r474, %r479}, %rd187;
	mov.b32 	%r480, 4;
	// begin inline asm
	shfl.sync.down.b32 %r473, %r474, %r480, %r501, %r502;
	// end inline asm
	// begin inline asm
	shfl.sync.down.b32 %r478, %r479, %r480, %r501, %r502;
	// end inline asm
	mov.b64 	%rd188, {%r473, %r478};
	mov.b64 	%fd330, %rd188;
	setp.gt.s32 	%p201, %r452, 27;
	setp.lt.f64 	%p202, %fd329, %fd330;
	selp.f64 	%fd331, %fd330, %fd329, %p202;
	selp.f64 	%fd332, %fd329, %fd331, %p201;
	mov.b64 	%rd189, %fd332;
	mov.b64 	{%r484, %r489}, %rd189;
	mov.b32 	%r490, 8;
	// begin inline asm
	shfl.sync.down.b32 %r483, %r484, %r490, %r501, %r502;
	// end inline asm
	// begin inline asm
	shfl.sync.down.b32 %r488, %r489, %r490, %r501, %r502;
	// end inline asm
	mov.b64 	%rd190, {%r483, %r488};
	mov.b64 	%fd333, %rd190;
	setp.gt.s32 	%p203, %r452, 23;
	setp.lt.f64 	%p204, %fd332, %fd333;
	selp.f64 	%fd334, %fd333, %fd332, %p204;
	selp.f64 	%fd335, %fd332, %fd334, %p203;
	mov.b64 	%rd191, %fd335;
	mov.b64 	{%r494, %r499}, %rd191;
	mov.b32 	%r500, 16;
	// begin inline asm
	shfl.sync.down.b32 %r493, %r494, %r500, %r501, %r502;
	// end inline asm
	// begin inline asm
	shfl.sync.down.b32 %r498, %r499, %r500, %r501, %r502;
	// end inline asm
	mov.b64 	%rd192, {%r493, %r498};
	mov.b64 	%fd336, %rd192;
	setp.gt.s32 	%p205, %r452, 15;
	setp.lt.f64 	%p206, %fd335, %fd336;
	selp.f64 	%fd10, %fd336, %fd335, %p206;
	selp.f64 	%fd374, %fd335, %fd10, %p205;
	setp.ne.s32 	%p207, %r452, 0;
	@%p207 bra 	$L__BB5_14;
	shr.u32 	%r503, %r7, 2;
	and.b32  	%r504, %r503, 248;
	mov.u32 	%r505, _ZZN3cub18CUB_300001_SM_10006detail6reduce18DeviceReduceKernelINS2_10policy_hubIdjN4cuda3__47maximumIvEEE10Policy1000EPdjS8_dNS5_3std3__410__identityEEEvT0_PT3_T1_NS0_13GridEvenShareISI_EET2_T4_E12temp_storage;
	add.s32 	%r506, %r505, %r504;
	st.shared.f64 	[%r506+8], %fd10;
$L__BB5_14:
	bar.sync 	0;
	setp.ne.s32 	%p208, %r7, 0;
	@%p208 bra 	$L__BB5_71;
	ld.shared.f64 	%fd337, [_ZZN3cub18CUB_300001_SM_10006detail6reduce18DeviceReduceKernelINS2_10policy_hubIdjN4cuda3__47maximumIvEEE10Policy1000EPdjS8_dNS5_3std3__410__identityEEEvT0_PT3_T1_NS0_13GridEvenShareISI_EET2_T4_E12temp_storage+16];
	setp.lt.f64 	%p209, %fd374, %fd337;
	selp.f64 	%fd338, %fd337, %fd374, %p209;
	ld.shared.f64 	%fd339, [_ZZN3cub18CUB_300001_SM_10006detail6reduce18DeviceReduceKernelINS2_10policy_hubIdjN4cuda3__47maximumIvEEE10Policy1000EPdjS8_dNS5_3std3__410__identityEEEvT0_PT3_T1_NS0_13GridEvenShareISI_EET2_T4_E12temp_storage+24];
	setp.lt.f64 	%p210, %fd338, %fd339;
	selp.f64 	%fd340, %fd339, %fd338, %p210;
	ld.shared.f64 	%fd341, [_ZZN3cub18CUB_300001_SM_10006detail6reduce18DeviceReduceKernelINS2_10policy_hubIdjN4cuda3__47maximumIvEEE10Policy1000EPdjS8_dNS5_3std3__410__identityEEEvT0_PT3_T1_NS0_13GridEvenShareISI_EET2_T4_E12temp_storage+32];
	setp.lt.f64 	%p211, %fd340, %fd341;
	selp.f64 	%fd342, %fd341, %fd340, %p211;
	ld.shared.f64 	%fd343, [_ZZN3cub18CUB_300001_SM_10006detail6reduce18DeviceReduceKernelINS2_10policy_hubIdjN4cuda3__47maximumIvEEE10Policy1000EPdjS8_dNS5_3std3__410__identityEEEvT0_PT3_T1_NS0_13GridEvenShareISI_EET2_T4_E12temp_storage+40];
	setp.lt.f64 	%p212, %fd342, %fd343;
	selp.f64 	%fd344, %fd343, %fd342, %p212;
	ld.shared.f64 	%fd345, [_ZZN3cub18CUB_300001_SM_10006detail6reduce18DeviceReduceKernelINS2_10policy_hubIdjN4cuda3__47maximumIvEEE10Policy1000EPdjS8_dNS5_3std3__410__identityEEEvT0_PT3_T1_NS0_13GridEvenShareISI_EET2_T4_E12temp_storage+48];
	setp.lt.f64 	%p213, %fd344, %fd345;
	selp.f64 	%fd346, %fd345, %fd344, %p213;
	ld.shared.f64 	%fd347, [_ZZN3cub18CUB_300001_SM_10006detail6reduce18DeviceReduceKernelINS2_10policy_hubIdjN4cuda3__47maximumIvEEE10Policy1000EPdjS8_dNS5_3std3__410__identityEEEvT0_PT3_T1_NS0_13GridEvenShareISI_EET2_T4_E12temp_storage+56];
	setp.lt.f64 	%p214, %fd346, %fd347;
	selp.f64 	%fd348, %fd347, %fd346, %p214;
	ld.shared.f64 	%fd349, [_ZZN3cub18CUB_300001_SM_10006detail6reduce18DeviceReduceKernelINS2_10policy_hubIdjN4cuda3__47maximumIvEEE10Policy1000EPdjS8_dNS5_3std3__410__identityEEEvT0_PT3_T1_NS0_13GridEvenShareISI_EET2_T4_E12temp_storage+64];
	setp.lt.f64 	%p215, %fd348, %fd349;
	selp.f64 	%fd374, %fd349, %fd348, %p215;
	bra.uni 	$L__BB5_71;
$L__BB5_16:
	// begin inline asm
	mov.u32 %r389, %laneid;
	// end inline asm
	and.b32  	%r440, %r7, 992;
	add.s32 	%r441, %r440, 32;
	setp.gt.u32 	%p170, %r441, %r6;
	not.b32 	%r442, %r440;
	add.s32 	%r443, %r6, %r442;
	selp.b32 	%r438, %r443, 31, %p170;
	mov.b64 	%rd173, %fd355;
	mov.b64 	{%r391, %r396}, %rd173;
	mov.b32 	%r397, 1;
	mov.b32 	%r439, -1;
	// begin inline asm
	shfl.sync.down.b32 %r390, %r391, %r397, %r438, %r439;
	// end inline asm
	// begin inline asm
	shfl.sync.down.b32 %r395, %r396, %r397, %r438, %r439;
	// end inline asm
	mov.b64 	%rd174, {%r390, %r395};
	mov.b64 	%fd277, %rd174;
	setp.lt.s32 	%p171, %r389, %r438;
	setp.lt.f64 	%p172, %fd355, %fd277;
	selp.f64 	%fd278, %fd277, %fd355, %p172;
	selp.f64 	%fd279, %fd278, %fd355, %p171;
	mov.b64 	%rd175, %fd279;
	mov.b64 	{%r401, %r406}, %rd175;
	mov.b32 	%r407, 2;
	// begin inline asm
	shfl.sync.down.b32 %r400, %r401, %r407, %r438, %r439;
	// end inline asm
	// begin inline asm
	shfl.sync.down.b32 %r405, %r406, %r407, %r438, %r439;
	// end inline asm
	mov.b64 	%rd176, {%r400, %r405};
	mov.b64 	%fd280, %rd176;
	add.s32 	%r444, %r389, 2;
	setp.gt.s32 	%p173, %r444, %r438;
	setp.lt.f64 	%p174, %fd279, %fd280;
	selp.f64 	%fd281, %fd280, %fd279, %p174;
	selp.f64 	%fd282, %fd279, %fd281, %p173;
	mov.b64 	%rd177, %fd282;
	mov.b64 	{%r411, %r416}, %rd177;
	mov.b32 	%r417, 4;
	// begin inline asm
	shfl.sync.down.b32 %r410, %r411, %r417, %r438, %r439;
	// end inline asm
	// begin inline asm
	shfl.sync.down.b32 %r415, %r416, %r417, %r438, %r439;
	// end inline asm
	mov.b64 	%rd178, {%r410, %r415};
	mov.b64 	%fd283, %rd178;
	add.s32 	%r445, %r389, 4;
	setp.gt.s32 	%p175, %r445, %r438;
	setp.lt.f64 	%p176, %fd282, %fd283;
	selp.f64 	%fd284, %fd283, %fd282, %p176;
	selp.f64 	%fd285, %fd282, %fd284, %p175;
	mov.b64 	%rd179, %fd285;
	mov.b64 	{%r421, %r426}, %rd179;
	mov.b32 	%r427, 8;
	// begin inline asm
	shfl.sync.down.b32 %r420, %r421, %r427, %r438, %r439;
	// end inline asm
	// begin inline asm
	shfl.sync.down.b32 %r425, %r426, %r427, %r438, %r439;
	// end inline asm
	mov.b64 	%rd180, {%r420, %r425};
	mov.b64 	%fd286, %rd180;
	add.s32 	%r446, %r389, 8;
	setp.gt.s32 	%p177, %r446, %r438;
	setp.lt.f64 	%p178, %fd285, %fd286;
	selp.f64 	%fd287, %fd286, %fd285, %p178;
	selp.f64 	%fd288, %fd285, %fd287, %p177;
	mov.b64 	%rd181, %fd288;
	mov.b64 	{%r431, %r436}, %rd181;
	mov.b32 	%r437, 16;
	// begin inline asm
	shfl.sync.down.b32 %r430, %r431, %r437, %r438, %r439;
	// end inline asm
	// begin inline asm
	shfl.sync.down.b32 %r435, %r436, %r437, %r438, %r439;
	// end inline asm
	mov.b64 	%rd182, {%r430, %r435};
	mov.b64 	%fd289, %rd182;
	add.s32 	%r447, %r389, 16;
	setp.gt.s32 	%p179, %r447, %r438;
	setp.lt.f64 	%p180, %fd288, %fd289;
	selp.f64 	%fd290, %fd289, %fd288, %p180;
	selp.f64 	%fd374, %fd288, %fd290, %p179;
	setp.ne.s32 	%p181, %r389, 0;
	@%p181 bra 	$L__BB5_18;
	shr.u32 	%r448, %r7, 2;
	and.b32  	%r449, %r448, 248;
	mov.u32 	%r450, _ZZN3cub18CUB_300001_SM_10006detail6reduce18DeviceReduceKernelINS2_10policy_hubIdjN4cuda3__47maximumIvEEE10Policy1000EPdjS8_dNS5_3std3__410__identityEEEvT0_PT3_T1_NS0_13GridEvenShareISI_EET2_T4_E12temp_storage;
	add.s32 	%r451, %r450, %r449;
	st.shared.f64 	[%r451+8], %fd374;
$L__BB5_18:
	bar.sync 	0;
	setp.ne.s32 	%p182, %r7, 0;
	@%p182 bra 	$L__BB5_71;
	setp.gt.u32 	%p183, %r6, 32;
	ld.shared.f64 	%fd291, [_ZZN3cub18CUB_300001_SM_10006detail6reduce18DeviceReduceKernelINS2_10policy_hubIdjN4cuda3__47maximumIvEEE10Policy1000EPdjS8_dNS5_3std3__410__identityEEEvT0_PT3_T1_NS0_13GridEvenShareISI_EET2_T4_E12temp_storage+16];
	setp.lt.f64 	%p184, %fd374, %fd291;
	selp.f64 	%fd293, %fd291, %fd374, %p184;
	selp.f64 	%fd294, %fd293, %fd374, %p183;
	setp.gt.u32 	%p185, %r6, 64;
	ld.shared.f64 	%fd296, [_ZZN3cub18CUB_300001_SM_10006detail6reduce18DeviceReduceKernelINS2_10policy_hubIdjN4cuda3__47maximumIvEEE10Policy1000EPdjS8_dNS5_3std3__410__identityEEEvT0_PT3_T1_NS0_13GridEvenShareISI_EET2_T4_E12temp_storage+24];
	setp.lt.f64 	%p186, %fd294, %fd296;
	selp.f64 	%fd298, %fd296, %fd294, %p186;
	selp.f64 	%fd299, %fd298, %fd294, %p185;
	setp.gt.u32 	%p187, %r6, 96;
	ld.shared.f64 	%fd301, [_ZZN3cub18CUB_300001_SM_10006detail6reduce18DeviceReduceKernelINS2_10policy_hubIdjN4cuda3__47maximumIvEEE10Policy1000EPdjS8_dNS5_3std3__410__identityEEEvT0_PT3_T1_NS0_13GridEvenShareISI_EET2_T4_E12temp_storage+32];
	setp.lt.f64 	%p188, %fd299, %fd301;
	selp.f64 	%fd303, %fd301, %fd299, %p188;
	selp.f64 	%fd304, %fd303, %fd299, %p187;
	setp.gt.u32 	%p189, %r6, 128;
	ld.shared.f64 	%fd306, [_ZZN3cub18CUB_300001_SM_10006detail6reduce18DeviceReduceKernelINS2_10policy_hubIdjN4cuda3__47maximumIvEEE10Policy1000EPdjS8_dNS5_3std3__410__identityEEEvT0_PT3_T1_NS0_13GridEvenShareISI_EET2_T4_E12temp_storage+40];
	setp.lt.f64 	%p190, %fd304, %fd306;
	selp.f64 	%fd308, %fd306, %fd304, %p190;
	selp.f64 	%fd309, %fd308, %fd304, %p189;
	setp.gt.u32 	%p191, %r6, 160;
	ld.shared.f64 	%fd311, [_ZZN3cub18CUB_300001_SM_10006detail6reduce18DeviceReduceKernelINS2_10policy_hubIdjN4cuda3__47maximumIvEEE10Policy1000EPdjS8_dNS5_3std3__410__identityEEEvT0_PT3_T1_NS0_13GridEvenShareISI_EET2_T4_E12temp_storage+48];
	setp.lt.f64 	%p192, %fd309, %fd311;
	selp.f64 	%fd313, %fd311, %fd309, %p192;
	selp.f64 	%fd314, %fd313, %fd309, %p191;
	setp.gt.u32 	%p193, %r6, 192;
	ld.shared.f64 	%fd316, [_ZZN3cub18CUB_300001_SM_10006detail6reduce18DeviceReduceKernelINS2_10policy_hubIdjN4cuda3__47maximumIvEEE10Policy1000EPdjS8_dNS5_3std3__410__identityEEEvT0_PT3_T1_NS0_13GridEvenShareISI_EET2_T4_E12temp_storage+56];
	setp.lt.f64 	%p194, %fd314, %fd316;
	selp.f64 	%fd318, %fd316, %fd314, %p194;
	selp.f64 	%fd319, %fd318, %fd314, %p193;
	setp.gt.u32 	%p195, %r6, 224;
	ld.shared.f64 	%fd321, [_ZZN3cub18CUB_300001_SM_10006detail6reduce18DeviceReduceKernelINS2_10policy_hubIdjN4cuda3__47maximumIvEEE10Policy1000EPdjS8_dNS5_3std3__410__identityEEEvT0_PT3_T1_NS0_13GridEvenShareISI_EET2_T4_E12temp_storage+64];
	setp.lt.f64 	%p196, %fd319, %fd321;
	selp.f64 	%fd323, %fd321, %fd319, %p196;
	selp.f64 	%fd374, %fd323, %fd319, %p195;
	bra.uni 	$L__BB5_71;
$L__BB5_20:
	mov.u32 	%r26, %tid.x;
	shl.b32 	%r305, %r26, 2;
	add.s32 	%r306, %r5, %r305;
	mul.wide.u32 	%rd113, %r306, 8;
	add.s64 	%rd103, %rd1, %rd113;
	// begin inline asm
	ld.global.nc.v2.u64 {%rd101, %rd102}, [%rd103];
	// end inline asm
	add.s64 	%rd106, %rd103, 16;
	// begin inline asm
	ld.global.nc.v2.u64 {%rd104, %rd105}, [%rd106];
	// end inline asm
	mov.b64 	%fd203, %rd101;
	mov.b64 	%fd204, %rd102;
	mov.b64 	%fd205, %rd104;
	mov.b64 	%fd206, %rd105;
	add.s64 	%rd109, %rd103, 8192;
	// begin inline asm
	ld.global.nc.v2.u64 {%rd107, %rd108}, [%rd109];
	// end inline asm
	add.s64 	%rd112, %rd103, 8208;
	// begin inline asm
	ld.global.nc.v2.u64 {%rd110, %rd111}, [%rd112];
	// end inline asm
	mov.b64 	%fd207, %rd107;
	mov.b64 	%fd208, %rd108;
	mov.b64 	%fd209, %rd110;
	mov.b64 	%fd210, %rd111;
	setp.lt.f64 	%p110, %fd203, %fd204;
	selp.f64 	%fd211, %fd204, %fd203, %p110;
	setp.lt.f64 	%p111, %fd211, %fd205;
	selp.f64 	%fd212, %fd205, %fd211, %p111;
	setp.lt.f64 	%p112, %fd212, %fd206;
	selp.f64 	%fd213, %fd206, %fd212, %p112;
	setp.lt.f64 	%p113, %fd213, %fd207;
	selp.f64 	%fd214, %fd207, %fd213, %p113;
	setp.lt.f64 	%p114, %fd214, %fd208;
	selp.f64 	%fd215, %fd208, %fd214, %p114;
	setp.lt.f64 	%p115, %fd215, %fd209;
	selp.f64 	%fd216, %fd209, %fd215, %p115;
	setp.lt.f64 	%p116, %fd216, %fd210;
	selp.f64 	%fd361, %fd210, %fd216, %p116;
	setp.lt.u32 	%p117, %r6, %r4;
	@%p117 bra 	$L__BB5_32;
	add.s32 	%r27, %r4, %r5;
	add.s32 	%r516, %r27, 256;
	add.s32 	%r515, %r27, %r26;
	mov.b32 	%r517, 0;
$L__BB5_22:
	add.s32 	%r5, %r5, %r4;
	add.s32 	%r308, %r1, -2048;
	setp.gt.u32 	%p118, %r5, %r308;
	@%p118 bra 	$L__BB5_24;
	cvt.u64.u32 	%rd126, %r5;
	cvt.u64.u32 	%rd127, %r305;
	add.s64 	%rd128, %rd126, %rd127;
	shl.b64 	%rd129, %rd128, 3;
	add.s64 	%rd116, %rd1, %rd129;
	// begin inline asm
	ld.global.nc.v2.u64 {%rd114, %rd115}, [%rd116];
	// end inline asm
	add.s64 	%rd119, %rd116, 16;
	// begin inline asm
	ld.global.nc.v2.u64 {%rd117, %rd118}, [%rd119];
	// end inline asm
	mov.b64 	%fd217, %rd114;
	mov.b64 	%fd218, %rd115;
	mov.b64 	%fd219, %rd117;
	mov.b64 	%fd220, %rd118;
	add.s64 	%rd122, %rd116, 8192;
	// begin inline asm
	ld.global.nc.v2.u64 {%rd120, %rd121}, [%rd122];
	// end inline asm
	add.s64 	%rd125, %rd116, 8208;
	// begin inline asm
	ld.global.nc.v2.u64 {%rd123, %rd124}, [%rd125];
	// end inline asm
	mov.b64 	%fd221, %rd120;
	mov.b64 	%fd222, %rd121;
	mov.b64 	%fd223, %rd123;
	mov.b64 	%fd224, %rd124;
	setp.lt.f64 	%p119, %fd361, %fd217;
	selp.f64 	%fd225, %fd217, %fd361, %p119;
	setp.lt.f64 	%p120, %fd225, %fd218;
	selp.f64 	%fd226, %fd218, %fd225, %p120;
	setp.lt.f64 	%p121, %fd226, %fd219;
	selp.f64 	%fd227, %fd219, %fd226, %p121;
	setp.lt.f64 	%p122, %fd227, %fd220;
	selp.f64 	%fd228, %fd220, %fd227, %p122;
	setp.lt.f64 	%p123, %fd228, %fd221;
	selp.f64 	%fd229, %fd221, %fd228, %p123;
	setp.lt.f64 	%p124, %fd229, %fd222;
	selp.f64 	%fd230, %fd222, %fd229, %p124;
	setp.lt.f64 	%p125, %fd230, %fd223;
	selp.f64 	%fd231, %fd223, %fd230, %p125;
	setp.lt.f64 	%p126, %fd231, %fd224;
	selp.f64 	%fd361, %fd224, %fd231, %p126;
	sub.s32 	%r310, %r1, %r5;
	setp.lt.u32 	%p127, %r310, %r4;
	add.s32 	%r517, %r517, 1;
	add.s32 	%r516, %r516, %r4;
	add.s32 	%r515, %r515, %r4;
	@%p127 bra 	$L__BB5_32;
	bra.uni 	$L__BB5_22;
$L__BB5_24:
	setp.le.u32 	%p128, %r1, %r5;
	@%p128 bra 	$L__BB5_32;
	sub.s32 	%r38, %r1, %r5;
	setp.ge.s32 	%p129, %r26, %r38;
	@%p129 bra 	$L__BB5_32;
	not.b32 	%r311, %r26;
	add.s32 	%r312, %r1, %r311;
	sub.s32 	%r313, %r312, %r27;
	mul.lo.s32 	%r314, %r2, %r517;
	shl.b32 	%r315, %r314, 11;
	sub.s32 	%r39, %r313, %r315;
	shr.u32 	%r316, %r312, 8;
	add.s32 	%r40, %r316, 1;
	and.b32  	%r317, %r312, 768;
	setp.eq.s32 	%p130, %r317, 768;
	mov.u32 	%r522, %r26;
	@%p130 bra 	$L__BB5_29;
	and.b32  	%r318, %r40, 3;
	neg.s32 	%r519, %r318;
	mov.u32 	%r522, %r26;
$L__BB5_28:
	.pragma "nounroll";
	mul.wide.u32 	%rd132, %r515, 8;
	add.s64 	%rd131, %rd1, %rd132;
	// begin inline asm
	ld.global.nc.u64 %rd130, [%rd131];
	// end inline asm
	mov.b64 	%fd233, %rd130;
	setp.lt.f64 	%p131, %fd361, %fd233;
	selp.f64 	%fd361, %fd233, %fd361, %p131;
	add.s32 	%r522, %r522, 256;
	add.s32 	%r515, %r515, 256;
	add.s32 	%r519, %r519, 1;
	setp.ne.s32 	%p132, %r519, 0;
	@%p132 bra 	$L__BB5_28;
$L__BB5_29:
	setp.lt.u32 	%p133, %r39, 768;
	@%p133 bra 	$L__BB5_32;
	add.s32 	%r524, %r522, 512;
	add.s32 	%r523, %r522, %r516;
$L__BB5_31:
	add.s32 	%r319, %r523, -256;
	mul.wide.u32 	%rd141, %r319, 8;
	add.s64 	%rd134, %rd1, %rd141;
	// begin inline asm
	ld.global.nc.u64 %rd133, [%rd134];
	// end inline asm
	mov.b64 	%fd234, %rd133;
	setp.lt.f64 	%p134, %fd361, %fd234;
	selp.f64 	%fd235, %fd234, %fd361, %p134;
	mul.wide.u32 	%rd142, %r523, 8;
	add.s64 	%rd136, %rd1, %rd142;
	// begin inline asm
	ld.global.nc.u64 %rd135, [%rd136];
	// end inline asm
	mov.b64 	%fd236, %rd135;
	setp.lt.f64 	%p135, %fd235, %fd236;
	selp.f64 	%fd237, %fd236, %fd235, %p135;
	add.s32 	%r320, %r523, 256;
	mul.wide.u32 	%rd143, %r320, 8;
	add.s64 	%rd138, %rd1, %rd143;
	// begin inline asm
	ld.global.nc.u64 %rd137, [%rd138];
	// end inline asm
	mov.b64 	%fd238, %rd137;
	setp.lt.f64 	%p136, %fd237, %fd238;
	selp.f64 	%fd239, %fd238, %fd237, %p136;
	add.s32 	%r321, %r523, 512;
	mul.wide.u32 	%rd144, %r321, 8;
	add.s64 	%rd140, %rd1, %rd144;
	// begin inline asm
	ld.global.nc.u64 %rd139, [%rd140];
	// end inline asm
	mov.b64 	%fd240, %rd139;
	setp.lt.f64 	%p137, %fd239, %fd240;
	selp.f64 	%fd361, %fd240, %fd239, %p137;
	add.s32 	%r53, %r524, 1024;
	add.s32 	%r322, %r524, 512;
	add.s32 	%r523, %r523, 1024;
	setp.lt.s32 	%p138, %r322, %r38;
	mov.u32 	%r524, %r53;
	@%p138 bra 	$L__BB5_31;
$L__BB5_32:
	// begin inline asm
	mov.u32 %r323, %laneid;
	// end inline asm
	mov.b64 	%rd145, %fd361;
	mov.b64 	{%r325, %r330}, %rd145;
	mov.b32 	%r331, 1;
	mov.b32 	%r372, 31;
	mov.b32 	%r373, -1;
	// begin inline asm
	shfl.sync.down.b32 %r324, %r325, %r331, %r372, %r373;
	// end inline asm
	// begin inline asm
	shfl.sync.down.b32 %r329, %r330, %r331, %r372, %r373;
	// end inline asm
	mov.b64 	%rd146, {%r324, %r329};
	mov.b64 	%fd241, %rd146;
	setp.gt.s32 	%p139, %r323, 30;
	setp.lt.f64 	%p140, %fd361, %fd241;
	selp.f64 	%fd242, %fd241, %fd361, %p140;
	selp.f64 	%fd243, %fd361, %fd242, %p139;
	mov.b64 	%rd147, %fd243;
	mov.b64 	{%r335, %r340}, %rd147;
	mov.b32 	%r341, 2;
	// begin inline asm
	shfl.sync.down.b32 %r334, %r335, %r341, %r372, %r373;
	// end inline asm
	// begin inline asm
	shfl.sync.down.b32 %r339, %r340, %r341, %r372, %r373;
	// end inline asm
	mov.b64 	%rd148, {%r334, %r339};
	mov.b64 	%fd244, %rd148;
	setp.gt.s32 	%p141, %r323, 29;
	setp.lt.f64 	%p142, %fd243, %fd244;
	selp.f64 	%fd245, %fd244, %fd243, %p142;
	selp.f64 	%fd246, %fd243, %fd245, %p141;
	mov.b64 	%rd149, %fd246;
	mov.b64 	{%r345, %r350}, %rd149;
	mov.b32 	%r351, 4;
	// begin inline asm
	shfl.sync.down.b32 %r344, %r345, %r351, %r372, %r373;
	// end inline asm
	// begin inline asm
	shfl.sync.down.b32 %r349, %r350, %r351, %r372, %r373;
	// end inline asm
	mov.b64 	%rd150, {%r344, %r349};
	mov.b64 	%fd247, %rd150;
	setp.gt.s32 	%p143, %r323, 27;
	setp.lt.f64 	%p144, %fd246, %fd247;
	selp.f64 	%fd248, %fd247, %fd246, %p144;
	selp.f64 	%fd249, %fd246, %fd248, %p143;
	mov.b64 	%rd151, %fd249;
	mov.b64 	{%r355, %r360}, %rd151;
	mov.b32 	%r361, 8;
	// begin inline asm
	shfl.sync.down.b32 %r354, %r355, %r361, %r372, %r373;
	// end inline asm
	// begin inline asm
	shfl.sync.down.b32 %r359, %r360, %r361, %r372, %r373;
	// end inline asm
	mov.b64 	%rd152, {%r354, %r359};
	mov.b64 	%fd250, %rd152;
	setp.gt.s32 	%p145, %r323, 23;
	setp.lt.f64 	%p146, %fd249, %fd250;
	selp.f64 	%fd251, %fd250, %fd249, %p146;
	selp.f64 	%fd252, %fd249, %fd251, %p145;
	mov.b64 	%rd153, %fd252;
	mov.b64 	{%r365, %r370}, %rd153;
	mov.b32 	%r371, 16;
	// begin inline asm
	shfl.sync.down.b32 %r364, %r365, %r371, %r372, %r373;
	// end inline asm
	// begin inline asm
	shfl.sync.down.b32 %r369, %r370, %r371, %r372, %r373;
	// end inline asm
	mov.b64 	%rd154, {%r364, %r369};
	mov.b64 	%fd253, %rd154;
	setp.gt.s32 	%p147, %r323, 15;
	setp.lt.f64 	%p148, %fd252, %fd253;
	selp.f64 	%fd25, %fd253, %fd252, %p148;
	selp.f64 	%fd374, %fd252, %fd25, %p147;
	setp.ne.s32 	%p149, %r323, 0;
	@%p149 bra 	$L__BB5_34;
	shr.u32 	%r374, %r26, 2;
	and.b32  	%r375, %r374, 248;
	mov.u32 	%r376, _ZZN3cub18CUB_300001_SM_10006detail6reduce18DeviceReduceKernelINS2_10policy_hubIdjN4cuda3__47maximumIvEEE10Policy1000EPdjS8_dNS5_3std3__410__identityEEEvT0_PT3_T1_NS0_13GridEvenShareISI_EET2_T4_E12temp_storage;
	add.s32 	%r377, %r376, %r375;
	st.shared.f64 	[%r377+8], %fd25;
$L__BB5_34:
	bar.sync 	0;
	setp.ne.s32 	%p150, %r26, 0;
	@%p150 bra 	$L__BB5_71;
	ld.shared.f64 	%fd254, [_ZZN3cub18CUB_300001_SM_10006detail6reduce18DeviceReduceKernelINS2_10policy_hubIdjN4cuda3__47maximumIvEEE10Policy1000EPdjS8_dNS5_3std3__410__identityEEEvT0_PT3_T1_NS0_13GridEvenShareISI_EET2_T4_E12temp_storage+16];
	setp.lt.f64 	%p151, %fd374, %fd254;
	selp.f64 	%fd255, %fd254, %fd374, %p151;
	ld.shared.f64 	%fd256, [_ZZN3cub18CUB_300001_SM_10006detail6reduce18DeviceReduceKernelINS2_10policy_hubIdjN4cuda3__47maximumIvEEE10Policy1000EPdjS8_dNS5_3std3__410__identityEEEvT0_PT3_T1_NS0_13GridEvenShareISI_EET2_T4_E12temp_storage+24];
	setp.lt.f64 	%p152, %fd255, %fd256;
	selp.f64 	%fd257, %fd256, %fd255, %p152;
	ld.shared.f64 	%fd258, [_ZZN3cub18CUB_300001_SM_10006detail6reduce18DeviceReduceKernelINS2_10policy_hubIdjN4cuda3__47maximumIvEEE10Policy1000EPdjS8_dNS5_3std3__410__identityEEEvT0_PT3_T1_NS0_13GridEvenShareISI_EET2_T4_E12temp_storage+32];
	setp.lt.f64 	%p153, %fd257, %fd258;
	selp.f64 	%fd259, %fd258, %fd257, %p153;
	ld.shared.f64 	%fd260, [_ZZN3cub18CUB_300001_SM_10006detail6reduce18DeviceReduceKernelINS2_10policy_hubIdjN4cuda3__47maximumIvEEE10Policy1000EPdjS8_dNS5_3std3__410__identityEEEvT0_PT3_T1_NS0_13GridEvenShareISI_EET2_T4_E12temp_storage+40];
	setp.lt.f64 	%p154, %fd259, %fd260;
	selp.f64 	%fd261, %fd260, %fd259, %p154;
	ld.shared.f64 	%fd262, [_ZZN3cub18CUB_300001_SM_10006detail6reduce18DeviceReduceKernelINS2_10policy_hubIdjN4cuda3__47maximumIvEEE10Policy1000EPdjS8_dNS5_3std3__410__identityEEEvT0_PT3_T1_NS0_13GridEvenShareISI_EET2_T4_E12temp_storage+48];
	setp.lt.f64 	%p155, %fd261, %fd262;
	selp.f64 	%fd263, %fd262, %fd261, %p155;
	ld.shared.f64 	%fd264, [_ZZN3cub18CUB_300001_SM_10006detail6reduce18DeviceReduceKernelINS2_10policy_hubIdjN4cuda3__47maximumIvEEE10Policy1000EPdjS8_dNS5_3std3__410__identityEEEvT0_PT3_T1_NS0_13GridEvenShareISI_EET2_T4_E12temp_storage+56];
	setp.lt.f64 	%p156, %fd263, %fd264;
	selp.f64 	%fd265, %fd264, %fd263, %p156;
	ld.shared.f64 	%fd266, [_ZZN3cub18CUB_300001_SM_10006detail6reduce18DeviceReduceKernelINS2_10policy_hubIdjN4cuda3__47maximumIvEEE10Policy1000EPdjS8_dNS5_3std3__410__identityEEEvT0_PT3_T1_NS0_13GridEvenShareISI_EET2_T4_E12temp_storage+64];
	setp.lt.f64 	%p157, %fd265, %fd266;
	selp.f64 	%fd374, %fd266, %fd265, %p157;
	bra.uni 	$L__BB5_71;
$L__BB5_36:
	sub.s32 	%r55, %r1, %r5;
	setp.gt.u32 	%p2, %r55, 2047;
	@%p2 bra 	$L__BB5_55;
	mov.u32 	%r56, %tid.x;
	setp.ge.u32 	%p51, %r56, %r55;
	mov.f64 	%fd367, 0d0000000000000000;
	mov.u32 	%r529, %r56;
	@%p51 bra 	$L__BB5_39;
	add.s32 	%r176, %r5, %r56;
	mul.wide.u32 	%rd65, %r176, 8;
	add.s64 	%rd64, %rd1, %rd65;
	// begin inline asm
	ld.global.nc.u64 %rd63, [%rd64];
	// end inline asm
	mov.b64 	%fd367, %rd63;
	add.s32 	%r529, %r56, 256;
$L__BB5_39:
	setp.ge.u32 	%p52, %r529, %r55;
	@%p52 bra 	$L__BB5_46;
	not.b32 	%r177, %r529;
	add.s32 	%r59, %r1, %r177;
	and.b32  	%r178, %r59, 768;
	setp.eq.s32 	%p53, %r178, 768;
	@%p53 bra 	$L__BB5_43;
	add.s32 	%r527, %r529, %r5;
	shr.u32 	%r179, %r59, 8;
	add.s32 	%r180, %r179, 1;
	and.b32  	%r181, %r180, 3;
	neg.s32 	%r526, %r181;
$L__BB5_42:
	.pragma "nounroll";
	mul.wide.u32 	%rd68, %r527, 8;
	add.s64 	%rd67, %rd1, %rd68;
	// begin inline asm
	ld.global.nc.u64 %rd66, [%rd67];
	// end inline asm
	mov.b64 	%fd122, %rd66;
	setp.lt.f64 	%p54, %fd367, %fd122;
	selp.f64 	%fd367, %fd122, %fd367, %p54;
	add.s32 	%r529, %r529, 256;
	add.s32 	%r527, %r527, 256;
	add.s32 	%r526, %r526, 1;
	setp.ne.s32 	%p55, %r526, 0;
	@%p55 bra 	$L__BB5_42;
$L__BB5_43:
	sub.s32 	%r182, %r59, %r5;
	setp.lt.u32 	%p56, %r182, 768;
	@%p56 bra 	$L__BB5_46;
	add.s32 	%r531, %r529, 512;
	add.s32 	%r530, %r529, %r5;
$L__BB5_45:
	mul.wide.u32 	%rd77, %r530, 8;
	add.s64 	%rd70, %rd1, %rd77;
	// begin inline asm
	ld.global.nc.u64 %rd69, [%rd70];
	// end inline asm
	mov.b64 	%fd123, %rd69;
	setp.lt.f64 	%p57, %fd367, %fd123;
	selp.f64 	%fd124, %fd123, %fd367, %p57;
	add.s32 	%r183, %r530, 256;
	mul.wide.u32 	%rd78, %r183, 8;
	add.s64 	%rd72, %rd1, %rd78;
	// begin inline asm
	ld.global.nc.u64 %rd71, [%rd72];
	// end inline asm
	mov.b64 	%fd125, %rd71;
	setp.lt.f64 	%p58, %fd124, %fd125;
	selp.f64 	%fd126, %fd125, %fd124, %p58;
	add.s32 	%r184, %r530, 512;
	mul.wide.u32 	%rd79, %r184, 8;
	add.s64 	%rd74, %rd1, %rd79;
	// begin inline asm
	ld.global.nc.u64 %rd73, [%rd74];
	// end inline asm
	mov.b64 	%fd127, %rd73;
	setp.lt.f64 	%p59, %fd126, %fd127;
	selp.f64 	%fd128, %fd127, %fd126, %p59;
	add.s32 	%r185, %r530, 768;
	mul.wide.u32 	%rd80, %r185, 8;
	add.s64 	%rd76, %rd1, %rd80;
	// begin inline asm
	ld.global.nc.u64 %rd75, [%rd76];
	// end inline asm
	mov.b64 	%fd129, %rd75;
	setp.lt.f64 	%p60, %fd128, %fd129;
	selp.f64 	%fd367, %fd129, %fd128, %p60;
	add.s32 	%r73, %r531, 1024;
	add.s32 	%r186, %r531, 512;
	add.s32 	%r530, %r530, 1024;
	setp.lt.s32 	%p61, %r186, %r55;
	mov.u32 	%r531, %r73;
	@%p61 bra 	$L__BB5_45;
$L__BB5_46:
	setp.lt.u32 	%p62, %r55, 256;
	@%p62 bra 	$L__BB5_51;
	// begin inline asm
	mov.u32 %r250, %laneid;
	// end inline asm
	mov.b64 	%rd91, %fd367;
	mov.b64 	{%r252, %r257}, %rd91;
	mov.b32 	%r258, 1;
	mov.b32 	%r299, 31;
	mov.b32 	%r300, -1;
	// begin inline asm
	shfl.sync.down.b32 %r251, %r252, %r258, %r299, %r300;
	// end inline asm
	// begin inline asm
	shfl.sync.down.b32 %r256, %r257, %r258, %r299, %r300;
	// end inline asm
	mov.b64 	%rd92, {%r251, %r256};
	mov.b64 	%fd177, %rd92;
	setp.gt.s32 	%p90, %r250, 30;
	setp.lt.f64 	%p91, %fd367, %fd177;
	selp.f64 	%fd178, %fd177, %fd367, %p91;
	selp.f64 	%fd179, %fd367, %fd178, %p90;
	mov.b64 	%rd93, %fd179;
	mov.b64 	{%r262, %r267}, %rd93;
	mov.b32 	%r268, 2;
	// begin inline asm
	shfl.sync.down.b32 %r261, %r262, %r268, %r299, %r300;
	// end inline asm
	// begin inline asm
	shfl.sync.down.b32 %r266, %r267, %r268, %r299, %r300;
	// end inline asm
	mov.b64 	%rd94, {%r261, %r266};
	mov.b64 	%fd180, %rd94;
	setp.gt.s32 	%p92, %r250, 29;
	setp.lt.f64 	%p93, %fd179, %fd180;
	selp.f64 	%fd181, %fd180, %fd179, %p93;
	selp.f64 	%fd182, %fd179, %fd181, %p92;
	mov.b64 	%rd95, %fd182;
	mov.b64 	{%r272, %r277}, %rd95;
	mov.b32 	%r278, 4;
	// begin inline asm
	shfl.sync.down.b32 %r271, %r272, %r278, %r299, %r300;
	// end inline asm
	// begin inline asm
	shfl.sync.down.b32 %r276, %r277, %r278, %r299, %r300;
	// end inline asm
	mov.b64 	%rd96, {%r271, %r276};
	mov.b64 	%fd183, %rd96;
	setp.gt.s32 	%p94, %r250, 27;
	setp.lt.f64 	%p95, %fd182, %fd183;
	selp.f64 	%fd184, %fd183, %fd182, %p95;
	selp.f64 	%fd185, %fd182, %fd184, %p94;
	mov.b64 	%rd97, %fd185;
	mov.b64 	{%r282, %r287}, %rd97;
	mov.b32 	%r288, 8;
	// begin inline asm
	shfl.sync.down.b32 %r281, %r282, %r288, %r299, %r300;
	// end inline asm
	// begin inline asm
	shfl.sync.down.b32 %r286, %r287, %r288, %r299, %r300;
	// end inline asm
	mov.b64 	%rd98, {%r281, %r286};
	mov.b64 	%fd186, %rd98;
	setp.gt.s32 	%p96, %r250, 23;
	setp.lt.f64 	%p97, %fd185, %fd186;
	selp.f64 	%fd187, %fd186, %fd185, %p97;
	selp.f64 	%fd188, %fd185, %fd187, %p96;
	mov.b64 	%rd99, %fd188;
	mov.b64 	{%r292, %r297}, %rd99;
	mov.b32 	%r298, 16;
	// begin inline asm
	shfl.sync.down.b32 %r291, %r292, %r298, %r299, %r300;
	// end inline asm
	// begin inline asm
	shfl.sync.down.b32 %r296, %r297, %r298, %r299, %r300;
	// end inline asm
	mov.b64 	%rd100, {%r291, %r296};
	mov.b64 	%fd189, %rd100;
	setp.gt.s32 	%p98, %r250, 15;
	setp.lt.f64 	%p99, %fd188, %fd189;
	selp.f64 	%fd37, %fd189, %fd188, %p99;
	selp.f64 	%fd374, %fd188, %fd37, %p98;
	setp.ne.s32 	%p100, %r250, 0;
	@%p100 bra 	$L__BB5_49;
	shr.u32 	%r301, %r56, 2;
	and.b32  	%r302, %r301, 248;
	mov.u32 	%r303, _ZZN3cub18CUB_300001_SM_10006detail6reduce18DeviceReduceKernelINS2_10policy_hubIdjN4cuda3__47maximumIvEEE10Policy1000EPdjS8_dNS5_3std3__410__identityEEEvT0_PT3_T1_NS0_13GridEvenShareISI_EET2_T4_E12temp_storage;
	add.s32 	%r304, %r303, %r302;
	st.shared.f64 	[%r304+8], %fd37;
$L__BB5_49:
	bar.sync 	0;
	setp.ne.s32 	%p101, %r56, 0;
	@%p101 bra 	$L__BB5_71;
	ld.shared.f64 	%fd190, [_ZZN3cub18CUB_300001_SM_10006detail6reduce18DeviceReduceKernelINS2_10policy_hubIdjN4cuda3__47maximumIvEEE10Policy1000EPdjS8_dNS5_3std3__410__identityEEEvT0_PT3_T1_NS0_13GridEvenShareISI_EET2_T4_E12temp_storage+16];
	setp.lt.f64 	%p102, %fd374, %fd190;
	selp.f64 	%fd191, %fd190, %fd374, %p102;
	ld.shared.f64 	%fd192, [_ZZN3cub18CUB_300001_SM_10006detail6reduce18DeviceReduceKernelINS2_10policy_hubIdjN4cuda3__47maximumIvEEE10Policy1000EPdjS8_dNS5_3std3__410__identityEEEvT0_PT3_T1_NS0_13GridEvenShareISI_EET2_T4_E12temp_storage+24];
	setp.lt.f64 	%p103, %fd191, %fd192;
	selp.f64 	%fd193, %fd192, %fd191, %p103;
	ld.shared.f64 	%fd194, [_ZZN3cub18CUB_300001_SM_10006detail6reduce18DeviceReduceKernelINS2_10policy_hubIdjN4cuda3__47maximumIvEEE10Policy1000EPdjS8_dNS5_3std3__410__identityEEEvT0_PT3_T1_NS0_13GridEvenShareISI_EET2_T4_E12temp_storage+32];
	setp.lt.f64 	%p104, %fd193, %fd194;
	selp.f64 	%fd195, %fd194, %fd193, %p104;
	ld.shared.f64 	%fd196, [_ZZN3cub18CUB_300001_SM_10006detail6reduce18DeviceReduceKernelINS2_10policy_hubIdjN4cuda3__47maximumIvEEE10Policy1000EPdjS8_dNS5_3std3__410__identityEEEvT0_PT3_T1_NS0_13GridEvenShareISI_EET2_T4_E12temp_storage+40];
	setp.lt.f64 	%p105, %fd195, %fd196;
	selp.f64 	%fd197, %fd196, %fd195, %p105;
	ld.shared.f64 	%fd198, [_ZZN3cub18CUB_300001_SM_10006detail6reduce18DeviceReduceKernelINS2_10policy_hubIdjN4cuda3__47maximumIvEEE10Policy1000EPdjS8_dNS5_3std3__410__identityEEEvT0_PT3_T1_NS0_13GridEvenShareISI_EET2_T4_E12temp_storage+48];
	setp.lt.f64 	%p106, %fd197, %fd198;
	selp.f64 	%fd199, %fd198, %fd197, %p106;
	ld.shared.f64 	%fd200, [_ZZN3cub18CUB_300001_SM_10006detail6reduce18DeviceReduceKernelINS2_10policy_hubIdjN4cuda3__47maximumIvEEE10Policy1000EPdjS8_dNS5_3std3__410__identityEEEvT0_PT3_T1_NS0_13GridEvenShareISI_EET2_T4_E12temp_storage+56];
	setp.lt.f64 	%p107, %fd199, %fd200;
	selp.f64 	%fd201, %fd200, %fd199, %p107;
	ld.shared.f64 	%fd202, [_ZZN3cub18CUB_300001_SM_10006detail6reduce18DeviceReduceKernelINS2_10policy_hubIdjN4cuda3__47maximumIvEEE10Policy1000EPdjS8_dNS5_3std3__410__identityEEEvT0_PT3_T1_NS0_13GridEvenShareISI_EET2_T4_E12temp_storage+64];
	setp.lt.f64 	%p108, %fd201, %fd202;
	selp.f64 	%fd374, %fd202, %fd201, %p108;
	bra.uni 	$L__BB5_71;
$L__BB5_51:
	// begin inline asm
	mov.u32 %r187, %laneid;
	// end inline asm
	and.b32  	%r238, %r56, 992;
	add.s32 	%r239, %r238, 32;
	setp.gt.u32 	%p63, %r239, %r55;
	not.b32 	%r240, %r238;
	add.s32 	%r241, %r55, %r240;
	selp.b32 	%r236, %r241, 31, %p63;
	mov.b64 	%rd81, %fd367;
	mov.b64 	{%r189, %r194}, %rd81;
	mov.b32 	%r195, 1;
	mov.b32 	%r237, -1;
	// begin inline asm
	shfl.sync.down.b32 %r188, %r189, %r195, %r236, %r237;
	// end inline asm
	// begin inline asm
	shfl.sync.down.b32 %r193, %r194, %r195, %r236, %r237;
	// end inline asm
	mov.b64 	%rd82, {%r188, %r193};
	mov.b64 	%fd130, %rd82;
	setp.lt.s32 	%p64, %r187, %r236;
	setp.lt.f64 	%p65, %fd367, %fd130;
	selp.f64 	%fd131, %fd130, %fd367, %p65;
	selp.f64 	%fd132, %fd131, %fd367, %p64;
	mov.b64 	%rd83, %fd132;
	mov.b64 	{%r199, %r204}, %rd83;
	mov.b32 	%r205, 2;
	// begin inline asm
	shfl.sync.down.b32 %r198, %r199, %r205, %r236, %r237;
	// end inline asm
	// begin inline asm
	shfl.sync.down.b32 %r203, %r204, %r205, %r236, %r237;
	// end inline asm
	mov.b64 	%rd84, {%r198, %r203};
	mov.b64 	%fd133, %rd84;
	add.s32 	%r242, %r187, 2;
	setp.gt.s32 	%p66, %r242, %r236;
	setp.lt.f64 	%p67, %fd132, %fd133;
	selp.f64 	%fd134, %fd133, %fd132, %p67;
	selp.f64 	%fd135, %fd132, %fd134, %p66;
	mov.b64 	%rd85, %fd135;
	mov.b64 	{%r209, %r214}, %rd85;
	mov.b32 	%r215, 4;
	// begin inline asm
	shfl.sync.down.b32 %r208, %r209, %r215, %r236, %r237;
	// end inline asm
	// begin inline asm
	shfl.sync.down.b32 %r213, %r214, %r215, %r236, %r237;
	// end inline asm
	mov.b64 	%rd86, {%r208, %r213};
	mov.b64 	%fd136, %rd86;
	add.s32 	%r243, %r187, 4;
	setp.gt.s32 	%p68, %r243, %r236;
	setp.lt.f64 	%p69, %fd135, %fd136;
	selp.f64 	%fd137, %fd136, %fd135, %p69;
	selp.f64 	%fd138, %fd135, %fd137, %p68;
	mov.b64 	%rd87, %fd138;
	mov.b64 	{%r219, %r224}, %rd87;
	mov.b32 	%r225, 8;
	// begin inline asm
	shfl.sync.down.b32 %r218, %r219, %r225, %r236, %r237;
	// end inline asm
	// begin inline asm
	shfl.sync.down.b32 %r223, %r224, %r225, %r236, %r237;
	// end inline asm
	mov.b64 	%rd88, {%r218, %r223};
	mov.b64 	%fd139, %rd88;
	add.s32 	%r244, %r187, 8;
	setp.gt.s32 	%p70, %r244, %r236;
	setp.lt.f64 	%p71, %fd138, %fd139;
	selp.f64 	%fd140, %fd139, %fd138, %p71;
	selp.f64 	%fd141, %fd138, %fd140, %p70;
	mov.b64 	%rd89, %fd141;
	mov.b64 	{%r229, %r234}, %rd89;
	mov.b32 	%r235, 16;
	// begin inline asm
	shfl.sync.down.b32 %r228, %r229, %r235, %r236, %r237;
	// end inline asm
	// begin inline asm
	shfl.sync.down.b32 %r233, %r234, %r235, %r236, %r237;
	// end inline asm
	mov.b64 	%rd90, {%r228, %r233};
	mov.b64 	%fd142, %rd90;
	add.s32 	%r245, %r187, 16;
	setp.gt.s32 	%p72, %r245, %r236;
	setp.lt.f64 	%p73, %fd141, %fd142;
	selp.f64 	%fd143, %fd142, %fd141, %p73;
	selp.f64 	%fd374, %fd141, %fd143, %p72;
	setp.ne.s32 	%p74, %r187, 0;
	@%p74 bra 	$L__BB5_53;
	shr.u32 	%r246, %r56, 2;
	and.b32  	%r247, %r246, 248;
	mov.u32 	%r248, _ZZN3cub18CUB_300001_SM_10006detail6reduce18DeviceReduceKernelINS2_10policy_hubIdjN4cuda3__47maximumIvEEE10Policy1000EPdjS8_dNS5_3std3__410__identityEEEvT0_PT3_T1_NS0_13GridEvenShareISI_EET2_T4_E12temp_storage;
	add.s32 	%r249, %r248, %r247;
	st.shared.f64 	[%r249+8], %fd374;
$L__BB5_53:
	bar.sync 	0;
	setp.ne.s32 	%p75, %r56, 0;
	@%p75 bra 	$L__BB5_71;
	setp.gt.u32 	%p76, %r55, 32;
	ld.shared.f64 	%fd144, [_ZZN3cub18CUB_300001_SM_10006detail6reduce18DeviceReduceKernelINS2_10policy_hubIdjN4cuda3__47maximumIvEEE10Policy1000EPdjS8_dNS5_3std3__410__identityEEEvT0_PT3_T1_NS0_13GridEvenShareISI_EET2_T4_E12temp_storage+16];
	setp.lt.f64 	%p77, %fd374, %fd144;
	selp.f64 	%fd146, %fd144, %fd374, %p77;
	selp.f64 	%fd147, %fd146, %fd374, %p76;
	setp.gt.u32 	%p78, %r55, 64;
	ld.shared.f64 	%fd149, [_ZZN3cub18CUB_300001_SM_10006detail6reduce18DeviceReduceKernelINS2_10policy_hubIdjN4cuda3__47maximumIvEEE10Policy1000EPdjS8_dNS5_3std3__410__identityEEEvT0_PT3_T1_NS0_13GridEvenShareISI_EET2_T4_E12temp_storage+24];
	setp.lt.f64 	%p79, %fd147, %fd149;
	selp.f64 	%fd151, %fd149, %fd147, %p79;
	selp.f64 	%fd152, %fd151, %fd147, %p78;
	setp.gt.u32 	%p80, %r55, 96;
	ld.shared.f64 	%fd154, [_ZZN3cub18CUB_300001_SM_10006detail6reduce18DeviceReduceKernelINS2_10policy_hubIdjN4cuda3__47maximumIvEEE10Policy1000EPdjS8_dNS5_3std3__410__identityEEEvT0_PT3_T1_NS0_13GridEvenShareISI_EET2_T4_E12temp_storage+32];
	setp.lt.f64 	%p81, %fd152, %fd154;
	selp.f64 	%fd156, %fd154, %fd152, %p81;
	selp.f64 	%fd157, %fd156, %fd152, %p80;
	setp.gt.u32 	%p82, %r55, 128;
	ld.shared.f64 	%fd159, [_ZZN3cub18CUB_300001_SM_10006detail6reduce18DeviceReduceKernelINS2_10policy_hubIdjN4cuda3__47maximumIvEEE10Policy1000EPdjS8_dNS5_3std3__410__identityEEEvT0_PT3_T1_NS0_13GridEvenShareISI_EET2_T4_E12temp_storage+40];
	setp.lt.f64 	%p83, %fd157, %fd159;
	selp.f64 	%fd161, %fd159, %fd157, %p83;
	selp.f64 	%fd162, %fd161, %fd157, %p82;
	setp.gt.u32 	%p84, %r55, 160;
	ld.shared.f64 	%fd164, [_ZZN3cub18CUB_300001_SM_10006detail6reduce18DeviceReduceKernelINS2_10policy_hubIdjN4cuda3__47maximumIvEEE10Policy1000EPdjS8_dNS5_3std3__410__identityEEEvT0_PT3_T1_NS0_13GridEvenShareISI_EET2_T4_E12temp_storage+48];
	setp.lt.f64 	%p85, %fd162, %fd164;
	selp.f64 	%fd166, %fd164, %fd162, %p85;
	selp.f64 	%fd167, %fd166, %fd162, %p84;
	setp.gt.u32 	%p86, %r55, 192;
	ld.shared.f64 	%fd169, [_ZZN3cub18CUB_300001_SM_10006detail6reduce18DeviceReduceKernelINS2_10policy_hubIdjN4cuda3__47maximumIvEEE10Policy1000EPdjS8_dNS5_3std3__410__identityEEEvT0_PT3_T1_NS0_13GridEvenShareISI_EET2_T4_E12temp_storage+56];
	setp.lt.f64 	%p87, %fd167, %fd169;
	selp.f64 	%fd171, %fd169, %fd167, %p87;
	selp.f64 	%fd172, %fd171, %fd167, %p86;
	setp.gt.u32 	%p88, %r55, 224;
	ld.shared.f64 	%fd174, [_ZZN3cub18CUB_300001_SM_10006detail6reduce18DeviceReduceKernelINS2_10policy_hubIdjN4cuda3__47maximumIvEEE10Policy1000EPdjS8_dNS5_3std3__410__identityEEEvT0_PT3_T1_NS0_13GridEvenShareISI_EET2_T4_E12temp_storage+64];
	setp.lt.f64 	%p89, %fd172, %fd174;
	selp.f64 	%fd176, %fd174, %fd172, %p89;
	selp.f64 	%fd374, %fd176, %fd172, %p88;
	bra.uni 	$L__BB5_71;
$L__BB5_55:
	mov.u32 	%r75, %tid.x;
	add.s32 	%r104, %r75, %r5;
	mul.wide.u32 	%rd20, %r104, 8;
	add.s64 	%rd5, %rd1, %rd20;
	// begin inline asm
	ld.global.nc.u64 %rd4, [%rd5];
	// end inline asm
	mov.b64 	%fd56, %rd4;
	add.s64 	%rd7, %rd5, 2048;
	// begin inline asm
	ld.global.nc.u64 %rd6, [%rd7];
	// end inline asm
	mov.b64 	%fd57, %rd6;
	add.s64 	%rd9, %rd5, 4096;
	// begin inline asm
	ld.global.nc.u64 %rd8, [%rd9];
	// end inline asm
	mov.b64 	%fd58, %rd8;
	add.s64 	%rd11, %rd5, 6144;
	// begin inline asm
	ld.global.nc.u64 %rd10, [%rd11];
	// end inline asm
	mov.b64 	%fd59, %rd10;
	add.s64 	%rd13, %rd5, 8192;
	// begin inline asm
	ld.global.nc.u64 %rd12, [%rd13];
	// end inline asm
	mov.b64 	%fd60, %rd12;
	add.s64 	%rd15, %rd5, 10240;
	// begin inline asm
	ld.global.nc.u64 %rd14, [%rd15];
	// end inline asm
	mov.b64 	%fd61, %rd14;
	add.s64 	%rd17, %rd5, 12288;
	// begin inline asm
	ld.global.nc.u64 %rd16, [%rd17];
	// end inline asm
	mov.b64 	%fd62, %rd16;
	add.s64 	%rd19, %rd5, 14336;
	// begin inline asm
	ld.global.nc.u64 %rd18, [%rd19];
	// end inline asm
	mov.b64 	%fd63, %rd18;
	setp.lt.f64 	%p3, %fd56, %fd57;
	selp.f64 	%fd64, %fd57, %fd56, %p3;
	setp.lt.f64 	%p4, %fd64, %fd58;
	selp.f64 	%fd65, %fd58, %fd64, %p4;
	setp.lt.f64 	%p5, %fd65, %fd59;
	selp.f64 	%fd66, %fd59, %fd65, %p5;
	setp.lt.f64 	%p6, %fd66, %fd60;
	selp.f64 	%fd67, %fd60, %fd66, %p6;
	setp.lt.f64 	%p7, %fd67, %fd61;
	selp.f64 	%fd68, %fd61, %fd67, %p7;
	setp.lt.f64 	%p8, %fd68, %fd62;
	selp.f64 	%fd69, %fd62, %fd68, %p8;
	setp.lt.f64 	%p9, %fd69, %fd63;
	selp.f64 	%fd373, %fd63, %fd69, %p9;
	setp.lt.u32 	%p10, %r55, %r4;
	@%p10 bra 	$L__BB5_67;
	add.s32 	%r76, %r4, %r5;
	add.s32 	%r533, %r76, 256;
	add.s32 	%r532, %r76, %r75;
	mov.b32 	%r534, 0;
$L__BB5_57:
	add.s32 	%r5, %r5, %r4;
	add.s32 	%r106, %r1, -2048;
	setp.gt.u32 	%p11, %r5, %r106;
	@%p11 bra 	$L__BB5_59;
	add.s32 	%r107, %r75, %r5;
	mul.wide.u32 	%rd37, %r107, 8;
	add.s64 	%rd22, %rd1, %rd37;
	// begin inline asm
	ld.global.nc.u64 %rd21, [%rd22];
	// end inline asm
	mov.b64 	%fd70, %rd21;
	add.s64 	%rd24, %rd22, 2048;
	// begin inline asm
	ld.global.nc.u64 %rd23, [%rd24];
	// end inline asm
	mov.b64 	%fd71, %rd23;
	add.s64 	%rd26, %rd22, 4096;
	// begin inline asm
	ld.global.nc.u64 %rd25, [%rd26];
	// end inline asm
	mov.b64 	%fd72, %rd25;
	add.s64 	%rd28, %rd22, 6144;
	// begin inline asm
	ld.global.nc.u64 %rd27, [%rd28];
	// end inline asm
	mov.b64 	%fd73, %rd27;
	add.s64 	%rd30, %rd22, 8192;
	// begin inline asm
	ld.global.nc.u64 %rd29, [%rd30];
	// end inline asm
	mov.b64 	%fd74, %rd29;
	add.s64 	%rd32, %rd22, 10240;
	// begin inline asm
	ld.global.nc.u64 %rd31, [%rd32];
	// end inline asm
	mov.b64 	%fd75, %rd31;
	add.s64 	%rd34, %rd22, 12288;
	// begin inline asm
	ld.global.nc.u64 %rd33, [%rd34];
	// end inline asm
	mov.b64 	%fd76, %rd33;
	add.s64 	%rd36, %rd22, 14336;
	// begin inline asm
	ld.global.nc.u64 %rd35, [%rd36];
	// end inline asm
	mov.b64 	%fd77, %rd35;
	setp.lt.f64 	%p12, %fd373, %fd70;
	selp.f64 	%fd78, %fd70, %fd373, %p12;
	setp.lt.f64 	%p13, %fd78, %fd71;
	selp.f64 	%fd79, %fd71, %fd78, %p13;
	setp.lt.f64 	%p14, %fd79, %fd72;
	selp.f64 	%fd80, %fd72, %fd79, %p14;
	setp.lt.f64 	%p15, %fd80, %fd73;
	selp.f64 	%fd81, %fd73, %fd80, %p15;
	setp.lt.f64 	%p16, %fd81, %fd74;
	selp.f64 	%fd82, %fd74, %fd81, %p16;
	setp.lt.f64 	%p17, %fd82, %fd75;
	selp.f64 	%fd83, %fd75, %fd82, %p17;
	setp.lt.f64 	%p18, %fd83, %fd76;
	selp.f64 	%fd84, %fd76, %fd83, %p18;
	setp.lt.f64 	%p19, %fd84, %fd77;
	selp.f64 	%fd373, %fd77, %fd84, %p19;
	sub.s32 	%r108, %r1, %r5;
	setp.lt.u32 	%p20, %r108, %r4;
	add.s32 	%r534, %r534, 1;
	add.s32 	%r533, %r533, %r4;
	add.s32 	%r532, %r532, %r4;
	@%p20 bra 	$L__BB5_67;
	bra.uni 	$L__BB5_57;
$L__BB5_59:
	setp.le.u32 	%p21, %r1, %r5;
	@%p21 bra 	$L__BB5_67;
	sub.s32 	%r87, %r1, %r5;
	setp.ge.s32 	%p22, %r75, %r87;
	@%p22 bra 	$L__BB5_67;
	not.b32 	%r109, %r75;
	add.s32 	%r110, %r1, %r109;
	sub.s32 	%r111, %r110, %r76;
	mul.lo.s32 	%r112, %r2, %r534;
	shl.b32 	%r113, %r112, 11;
	sub.s32 	%r88, %r111, %r113;
	shr.u32 	%r114, %r110, 8;
	add.s32 	%r89, %r114, 1;
	and.b32  	%r115, %r110, 768;
	setp.eq.s32 	%p23, %r115, 768;
	mov.u32 	%r539, %r75;
	@%p23 bra 	$L__BB5_64;
	and.b32  	%r116, %r89, 3;
	neg.s32 	%r536, %r116;
	mov.u32 	%r539, %r75;
$L__BB5_63:
	.pragma "nounroll";
	mul.wide.u32 	%rd40, %r532, 8;
	add.s64 	%rd39, %rd1, %rd40;
	// begin inline asm
	ld.global.nc.u64 %rd38, [%rd39];
	// end inline asm
	mov.b64 	%fd86, %rd38;
	setp.lt.f64 	%p24, %fd373, %fd86;
	selp.f64 	%fd373, %fd86, %fd373, %p24;
	add.s32 	%r539, %r539, 256;
	add.s32 	%r532, %r532, 256;
	add.s32 	%r536, %r536, 1;
	setp.ne.s32 	%p25, %r536, 0;
	@%p25 bra 	$L__BB5_63;
$L__BB5_64:
	setp.lt.u32 	%p26, %r88, 768;
	@%p26 bra 	$L__BB5_67;
	add.s32 	%r541, %r539, 512;
	add.s32 	%r540, %r539, %r533;
$L__BB5_66:
	add.s32 	%r117, %r540, -256;
	mul.wide.u32 	%rd49, %r117, 8;
	add.s64 	%rd42, %rd1, %rd49;
	// begin inline asm
	ld.global.nc.u64 %rd41, [%rd42];
	// end inline asm
	mov.b64 	%fd87, %rd41;
	setp.lt.f64 	%p27, %fd373, %fd87;
	selp.f64 	%fd88, %fd87, %fd373, %p27;
	mul.wide.u32 	%rd50, %r540, 8;
	add.s64 	%rd44, %rd1, %rd50;
	// begin inline asm
	ld.global.nc.u64 %rd43, [%rd44];
	// end inline asm
	mov.b64 	%fd89, %rd43;
	setp.lt.f64 	%p28, %fd88, %fd89;
	selp.f64 	%fd90, %fd89, %fd88, %p28;
	add.s32 	%r118, %r540, 256;
	mul.wide.u32 	%rd51, %r118, 8;
	add.s64 	%rd46, %rd1, %rd51;
	// begin inline asm
	ld.global.nc.u64 %rd45, [%rd46];
	// end inline asm
	mov.b64 	%fd91, %rd45;
	setp.lt.f64 	%p29, %fd90, %fd91;
	selp.f64 	%fd92, %fd91, %fd90, %p29;
	add.s32 	%r119, %r540, 512;
	mul.wide.u32 	%rd52, %r119, 8;
	add.s64 	%rd48, %rd1, %rd52;
	// begin inline asm
	ld.global.nc.u64 %rd47, [%rd48];
	// end inline asm
	mov.b64 	%fd93, %rd47;
	setp.lt.f64 	%p30, %fd92, %fd93;
	selp.f64 	%fd373, %fd93, %fd92, %p30;
	add.s32 	%r102, %r541, 1024;
	add.s32 	%r120, %r541, 512;
	add.s32 	%r540, %r540, 1024;
	setp.lt.s32 	%p31, %r120, %r87;
	mov.u32 	%r541, %r102;
	@%p31 bra 	$L__BB5_66;
$L__BB5_67:
	// begin inline asm
	mov.u32 %r121, %laneid;
	// end inline asm
	mov.b64 	%rd53, %fd373;
	mov.b64 	{%r123, %r128}, %rd53;
	mov.b32 	%r129, 1;
	mov.b32 	%r170, 31;
	mov.b32 	%r171, -1;
	// begin inline asm
	shfl.sync.down.b32 %r122, %r123, %r129, %r170, %r171;
	// end inline asm
	// begin inline asm
	shfl.sync.down.b32 %r127, %r128, %r129, %r170, %r171;
	// end inline asm
	mov.b64 	%rd54, {%r122, %r127};
	mov.b64 	%fd94, %rd54;
	setp.gt.s32 	%p32, %r121, 30;
	setp.lt.f64 	%p33, %fd373, %fd94;
	selp.f64 	%fd95, %fd94, %fd373, %p33;
	selp.f64 	%fd96, %fd373, %fd95, %p32;
	mov.b64 	%rd55, %fd96;
	mov.b64 	{%r133, %r138}, %rd55;
	mov.b32 	%r139, 2;
	// begin inline asm
	shfl.sync.down.b32 %r132, %r133, %r139, %r170, %r171;
	// end inline asm
	// begin inline asm
	shfl.sync.down.b32 %r137, %r138, %r139, %r170, %r171;
	// end inline asm
	mov.b64 	%rd56, {%r132, %r137};
	mov.b64 	%fd97, %rd56;
	setp.gt.s32 	%p34, %r121, 29;
	setp.lt.f64 	%p35, %fd96, %fd97;
	selp.f64 	%fd98, %fd97, %fd96, %p35;
	selp.f64 	%fd99, %fd96, %fd98, %p34;
	mov.b64 	%rd57, %fd99;
	mov.b64 	{%r143, %r148}, %rd57;
	mov.b32 	%r149, 4;
	// begin inline asm
	shfl.sync.down.b32 %r142, %r143, %r149, %r170, %r171;
	// end inline asm
	// begin inline asm
	shfl.sync.down.b32 %r147, %r148, %r149, %r170, %r171;
	// end inline asm
	mov.b64 	%rd58, {%r142, %r147};
	mov.b64 	%fd100, %rd58;
	setp.gt.s32 	%p36, %r121, 27;
	setp.lt.f64 	%p37, %fd99, %fd100;
	selp.f64 	%fd101, %fd100, %fd99, %p37;
	selp.f64 	%fd102, %fd99, %fd101, %p36;
	mov.b64 	%rd59, %fd102;
	mov.b64 	{%r153, %r158}, %rd59;
	mov.b32 	%r159, 8;
	// begin inline asm
	shfl.sync.down.b32 %r152, %r153, %r159, %r170, %r171;
	// end inline asm
	// begin inline asm
	shfl.sync.down.b32 %r157, %r158, %r159, %r170, %r171;
	// end inline asm
	mov.b64 	%rd60, {%r152, %r157};
	mov.b64 	%fd103, %rd60;
	setp.gt.s32 	%p38, %r121, 23;
	setp.lt.f64 	%p39, %fd102, %fd103;
	selp.f64 	%fd104, %fd103, %fd102, %p39;
	selp.f64 	%fd105, %fd102, %fd104, %p38;
	mov.b64 	%rd61, %fd105;
	mov.b64 	{%r163, %r168}, %rd61;
	mov.b32 	%r169, 16;
	// begin inline asm
	shfl.sync.down.b32 %r162, %r163, %r169, %r170, %r171;
	// end inline asm
	// begin inline asm
	shfl.sync.down.b32 %r167, %r168, %r169, %r170, %r171;
	// end inline asm
	mov.b64 	%rd62, {%r162, %r167};
	mov.b64 	%fd106, %rd62;
	setp.gt.s32 	%p40, %r121, 15;
	setp.lt.f64 	%p41, %fd105, %fd106;
	selp.f64 	%fd52, %fd106, %fd105, %p41;
	selp.f64 	%fd374, %fd105, %fd52, %p40;
	setp.ne.s32 	%p42, %r121, 0;
	@%p42 bra 	$L__BB5_69;
	shr.u32 	%r172, %r75, 2;
	and.b32  	%r173, %r172, 248;
	mov.u32 	%r174, _ZZN3cub18CUB_300001_SM_10006detail6reduce18DeviceReduceKernelINS2_10policy_hubIdjN4cuda3__47maximumIvEEE10Policy1000EPdjS8_dNS5_3std3__410__identityEEEvT0_PT3_T1_NS0_13GridEvenShareISI_EET2_T4_E12temp_storage;
	add.s32 	%r175, %r174, %r173;
	st.shared.f64 	[%r175+8], %fd52;
$L__BB5_69:
	bar.sync 	0;
	setp.ne.s32 	%p43, %r75, 0;
	@%p43 bra 	$L__BB5_71;
	ld.shared.f64 	%fd107, [_ZZN3cub18CUB_300001_SM_10006detail6reduce18DeviceReduceKernelINS2_10policy_hubIdjN4cuda3__47maximumIvEEE10Policy1000EPdjS8_dNS5_3std3__410__identityEEEvT0_PT3_T1_NS0_13GridEvenShareISI_EET2_T4_E12temp_storage+16];
	setp.lt.f64 	%p44, %fd374, %fd107;
	selp.f64 	%fd108, %fd107, %fd374, %p44;
	ld.shared.f64 	%fd109, [_ZZN3cub18CUB_300001_SM_10006detail6reduce18DeviceReduceKernelINS2_10policy_hubIdjN4cuda3__47maximumIvEEE10Policy1000EPdjS8_dNS5_3std3__410__identityEEEvT0_PT3_T1_NS0_13GridEvenShareISI_EET2_T4_E12temp_storage+24];
	setp.lt.f64 	%p45, %fd108, %fd109;
	selp.f64 	%fd110, %fd109, %fd108, %p45;
	ld.shared.f64 	%fd111, [_ZZN3cub18CUB_300001_SM_10006detail6reduce18DeviceReduceKernelINS2_10policy_hubIdjN4cuda3__47maximumIvEEE10Policy1000EPdjS8_dNS5_3std3__410__identityEEEvT0_PT3_T1_NS0_13GridEvenShareISI_EET2_T4_E12temp_storage+32];
	setp.lt.f64 	%p46, %fd110, %fd111;
	selp.f64 	%fd112, %fd111, %fd110, %p46;
	ld.shared.f64 	%fd113, [_ZZN3cub18CUB_300001_SM_10006detail6reduce18DeviceReduceKernelINS2_10policy_hubIdjN4cuda3__47maximumIvEEE10Policy1000EPdjS8_dNS5_3std3__410__identityEEEvT0_PT3_T1_NS0_13GridEvenShareISI_EET2_T4_E12temp_storage+40];
	setp.lt.f64 	%p47, %fd112, %fd113;
	selp.f64 	%fd114, %fd113, %fd112, %p47;
	ld.shared.f64 	%fd115, [_ZZN3cub18CUB_300001_SM_10006detail6reduce18DeviceReduceKernelINS2_10policy_hubIdjN4cuda3__47maximumIvEEE10Policy1000EPdjS8_dNS5_3std3__410__identityEEEvT0_PT3_T1_NS0_13GridEvenShareISI_EET2_T4_E12temp_storage+48];
	setp.lt.f64 	%p48, %fd114, %fd115;
	selp.f64 	%fd116, %fd115, %fd114, %p48;
	ld.shared.f64 	%fd117, [_ZZN3cub18CUB_300001_SM_10006detail6reduce18DeviceReduceKernelINS2_10policy_hubIdjN4cuda3__47maximumIvEEE10Policy1000EPdjS8_dNS5_3std3__410__identityEEEvT0_PT3_T1_NS0_13GridEvenShareISI_EET2_T4_E12temp_storage+56];
	setp.lt.f64 	%p49, %fd116, %fd117;
	selp.f64 	%fd118, %fd117, %fd116, %p49;
	ld.shared.f64 	%fd119, [_ZZN3cub18CUB_300001_SM_10006detail6reduce18DeviceReduceKernelINS2_10policy_hubIdjN4cuda3__47maximumIvEEE10Policy1000EPdjS8_dNS5_3std3__410__identityEEEvT0_PT3_T1_NS0_13GridEvenShareISI_EET2_T4_E12temp_storage+64];
	setp.lt.f64 	%p50, %fd118, %fd119;
	selp.f64 	%fd374, %fd119, %fd118, %p50;
$L__BB5_71:
	mov.u32 	%r507, %tid.x;
	setp.ne.s32 	%p216, %r507, 0;
	@%p216 bra 	$L__BB5_73;
	ld.param.u64 	%rd196, [_ZN3cub18CUB_300001_SM_10006detail6reduce18DeviceReduceKernelINS2_10policy_hubIdjN4cuda3__47maximumIvEEE10Policy1000EPdjS8_dNS5_3std3__410__identityEEEvT0_PT3_T1_NS0_13GridEvenShareISI_EET2_T4__param_1];
	cvta.to.global.u64 	%rd193, %rd196;
	mul.wide.u32 	%rd194, %r3, 8;
	add.s64 	%rd195, %rd193, %rd194;
	st.global.f64 	[%rd195], %fd374;
$L__BB5_73:
	ret;

}
	// .globl	_ZN3cub18CUB_300001_SM_10006detail6reduce28DeviceReduceSingleTileKernelINS2_10policy_hubIdjN4cuda3__47maximumIvEEE10Policy1000EPdSB_iS8_ddNS5_3std3__410__identityEEEvT0_T1_T2_T3_T4_T6_
.visible .entry _ZN3cub18CUB_300001_SM_10006detail6reduce28DeviceReduceSingleTileKernelINS2_10policy_hubIdjN4cuda3__47maximumIvEEE10Policy1000EPdSB_iS8_ddNS5_3std3__410__identityEEEvT0_T1_T2_T3_T4_T6_(
	.param .u64 .ptr .align 1 _ZN3cub18CUB_300001_SM_10006detail6reduce28DeviceReduceSingleTileKernelINS2_10policy_hubIdjN4cuda3__47maximumIvEEE10Policy1000EPdSB_iS8_ddNS5_3std3__410__identityEEEvT0_T1_T2_T3_T4_T6__param_0,
	.param .u64 .ptr .align 1 _ZN3cub18CUB_300001_SM_10006detail6reduce28DeviceReduceSingleTileKernelINS2_10policy_hubIdjN4cuda3__47maximumIvEEE10Policy1000EPdSB_iS8_ddNS5_3std3__410__identityEEEvT0_T1_T2_T3_T4_T6__param_1,
	.param .u32 _ZN3cub18CUB_300001_SM_10006detail6reduce28DeviceReduceSingleTileKernelINS2_10policy_hubIdjN4cuda3__47maximumIvEEE10Policy1000EPdSB_iS8_ddNS5_3std3__410__identityEEEvT0_T1_T2_T3_T4_T6__param_2,
	.param .align 1 .b8 _ZN3cub18CUB_300001_SM_10006detail6reduce28DeviceReduceSingleTileKernelINS2_10policy_hubIdjN4cuda3__47maximumIvEEE10Policy1000EPdSB_iS8_ddNS5_3std3__410__identityEEEvT0_T1_T2_T3_T4_T6__param_3[1],
	.param .f64 _ZN3cub18CUB_300001_SM_10006detail6reduce28DeviceReduceSingleTileKernelINS2_10policy_hubIdjN4cuda3__47maximumIvEEE10Policy1000EPdSB_iS8_ddNS5_3std3__410__identityEEEvT0_T1_T2_T3_T4_T6__param_4,
	.param .align 1 .b8 _ZN3cub18CUB_300001_SM_10006detail6reduce28DeviceReduceSingleTileKernelINS2_10policy_hubIdjN4cuda3__47maximumIvEEE10Policy1000EPdSB_iS8_ddNS5_3std3__410__identityEEEvT0_T1_T2_T3_T4_T6__param_5[1]
)
.maxntid 256
.minnctapersm 1
{
	.reg .pred 	%p<220>;
	.reg .b32 	%r<472>;
	.reg .b64 	%rd<206>;
	.reg .b64 	%fd<381>;
	// demoted variable
	.shared .align 8 .b8 _ZZN3cub18CUB_300001_SM_10006detail6reduce28DeviceReduceSingleTileKernelINS2_10policy_hubIdjN4cuda3__47maximumIvEEE10Policy1000EPdSB_iS8_ddNS5_3std3__410__identityEEEvT0_T1_T2_T3_T4_T6_E12temp_storage[80];
	ld.param.u64 	%rd15, [_ZN3cub18CUB_300001_SM_10006detail6reduce28DeviceReduceSingleTileKernelINS2_10policy_hubIdjN4cuda3__47maximumIvEEE10Policy1000EPdSB_iS8_ddNS5_3std3__410__identityEEEvT0_T1_T2_T3_T4_T6__param_0];
	ld.param.u64 	%rd16, [_ZN3cub18CUB_300001_SM_10006detail6reduce28DeviceReduceSingleTileKernelINS2_10policy_hubIdjN4cuda3__47maximumIvEEE10Policy1000EPdSB_iS8_ddNS5_3std3__410__identityEEEvT0_T1_T2_T3_T4_T6__param_1];
	ld.param.u32 	%r68, [_ZN3cub18CUB_300001_SM_10006detail6reduce28DeviceReduceSingleTileKernelINS2_10policy_hubIdjN4cuda3__47maximumIvEEE10Policy1000EPdSB_iS8_ddNS5_3std3__410__identityEEEvT0_T1_T2_T3_T4_T6__param_2];
	ld.param.f64 	%fd58, [_ZN3cub18CUB_300001_SM_10006detail6reduce28DeviceReduceSingleTileKernelINS2_10policy_hubIdjN4cuda3__47maximumIvEEE10Policy1000EPdSB_iS8_ddNS5_3std3__410__identityEEEvT0_T1_T2_T3_T4_T6__param_4];
	cvta.to.global.u64 	%rd1, %rd16;
	setp.ne.s32 	%p1, %r68, 0;
	@%p1 bra 	$L__BB6_3;
	mov.u32 	%r445, %tid.x;
	setp.ne.s32 	%p219, %r445, 0;
	@%p219 bra 	$L__BB6_74;
	st.global.f64 	[%rd1], %fd58;
	bra.uni 	$L__BB6_74;
$L__BB6_3:
	and.b64  	%rd17, %rd15, 31;
	setp.ne.s64 	%p2, %rd17, 0;
	@%p2 bra 	$L__BB6_38;
	setp.gt.s32 	%p110, %r68, 2047;
	@%p110 bra 	$L__BB6_22;
	mov.u32 	%r1, %tid.x;
	setp.ge.s32 	%p159, %r1, %r68;
	mov.f64 	%fd359, 0d0000000000000000;
	mov.u32 	%r449, %r1;
	@%p159 bra 	$L__BB6_7;
	mul.wide.u32 	%rd169, %r1, 8;
	add.s64 	%rd168, %rd15, %rd169;
	// begin inline asm
	ld.global.nc.u64 %rd167, [%rd168];
	// end inline asm
	mov.b64 	%fd359, %rd167;
	add.s32 	%r449, %r1, 256;
$L__BB6_7:
	setp.ge.s32 	%p160, %r449, %r68;
	@%p160 bra 	$L__BB6_13;
	not.b32 	%r321, %r449;
	add.s32 	%r4, %r68, %r321;
	and.b32  	%r322, %r4, 768;
	setp.eq.s32 	%p161, %r322, 768;
	@%p161 bra 	$L__BB6_11;
	mul.wide.u32 	%rd170, %r449, 8;
	add.s64 	%rd202, %rd15, %rd170;
	shr.u32 	%r323, %r4, 8;
	add.s32 	%r324, %r323, 1;
	and.b32  	%r325, %r324, 3;
	neg.s32 	%r447, %r325;
$L__BB6_10:
	.pragma "nounroll";
	// begin inline asm
	ld.global.nc.u64 %rd171, [%rd202];
	// end inline asm
	mov.b64 	%fd272, %rd171;
	setp.lt.f64 	%p162, %fd359, %fd272;
	selp.f64 	%fd359, %fd272, %fd359, %p162;
	add.s32 	%r449, %r449, 256;
	add.s64 	%rd202, %rd202, 2048;
	add.s32 	%r447, %r447, 1;
	setp.ne.s32 	%p163, %r447, 0;
	@%p163 bra 	$L__BB6_10;
$L__BB6_11:
	setp.lt.u32 	%p164, %r4, 768;
	@%p164 bra 	$L__BB6_13;
$L__BB6_12:
	mul.wide.s32 	%rd181, %r449, 8;
	add.s64 	%rd174, %rd15, %rd181;
	// begin inline asm
	ld.global.nc.u64 %rd173, [%rd174];
	// end inline asm
	mov.b64 	%fd273, %rd173;
	setp.lt.f64 	%p165, %fd359, %fd273;
	selp.f64 	%fd274, %fd273, %fd359, %p165;
	add.s64 	%rd176, %rd174, 2048;
	// begin inline asm
	ld.global.nc.u64 %rd175, [%rd176];
	// end inline asm
	mov.b64 	%fd275, %rd175;
	setp.lt.f64 	%p166, %fd274, %fd275;
	selp.f64 	%fd276, %fd275, %fd274, %p166;
	add.s64 	%rd178, %rd174, 4096;
	// begin inline asm
	ld.global.nc.u64 %rd177, [%rd178];
	// end inline asm
	mov.b64 	%fd277, %rd177;
	setp.lt.f64 	%p167, %fd276, %fd277;
	selp.f64 	%fd278, %fd277, %fd276, %p167;
	add.s64 	%rd180, %rd174, 6144;
	// begin inline asm
	ld.global.nc.u64 %rd179, [%rd180];
	// end inline asm
	mov.b64 	%fd279, %rd179;
	setp.lt.f64 	%p168, %fd278, %fd279;
	selp.f64 	%fd359, %fd279, %fd278, %p168;
	add.s32 	%r449, %r449, 1024;
	setp.lt.s32 	%p169, %r449, %r68;
	@%p169 bra 	$L__BB6_12;
$L__BB6_13:
	setp.lt.s32 	%p170, %r68, 256;
	@%p170 bra 	$L__BB6_18;
	// begin inline asm
	mov.u32 %r389, %laneid;
	// end inline asm
	mov.b64 	%rd192, %fd359;
	mov.b64 	{%r391, %r396}, %rd192;
	mov.b32 	%r397, 1;
	mov.b32 	%r438, 31;
	mov.b32 	%r439, -1;
	// begin inline asm
	shfl.sync.down.b32 %r390, %r391, %r397, %r438, %r439;
	// end inline asm
	// begin inline asm
	shfl.sync.down.b32 %r395, %r396, %r397, %r438, %r439;
	// end inline asm
	mov.b64 	%rd193, {%r390, %r395};
	mov.b64 	%fd327, %rd193;
	setp.gt.s32 	%p198, %r389, 30;
	setp.lt.f64 	%p199, %fd359, %fd327;
	selp.f64 	%fd328, %fd327, %fd359, %p199;
	selp.f64 	%fd329, %fd359, %fd328, %p198;
	mov.b64 	%rd194, %fd329;
	mov.b64 	{%r401, %r406}, %rd194;
	mov.b32 	%r407, 2;
	// begin inline asm
	shfl.sync.down.b32 %r400, %r401, %r407, %r438, %r439;
	// end inline asm
	// begin inline asm
	shfl.sync.down.b32 %r405, %r406, %r407, %r438, %r439;
	// end inline asm
	mov.b64 	%rd195, {%r400, %r405};
	mov.b64 	%fd330, %rd195;
	setp.gt.s32 	%p200, %r389, 29;
	setp.lt.f64 	%p201, %fd329, %fd330;
	selp.f64 	%fd331, %fd330, %fd329, %p201;
	selp.f64 	%fd332, %fd329, %fd331, %p200;
	mov.b64 	%rd196, %fd332;
	mov.b64 	{%r411, %r416}, %rd196;
	mov.b32 	%r417, 4;
	// begin inline asm
	shfl.sync.down.b32 %r410, %r411, %r417, %r438, %r439;
	// end inline asm
	// begin inline asm
	shfl.sync.down.b32 %r415, %r416, %r417, %r438, %r439;
	// end inline asm
	mov.b64 	%rd197, {%r410, %r415};
	mov.b64 	%fd333, %rd197;
	setp.gt.s32 	%p202, %r389, 27;
	setp.lt.f64 	%p203, %fd332, %fd333;
	selp.f64 	%fd334, %fd333, %fd332, %p203;
	selp.f64 	%fd335, %fd332, %fd334, %p202;
	mov.b64 	%rd198, %fd335;
	mov.b64 	{%r421, %r426}, %rd198;
	mov.b32 	%r427, 8;
	// begin inline asm
	shfl.sync.down.b32 %r420, %r421, %r427, %r438, %r439;
	// end inline asm
	// begin inline asm
	shfl.sync.down.b32 %r425, %r426, %r427, %r438, %r439;
	// end inline asm
	mov.b64 	%rd199, {%r420, %r425};
	mov.b64 	%fd336, %rd199;
	setp.gt.s32 	%p204, %r389, 23;
	setp.lt.f64 	%p205, %fd335, %fd336;
	selp.f64 	%fd337, %fd336, %fd335, %p205;
	selp.f64 	%fd338, %fd335, %fd337, %p204;
	mov.b64 	%rd200, %fd338;
	mov.b64 	{%r431, %r436}, %rd200;
	mov.b32 	%r437, 16;
	// begin inline asm
	shfl.sync.down.b32 %r430, %r431, %r437, %r438, %r439;
	// end inline asm
	// begin inline asm
	shfl.sync.down.b32 %r435, %r436, %r437, %r438, %r439;
	// end inline asm
	mov.b64 	%rd201, {%r430, %r435};
	mov.b64 	%fd339, %rd201;
	setp.gt.s32 	%p206, %r389, 15;
	setp.lt.f64 	%p207, %fd338, %fd339;
	selp.f64 	%fd10, %fd339, %fd338, %p207;
	selp.f64 	%fd380, %fd338, %fd10, %p206;
	setp.ne.s32 	%p208, %r389, 0;
	@%p208 bra 	$L__BB6_16;
	shr.u32 	%r440, %r1, 2;
	and.b32  	%r441, %r440, 248;
	mov.u32 	%r442, _ZZN3cub18CUB_300001_SM_10006detail6reduce28DeviceReduceSingleTileKernelINS2_10policy_hubIdjN4cuda3__47maximumIvEEE10Policy1000EPdSB_iS8_ddNS5_3std3__410__identityEEEvT0_T1_T2_T3_T4_T6_E12temp_storage;
	add.s32 	%r443, %r442, %r441;
	st.shared.f64 	[%r443+8], %fd10;
$L__BB6_16:
	bar.sync 	0;
	setp.ne.s32 	%p209, %r1, 0;
	@%p209 bra 	$L__BB6_72;
	ld.shared.f64 	%fd340, [_ZZN3cub18CUB_300001_SM_10006detail6reduce28DeviceReduceSingleTileKernelINS2_10policy_hubIdjN4cuda3__47maximumIvEEE10Policy1000EPdSB_iS8_ddNS5_3std3__410__identityEEEvT0_T1_T2_T3_T4_T6_E12temp_storage+16];
	setp.lt.f64 	%p210, %fd380, %fd340;
	selp.f64 	%fd341, %fd340, %fd380, %p210;
	ld.shared.f64 	%fd342, [_ZZN3cub18CUB_300001_SM_10006detail6reduce28DeviceReduceSingleTileKernelINS2_10policy_hubIdjN4cuda3__47maximumIvEEE10Policy1000EPdSB_iS8_ddNS5_3std3__410__identityEEEvT0_T1_T2_T3_T4_T6_E12temp_storage+24];
	setp.lt.f64 	%p211, %fd341, %fd342;
	selp.f64 	%fd343, %fd342, %fd341, %p211;
	ld.shared.f64 	%fd344, [_ZZN3cub18CUB_300001_SM_10006detail6reduce28DeviceReduceSingleTileKernelINS2_10policy_hubIdjN4cuda3__47maximumIvEEE10Policy1000EPdSB_iS8_ddNS5_3std3__410__identityEEEvT0_T1_T2_T3_T4_T6_E12temp_storage+32];
	setp.lt.f64 	%p212, %fd343, %fd344;
	selp.f64 	%fd345, %fd344, %fd343, %p212;
	ld.shared.f64 	%fd346, [_ZZN3cub18CUB_300001_SM_10006detail6reduce28DeviceReduceSingleTileKernelINS2_10policy_hubIdjN4cuda3__47maximumIvEEE10Policy1000EPdSB_iS8_ddNS5_3std3__410__identityEEEvT0_T1_T2_T3_T4_T6_E12temp_storage+40];
	setp.lt.f64 	%p213, %fd345, %fd346;
	selp.f64 	%fd347, %fd346, %fd345, %p213;
	ld.shared.f64 	%fd348, [_ZZN3cub18CUB_300001_SM_10006detail6reduce28DeviceReduceSingleTileKernelINS2_10policy_hubIdjN4cuda3__47maximumIvEEE10Policy1000EPdSB_iS8_ddNS5_3std3__410__identityEEEvT0_T1_T2_T3_T4_T6_E12temp_storage+48];
	setp.lt.f64 	%p214, %fd347, %fd348;
	selp.f64 	%fd349, %fd348, %fd347, %p214;
	ld.shared.f64 	%fd350, [_ZZN3cub18CUB_300001_SM_10006detail6reduce28DeviceReduceSingleTileKernelINS2_10policy_hubIdjN4cuda3__47maximumIvEEE10Policy1000EPdSB_iS8_ddNS5_3std3__410__identityEEEvT0_T1_T2_T3_T4_T6_E12temp_storage+56];
	setp.lt.f64 	%p215, %fd349, %fd350;
	selp.f64 	%fd351, %fd350, %fd349, %p215;
	ld.shared.f64 	%fd352, [_ZZN3cub18CUB_300001_SM_10006detail6reduce28DeviceReduceSingleTileKernelINS2_10policy_hubIdjN4cuda3__47maximumIvEEE10Policy1000EPdSB_iS8_ddNS5_3std3__410__identityEEEvT0_T1_T2_T3_T4_T6_E12temp_storage+64];
	setp.lt.f64 	%p216, %fd351, %fd352;
	selp.f64 	%fd380, %fd352, %fd351, %p216;
	bra.uni 	$L__BB6_72;
$L__BB6_18:
	// begin inline asm
	mov.u32 %r326, %laneid;
	// end inline asm
	and.b32  	%r377, %r1, 992;
	add.s32 	%r378, %r377, 32;
	setp.gt.s32 	%p171, %r378, %r68;
	not.b32 	%r379, %r377;
	add.s32 	%r380, %r68, %r379;
	selp.b32 	%r375, %r380, 31, %p171;
	mov.b64 	%rd182, %fd359;
	mov.b64 	{%r328, %r333}, %rd182;
	mov.b32 	%r334, 1;
	mov.b32 	%r376, -1;
	// begin inline asm
	shfl.sync.down.b32 %r327, %r328, %r334, %r375, %r376;
	// end inline asm
	// begin inline asm
	shfl.sync.down.b32 %r332, %r333, %r334, %r375, %r376;
	// end inline asm
	mov.b64 	%rd183, {%r327, %r332};
	mov.b64 	%fd280, %rd183;
	setp.lt.s32 	%p172, %r326, %r375;
	setp.lt.f64 	%p173, %fd359, %fd280;
	selp.f64 	%fd281, %fd280, %fd359, %p173;
	selp.f64 	%fd282, %fd281, %fd359, %p172;
	mov.b64 	%rd184, %fd282;
	mov.b64 	{%r338, %r343}, %rd184;
	mov.b32 	%r344, 2;
	// begin inline asm
	shfl.sync.down.b32 %r337, %r338, %r344, %r375, %r376;
	// end inline asm
	// begin inline asm
	shfl.sync.down.b32 %r342, %r343, %r344, %r375, %r376;
	// end inline asm
	mov.b64 	%rd185, {%r337, %r342};
	mov.b64 	%fd283, %rd185;
	add.s32 	%r381, %r326, 2;
	setp.gt.s32 	%p174, %r381, %r375;
	setp.lt.f64 	%p175, %fd282, %fd283;
	selp.f64 	%fd284, %fd283, %fd282, %p175;
	selp.f64 	%fd285, %fd282, %fd284, %p174;
	mov.b64 	%rd186, %fd285;
	mov.b64 	{%r348, %r353}, %rd186;
	mov.b32 	%r354, 4;
	// begin inline asm
	shfl.sync.down.b32 %r347, %r348, %r354, %r375, %r376;
	// end inline asm
	// begin inline asm
	shfl.sync.down.b32 %r352, %r353, %r354, %r375, %r376;
	// end inline asm
	mov.b64 	%rd187, {%r347, %r352};
	mov.b64 	%fd286, %rd187;
	add.s32 	%r382, %r326, 4;
	setp.gt.s32 	%p176, %r382, %r375;
	setp.lt.f64 	%p177, %fd285, %fd286;
	selp.f64 	%fd287, %fd286, %fd285, %p177;
	selp.f64 	%fd288, %fd285, %fd287, %p176;
	mov.b64 	%rd188, %fd288;
	mov.b64 	{%r358, %r363}, %rd188;
	mov.b32 	%r364, 8;
	// begin inline asm
	shfl.sync.down.b32 %r357, %r358, %r364, %r375, %r376;
	// end inline asm
	// begin inline asm
	shfl.sync.down.b32 %r362, %r363, %r364, %r375, %r376;
	// end inline asm
	mov.b64 	%rd189, {%r357, %r362};
	mov.b64 	%fd289, %rd189;
	add.s32 	%r383, %r326, 8;
	setp.gt.s32 	%p178, %r383, %r375;
	setp.lt.f64 	%p179, %fd288, %fd289;
	selp.f64 	%fd290, %fd289, %fd288, %p179;
	selp.f64 	%fd291, %fd288, %fd290, %p178;
	mov.b64 	%rd190, %fd291;
	mov.b64 	{%r368, %r373}, %rd190;
	mov.b32 	%r374, 16;
	// begin inline asm
	shfl.sync.down.b32 %r367, %r368, %r374, %r375, %r376;
	// end inline asm
	// begin inline asm
	shfl.sync.down.b32 %r372, %r373, %r374, %r375, %r376;
	// end inline asm
	mov.b64 	%rd191, {%r367, %r372};
	mov.b64 	%fd292, %rd191;
	add.s32 	%r384, %r326, 16;
	setp.gt.s32 	%p180, %r384, %r375;
	setp.lt.f64 	%p181, %fd291, %fd292;
	selp.f64 	%fd293, %fd292, %fd291, %p181;
	selp.f64 	%fd380, %fd291, %fd293, %p180;
	setp.ne.s32 	%p182, %r326, 0;
	@%p182 bra 	$L__BB6_20;
	shr.u32 	%r385, %r1, 2;
	and.b32  	%r386, %r385, 248;
	mov.u32 	%r387, _ZZN3cub18CUB_300001_SM_10006detail6reduce28DeviceReduceSingleTileKernelINS2_10policy_hubIdjN4cuda3__47maximumIvEEE10Policy1000EPdSB_iS8_ddNS5_3std3__410__identityEEEvT0_T1_T2_T3_T4_T6_E12temp_storage;
	add.s32 	%r388, %r387, %r386;
	st.shared.f64 	[%r388+8], %fd380;
$L__BB6_20:
	bar.sync 	0;
	setp.ne.s32 	%p183, %r1, 0;
	@%p183 bra 	$L__BB6_72;
	setp.gt.s32 	%p184, %r68, 32;
	ld.shared.f64 	%fd294, [_ZZN3cub18CUB_300001_SM_10006detail6reduce28DeviceReduceSingleTileKernelINS2_10policy_hubIdjN4cuda3__47maximumIvEEE10Policy1000EPdSB_iS8_ddNS5_3std3__410__identityEEEvT0_T1_T2_T3_T4_T6_E12temp_storage+16];
	setp.lt.f64 	%p185, %fd380, %fd294;
	selp.f64 	%fd296, %fd294, %fd380, %p185;
	selp.f64 	%fd297, %fd296, %fd380, %p184;
	setp.gt.s32 	%p186, %r68, 64;
	ld.shared.f64 	%fd299, [_ZZN3cub18CUB_300001_SM_10006detail6reduce28DeviceReduceSingleTileKernelINS2_10policy_hubIdjN4cuda3__47maximumIvEEE10Policy1000EPdSB_iS8_ddNS5_3std3__410__identityEEEvT0_T1_T2_T3_T4_T6_E12temp_storage+24];
	setp.lt.f64 	%p187, %fd297, %fd299;
	selp.f64 	%fd301, %fd299, %fd297, %p187;
	selp.f64 	%fd302, %fd301, %fd297, %p186;
	setp.gt.s32 	%p188, %r68, 96;
	ld.shared.f64 	%fd304, [_ZZN3cub18CUB_300001_SM_10006detail6reduce28DeviceReduceSingleTileKernelINS2_10policy_hubIdjN4cuda3__47maximumIvEEE10Policy1000EPdSB_iS8_ddNS5_3std3__410__identityEEEvT0_T1_T2_T3_T4_T6_E12temp_storage+32];
	setp.lt.f64 	%p189, %fd302, %fd304;
	selp.f64 	%fd306, %fd304, %fd302, %p189;
	selp.f64 	%fd307, %fd306, %fd302, %p188;
	setp.gt.s32 	%p190, %r68, 128;
	ld.shared.f64 	%fd309, [_ZZN3cub18CUB_300001_SM_10006detail6reduce28DeviceReduceSingleTileKernelINS2_10policy_hubIdjN4cuda3__47maximumIvEEE10Policy1000EPdSB_iS8_ddNS5_3std3__410__identityEEEvT0_T1_T2_T3_T4_T6_E12temp_storage+40];
	setp.lt.f64 	%p191, %fd307, %fd309;
	selp.f64 	%fd311, %fd309, %fd307, %p191;
	selp.f64 	%fd312, %fd311, %fd307, %p190;
	setp.gt.s32 	%p192, %r68, 160;
	ld.shared.f64 	%fd314, [_ZZN3cub18CUB_300001_SM_10006detail6reduce28DeviceReduceSingleTileKernelINS2_10policy_hubIdjN4cuda3__47maximumIvEEE10Policy1000EPdSB_iS8_ddNS5_3std3__410__identityEEEvT0_T1_T2_T3_T4_T6_E12temp_storage+48];
	setp.lt.f64 	%p193, %fd312, %fd314;
	selp.f64 	%fd316, %fd314, %fd312, %p193;
	selp.f64 	%fd317, %fd316, %fd312, %p192;
	setp.gt.s32 	%p194, %r68, 192;
	ld.shared.f64 	%fd319, [_ZZN3cub18CUB_300001_SM_10006detail6reduce28DeviceReduceSingleTileKernelINS2_10policy_hubIdjN4cuda3__47maximumIvEEE10Policy1000EPdSB_iS8_ddNS5_3std3__410__identityEEEvT0_T1_T2_T3_T4_T6_E12temp_storage+56];
	setp.lt.f64 	%p195, %fd317, %fd319;
	selp.f64 	%fd321, %fd319, %fd317, %p195;
	selp.f64 	%fd322, %fd321, %fd317, %p194;
	setp.gt.s32 	%p196, %r68, 224;
	ld.shared.f64 	%fd324, [_ZZN3cub18CUB_300001_SM_10006detail6reduce28DeviceReduceSingleTileKernelINS2_10policy_hubIdjN4cuda3__47maximumIvEEE10Policy1000EPdSB_iS8_ddNS5_3std3__410__identityEEEvT0_T1_T2_T3_T4_T6_E12temp_storage+64];
	setp.lt.f64 	%p197, %fd322, %fd324;
	selp.f64 	%fd326, %fd324, %fd322, %p197;
	selp.f64 	%fd380, %fd326, %fd322, %p196;
	bra.uni 	$L__BB6_72;
$L__BB6_22:
	mov.u32 	%r13, %tid.x;
	shl.b32 	%r14, %r13, 2;
	mul.wide.u32 	%rd126, %r14, 8;
	add.s64 	%rd116, %rd15, %rd126;
	// begin inline asm
	ld.global.nc.v2.u64 {%rd114, %rd115}, [%rd116];
	// end inline asm
	add.s64 	%rd119, %rd116, 16;
	// begin inline asm
	ld.global.nc.v2.u64 {%rd117, %rd118}, [%rd119];
	// end inline asm
	mov.b64 	%fd206, %rd114;
	mov.b64 	%fd207, %rd115;
	mov.b64 	%fd208, %rd117;
	mov.b64 	%fd209, %rd118;
	add.s64 	%rd122, %rd116, 8192;
	// begin inline asm
	ld.global.nc.v2.u64 {%rd120, %rd121}, [%rd122];
	// end inline asm
	add.s64 	%rd125, %rd116, 8208;
	// begin inline asm
	ld.global.nc.v2.u64 {%rd123, %rd124}, [%rd125];
	// end inline asm
	mov.b64 	%fd210, %rd120;
	mov.b64 	%fd211, %rd121;
	mov.b64 	%fd212, %rd123;
	mov.b64 	%fd213, %rd124;
	setp.lt.f64 	%p111, %fd206, %fd207;
	selp.f64 	%fd214, %fd207, %fd206, %p111;
	setp.lt.f64 	%p112, %fd214, %fd208;
	selp.f64 	%fd215, %fd208, %fd214, %p112;
	setp.lt.f64 	%p113, %fd215, %fd209;
	selp.f64 	%fd216, %fd209, %fd215, %p113;
	setp.lt.f64 	%p114, %fd216, %fd210;
	selp.f64 	%fd217, %fd210, %fd216, %p114;
	setp.lt.f64 	%p115, %fd217, %fd211;
	selp.f64 	%fd218, %fd211, %fd217, %p115;
	setp.lt.f64 	%p116, %fd218, %fd212;
	selp.f64 	%fd219, %fd212, %fd218, %p116;
	setp.lt.f64 	%p117, %fd219, %fd213;
	selp.f64 	%fd366, %fd213, %fd219, %p117;
	setp.lt.u32 	%p118, %r68, 4096;
	mov.b32 	%r452, 2048;
	@%p118 bra 	$L__BB6_26;
	add.s32 	%r15, %r68, -2048;
	mov.b32 	%r452, 2048;
$L__BB6_24:
	add.s32 	%r258, %r452, %r14;
	mul.wide.u32 	%rd139, %r258, 8;
	add.s64 	%rd129, %rd15, %rd139;
	// begin inline asm
	ld.global.nc.v2.u64 {%rd127, %rd128}, [%rd129];
	// end inline asm
	add.s64 	%rd132, %rd129, 16;
	// begin inline asm
	ld.global.nc.v2.u64 {%rd130, %rd131}, [%rd132];
	// end inline asm
	mov.b64 	%fd220, %rd127;
	mov.b64 	%fd221, %rd128;
	mov.b64 	%fd222, %rd130;
	mov.b64 	%fd223, %rd131;
	add.s64 	%rd135, %rd129, 8192;
	// begin inline asm
	ld.global.nc.v2.u64 {%rd133, %rd134}, [%rd135];
	// end inline asm
	add.s64 	%rd138, %rd129, 8208;
	// begin inline asm
	ld.global.nc.v2.u64 {%rd136, %rd137}, [%rd138];
	// end inline asm
	mov.b64 	%fd224, %rd133;
	mov.b64 	%fd225, %rd134;
	mov.b64 	%fd226, %rd136;
	mov.b64 	%fd227, %rd137;
	setp.lt.f64 	%p119, %fd366, %fd220;
	selp.f64 	%fd228, %fd220, %fd366, %p119;
	setp.lt.f64 	%p120, %fd228, %fd221;
	selp.f64 	%fd229, %fd221, %fd228, %p120;
	setp.lt.f64 	%p121, %fd229, %fd222;
	selp.f64 	%fd230, %fd222, %fd229, %p121;
	setp.lt.f64 	%p122, %fd230, %fd223;
	selp.f64 	%fd231, %fd223, %fd230, %p122;
	setp.lt.f64 	%p123, %fd231, %fd224;
	selp.f64 	%fd232, %fd224, %fd231, %p123;
	setp.lt.f64 	%p124, %fd232, %fd225;
	selp.f64 	%fd233, %fd225, %fd232, %p124;
	setp.lt.f64 	%p125, %fd233, %fd226;
	selp.f64 	%fd234, %fd226, %fd233, %p125;
	setp.lt.f64 	%p126, %fd234, %fd227;
	selp.f64 	%fd366, %fd227, %fd234, %p126;
	sub.s32 	%r259, %r68, %r452;
	setp.lt.s32 	%p127, %r259, 2048;
	@%p127 bra 	$L__BB6_34;
	add.s32 	%r452, %r452, 2048;
	setp.le.s32 	%p128, %r452, %r15;
	@%p128 bra 	$L__BB6_24;
$L__BB6_26:
	setp.le.s32 	%p129, %r68, %r452;
	@%p129 bra 	$L__BB6_34;
	sub.s32 	%r19, %r68, %r452;
	setp.ge.s32 	%p130, %r13, %r19;
	@%p130 bra 	$L__BB6_34;
	not.b32 	%r260, %r13;
	add.s32 	%r261, %r68, %r260;
	sub.s32 	%r20, %r261, %r452;
	and.b32  	%r262, %r20, 768;
	setp.eq.s32 	%p131, %r262, 768;
	mov.u32 	%r456, %r13;
	@%p131 bra 	$L__BB6_31;
	add.s32 	%r454, %r13, %r452;
	shr.u32 	%r263, %r20, 8;
	add.s32 	%r264, %r263, 1;
	and.b32  	%r265, %r264, 3;
	neg.s32 	%r453, %r265;
	mov.u32 	%r456, %r13;
$L__BB6_30:
	.pragma "nounroll";
	mul.wide.u32 	%rd142, %r454, 8;
	add.s64 	%rd141, %rd15, %rd142;
	// begin inline asm
	ld.global.nc.u64 %rd140, [%rd141];
	// end inline asm
	mov.b64 	%fd236, %rd140;
	setp.lt.f64 	%p132, %fd366, %fd236;
	selp.f64 	%fd366, %fd236, %fd366, %p132;
	add.s32 	%r456, %r456, 256;
	add.s32 	%r454, %r454, 256;
	add.s32 	%r453, %r453, 1;
	setp.ne.s32 	%p133, %r453, 0;
	@%p133 bra 	$L__BB6_30;
$L__BB6_31:
	setp.lt.u32 	%p134, %r20, 768;
	@%p134 bra 	$L__BB6_34;
	cvt.u64.u32 	%rd143, %r456;
	cvt.u64.u32 	%rd144, %r452;
	add.s64 	%rd145, %rd143, %rd144;
	shl.b64 	%rd146, %rd145, 3;
	add.s64 	%rd147, %rd146, %rd15;
	add.s64 	%rd203, %rd147, 4096;
	add.s32 	%r457, %r456, %r452;
$L__BB6_33:
	mul.wide.u32 	%rd156, %r457, 8;
	add.s64 	%rd149, %rd15, %rd156;
	// begin inline asm
	ld.global.nc.u64 %rd148, [%rd149];
	// end inline asm
	mov.b64 	%fd237, %rd148;
	setp.lt.f64 	%p135, %fd366, %fd237;
	selp.f64 	%fd238, %fd237, %fd366, %p135;
	add.s64 	%rd151, %rd203, -2048;
	// begin inline asm
	ld.global.nc.u64 %rd150, [%rd151];
	// end inline asm
	mov.b64 	%fd239, %rd150;
	setp.lt.f64 	%p136, %fd238, %fd239;
	selp.f64 	%fd240, %fd239, %fd238, %p136;
	// begin inline asm
	ld.global.nc.u64 %rd152, [%rd203];
	// end inline asm
	mov.b64 	%fd241, %rd152;
	setp.lt.f64 	%p137, %fd240, %fd241;
	selp.f64 	%fd242, %fd241, %fd240, %p137;
	add.s64 	%rd155, %rd203, 2048;
	// begin inline asm
	ld.global.nc.u64 %rd154, [%rd155];
	// end inline asm
	mov.b64 	%fd243, %rd154;
	setp.lt.f64 	%p138, %fd242, %fd243;
	selp.f64 	%fd366, %fd243, %fd242, %p138;
	add.s32 	%r456, %r456, 1024;
	add.s64 	%rd203, %rd203, 8192;
	add.s32 	%r457, %r457, 1024;
	setp.lt.s32 	%p139, %r456, %r19;
	@%p139 bra 	$L__BB6_33;
$L__BB6_34:
	// begin inline asm
	mov.u32 %r266, %laneid;
	// end inline asm
	mov.b64 	%rd157, %fd366;
	mov.b64 	{%r268, %r273}, %rd157;
	mov.b32 	%r274, 1;
	mov.b32 	%r315, 31;
	mov.b32 	%r316, -1;
	// begin inline asm
	shfl.sync.down.b32 %r267, %r268, %r274, %r315, %r316;
	// end inline asm
	// begin inline asm
	shfl.sync.down.b32 %r272, %r273, %r274, %r315, %r316;
	// end inline asm
	mov.b64 	%rd158, {%r267, %r272};
	mov.b64 	%fd244, %rd158;
	setp.gt.s32 	%p140, %r266, 30;
	setp.lt.f64 	%p141, %fd366, %fd244;
	selp.f64 	%fd245, %fd244, %fd366, %p141;
	selp.f64 	%fd246, %fd366, %fd245, %p140;
	mov.b64 	%rd159, %fd246;
	mov.b64 	{%r278, %r283}, %rd159;
	mov.b32 	%r284, 2;
	// begin inline asm
	shfl.sync.down.b32 %r277, %r278, %r284, %r315, %r316;
	// end inline asm
	// begin inline asm
	shfl.sync.down.b32 %r282, %r283, %r284, %r315, %r316;
	// end inline asm
	mov.b64 	%rd160, {%r277, %r282};
	mov.b64 	%fd247, %rd160;
	setp.gt.s32 	%p142, %r266, 29;
	setp.lt.f64 	%p143, %fd246, %fd247;
	selp.f64 	%fd248, %fd247, %fd246, %p143;
	selp.f64 	%fd249, %fd246, %fd248, %p142;
	mov.b64 	%rd161, %fd249;
	mov.b64 	{%r288, %r293}, %rd161;
	mov.b32 	%r294, 4;
	// begin inline asm
	shfl.sync.down.b32 %r287, %r288, %r294, %r315, %r316;
	// end inline asm
	// begin inline asm
	shfl.sync.down.b32 %r292, %r293, %r294, %r315, %r316;
	// end inline asm
	mov.b64 	%rd162, {%r287, %r292};
	mov.b64 	%fd250, %rd162;
	setp.gt.s32 	%p144, %r266, 27;
	setp.lt.f64 	%p145, %fd249, %fd250;
	selp.f64 	%fd251, %fd250, %fd249, %p145;
	selp.f64 	%fd252, %fd249, %fd251, %p144;
	mov.b64 	%rd163, %fd252;
	mov.b64 	{%r298, %r303}, %rd163;
	mov.b32 	%r304, 8;
	// begin inline asm
	shfl.sync.down.b32 %r297, %r298, %r304, %r315, %r316;
	// end inline asm
	// begin inline asm
	shfl.sync.down.b32 %r302, %r303, %r304, %r315, %r316;
	// end inline asm
	mov.b64 	%rd164, {%r297, %r302};
	mov.b64 	%fd253, %rd164;
	setp.gt.s32 	%p146, %r266, 23;
	setp.lt.f64 	%p147, %fd252, %fd253;
	selp.f64 	%fd254, %fd253, %fd252, %p147;
	selp.f64 	%fd255, %fd252, %fd254, %p146;
	mov.b64 	%rd165, %fd255;
	mov.b64 	{%r308, %r313}, %rd165;
	mov.b32 	%r314, 16;
	// begin inline asm
	shfl.sync.down.b32 %r307, %r308, %r314, %r315, %r316;
	// end inline asm
	// begin inline asm
	shfl.sync.down.b32 %r312, %r313, %r314, %r315, %r316;
	// end inline asm
	mov.b64 	%rd166, {%r307, %r312};
	mov.b64 	%fd256, %rd166;
	setp.gt.s32 	%p148, %r266, 15;
	setp.lt.f64 	%p149, %fd255, %fd256;
	selp.f64 	%fd26, %fd256, %fd255, %p149;
	selp.f64 	%fd380, %fd255, %fd26, %p148;
	setp.ne.s32 	%p150, %r266, 0;
	@%p150 bra 	$L__BB6_36;
	shr.u32 	%r317, %r13, 2;
	and.b32  	%r318, %r317, 248;
	mov.u32 	%r319, _ZZN3cub18CUB_300001_SM_10006detail6reduce28DeviceReduceSingleTileKernelINS2_10policy_hubIdjN4cuda3__47maximumIvEEE10Policy1000EPdSB_iS8_ddNS5_3std3__410__identityEEEvT0_T1_T2_T3_T4_T6_E12temp_storage;
	add.s32 	%r320, %r319, %r318;
	st.shared.f64 	[%r320+8], %fd26;
$L__BB6_36:
	bar.sync 	0;
	setp.ne.s32 	%p151, %r13, 0;
	@%p151 bra 	$L__BB6_72;
	ld.shared.f64 	%fd257, [_ZZN3cub18CUB_300001_SM_10006detail6reduce28DeviceReduceSingleTileKernelINS2_10policy_hubIdjN4cuda3__47maximumIvEEE10Policy1000EPdSB_iS8_ddNS5_3std3__410__identityEEEvT0_T1_T2_T3_T4_T6_E12temp_storage+16];
	setp.lt.f64 	%p152, %fd380, %fd257;
	selp.f64 	%fd258, %fd257, %fd380, %p152;
	ld.shared.f64 	%fd259, [_ZZN3cub18CUB_300001_SM_10006detail6reduce28DeviceReduceSingleTileKernelINS2_10policy_hubIdjN4cuda3__47maximumIvEEE10Policy1000EPdSB_iS8_ddNS5_3std3__410__identityEEEvT0_T1_T2_T3_T4_T6_E12temp_storage+24];
	setp.lt.f64 	%p153, %fd258, %fd259;
	selp.f64 	%fd260, %fd259, %fd258, %p153;
	ld.shared.f64 	%fd261, [_ZZN3cub18CUB_300001_SM_10006detail6reduce28DeviceReduceSingleTileKernelINS2_10policy_hubIdjN4cuda3__47maximumIvEEE10Policy1000EPdSB_iS8_ddNS5_3std3__410__identityEEEvT0_T1_T2_T3_T4_T6_E12temp_storage+32];
	setp.lt.f64 	%p154, %fd260, %fd261;
	selp.f64 	%fd262, %fd261, %fd260, %p154;
	ld.shared.f64 	%fd263, [_ZZN3cub18CUB_300001_SM_10006detail6reduce28DeviceReduceSingleTileKernelINS2_10policy_hubIdjN4cuda3__47maximumIvEEE10Policy1000EPdSB_iS8_ddNS5_3std3__410__identityEEEvT0_T1_T2_T3_T4_T6_E12temp_storage+40];
	setp.lt.f64 	%p155, %fd262, %fd263;
	selp.f64 	%fd264, %fd263, %fd262, %p155;
	ld.shared.f64 	%fd265, [_ZZN3cub18CUB_300001_SM_10006detail6reduce28DeviceReduceSingleTileKernelINS2_10policy_hubIdjN4cuda3__47maximumIvEEE10Policy1000EPdSB_iS8_ddNS5_3std3__410__identityEEEvT0_T1_T2_T3_T4_T6_E12temp_storage+48];
	setp.lt.f64 	%p156, %fd264, %fd265;
	selp.f64 	%fd266, %fd265, %fd264, %p156;
	ld.shared.f64 	%fd267, [_ZZN3cub18CUB_300001_SM_10006detail6reduce28DeviceReduceSingleTileKernelINS2_10policy_hubIdjN4cuda3__47maximumIvEEE10Policy1000EPdSB_iS8_ddNS5_3std3__410__identityEEEvT0_T1_T2_T3_T4_T6_E12temp_storage+56];
	setp.lt.f64 	%p157, %fd266, %fd267;
	selp.f64 	%fd268, %fd267, %fd266, %p157;
	ld.shared.f64 	%fd269, [_ZZN3cub18CUB_300001_SM_10006detail6reduce28DeviceReduceSingleTileKernelINS2_10policy_hubIdjN4cuda3__47maximumIvEEE10Policy1000EPdSB_iS8_ddNS5_3std3__410__identityEEEvT0_T1_T2_T3_T4_T6_E12temp_storage+64];
	setp.lt.f64 	%p158, %fd268, %fd269;
	selp.f64 	%fd380, %fd269, %fd268, %p158;
	bra.uni 	$L__BB6_72;
$L__BB6_38:
	setp.gt.s32 	%p3, %r68, 2047;
	@%p3 bra 	$L__BB6_56;
	mov.u32 	%r35, %tid.x;
	setp.ge.s32 	%p52, %r35, %r68;
	mov.f64 	%fd372, 0d0000000000000000;
	mov.u32 	%r462, %r35;
	@%p52 bra 	$L__BB6_41;
	mul.wide.u32 	%rd81, %r35, 8;
	add.s64 	%rd80, %rd15, %rd81;
	// begin inline asm
	ld.global.nc.u64 %rd79, [%rd80];
	// end inline asm
	mov.b64 	%fd372, %rd79;
	add.s32 	%r462, %r35, 256;
$L__BB6_41:
	setp.ge.s32 	%p53, %r462, %r68;
	@%p53 bra 	$L__BB6_47;
	not.b32 	%r133, %r462;
	add.s32 	%r38, %r68, %r133;
	and.b32  	%r134, %r38, 768;
	setp.eq.s32 	%p54, %r134, 768;
	@%p54 bra 	$L__BB6_45;
	mul.wide.u32 	%rd82, %r462, 8;
	add.s64 	%rd204, %rd15, %rd82;
	shr.u32 	%r135, %r38, 8;
	add.s32 	%r136, %r135, 1;
	and.b32  	%r137, %r136, 3;
	neg.s32 	%r460, %r137;
$L__BB6_44:
	.pragma "nounroll";
	// begin inline asm
	ld.global.nc.u64 %rd83, [%rd204];
	// end inline asm
	mov.b64 	%fd125, %rd83;
	setp.lt.f64 	%p55, %fd372, %fd125;
	selp.f64 	%fd372, %fd125, %fd372, %p55;
	add.s32 	%r462, %r462, 256;
	add.s64 	%rd204, %rd204, 2048;
	add.s32 	%r460, %r460, 1;
	setp.ne.s32 	%p56, %r460, 0;
	@%p56 bra 	$L__BB6_44;
$L__BB6_45:
	setp.lt.u32 	%p57, %r38, 768;
	@%p57 bra 	$L__BB6_47;
$L__BB6_46:
	mul.wide.s32 	%rd93, %r462, 8;
	add.s64 	%rd86, %rd15, %rd93;
	// begin inline asm
	ld.global.nc.u64 %rd85, [%rd86];
	// end inline asm
	mov.b64 	%fd126, %rd85;
	setp.lt.f64 	%p58, %fd372, %fd126;
	selp.f64 	%fd127, %fd126, %fd372, %p58;
	add.s64 	%rd88, %rd86, 2048;
	// begin inline asm
	ld.global.nc.u64 %rd87, [%rd88];
	// end inline asm
	mov.b64 	%fd128, %rd87;
	setp.lt.f64 	%p59, %fd127, %fd128;
	selp.f64 	%fd129, %fd128, %fd127, %p59;
	add.s64 	%rd90, %rd86, 4096;
	// begin inline asm
	ld.global.nc.u64 %rd89, [%rd90];
	// end inline asm
	mov.b64 	%fd130, %rd89;
	setp.lt.f64 	%p60, %fd129, %fd130;
	selp.f64 	%fd131, %fd130, %fd129, %p60;
	add.s64 	%rd92, %rd86, 6144;
	// begin inline asm
	ld.global.nc.u64 %rd91, [%rd92];
	// end inline asm
	mov.b64 	%fd132, %rd91;
	setp.lt.f64 	%p61, %fd131, %fd132;
	selp.f64 	%fd372, %fd132, %fd131, %p61;
	add.s32 	%r462, %r462, 1024;
	setp.lt.s32 	%p62, %r462, %r68;
	@%p62 bra 	$L__BB6_46;
$L__BB6_47:
	setp.lt.s32 	%p63, %r68, 256;
	@%p63 bra 	$L__BB6_52;
	// begin inline asm
	mov.u32 %r201, %laneid;
	// end inline asm
	mov.b64 	%rd104, %fd372;
	mov.b64 	{%r203, %r208}, %rd104;
	mov.b32 	%r209, 1;
	mov.b32 	%r250, 31;
	mov.b32 	%r251, -1;
	// begin inline asm
	shfl.sync.down.b32 %r202, %r203, %r209, %r250, %r251;
	// end inline asm
	// begin inline asm
	shfl.sync.down.b32 %r207, %r208, %r209, %r250, %r251;
	// end inline asm
	mov.b64 	%rd105, {%r202, %r207};
	mov.b64 	%fd180, %rd105;
	setp.gt.s32 	%p91, %r201, 30;
	setp.lt.f64 	%p92, %fd372, %fd180;
	selp.f64 	%fd181, %fd180, %fd372, %p92;
	selp.f64 	%fd182, %fd372, %fd181, %p91;
	mov.b64 	%rd106, %fd182;
	mov.b64 	{%r213, %r218}, %rd106;
	mov.b32 	%r219, 2;
	// begin inline asm
	shfl.sync.down.b32 %r212, %r213, %r219, %r250, %r251;
	// end inline asm
	// begin inline asm
	shfl.sync.down.b32 %r217, %r218, %r219, %r250, %r251;
	// end inline asm
	mov.b64 	%rd107, {%r212, %r217};
	mov.b64 	%fd183, %rd107;
	setp.gt.s32 	%p93, %r201, 29;
	setp.lt.f64 	%p94, %fd182, %fd183;
	selp.f64 	%fd184, %fd183, %fd182, %p94;
	selp.f64 	%fd185, %fd182, %fd184, %p93;
	mov.b64 	%rd108, %fd185;
	mov.b64 	{%r223, %r228}, %rd108;
	mov.b32 	%r229, 4;
	// begin inline asm
	shfl.sync.down.b32 %r222, %r223, %r229, %r250, %r251;
	// end inline asm
	// begin inline asm
	shfl.sync.down.b32 %r227, %r228, %r229, %r250, %r251;
	// end inline asm
	mov.b64 	%rd109, {%r222, %r227};
	mov.b64 	%fd186, %rd109;
	setp.gt.s32 	%p95, %r201, 27;
	setp.lt.f64 	%p96, %fd185, %fd186;
	selp.f64 	%fd187, %fd186, %fd185, %p96;
	selp.f64 	%fd188, %fd185, %fd187, %p95;
	mov.b64 	%rd110, %fd188;
	mov.b64 	{%r233, %r238}, %rd110;
	mov.b32 	%r239, 8;
	// begin inline asm
	shfl.sync.down.b32 %r232, %r233, %r239, %r250, %r251;
	// end inline asm
	// begin inline asm
	shfl.sync.down.b32 %r237, %r238, %r239, %r250, %r251;
	// end inline asm
	mov.b64 	%rd111, {%r232, %r237};
	mov.b64 	%fd189, %rd111;
	setp.gt.s32 	%p97, %r201, 23;
	setp.lt.f64 	%p98, %fd188, %fd189;
	selp.f64 	%fd190, %fd189, %fd188, %p98;
	selp.f64 	%fd191, %fd188, %fd190, %p97;
	mov.b64 	%rd112, %fd191;
	mov.b64 	{%r243, %r248}, %rd112;
	mov.b32 	%r249, 16;
	// begin inline asm
	shfl.sync.down.b32 %r242, %r243, %r249, %r250, %r251;
	// end inline asm
	// begin inline asm
	shfl.sync.down.b32 %r247, %r248, %r249, %r250, %r251;
	// end inline asm
	mov.b64 	%rd113, {%r242, %r247};
	mov.b64 	%fd192, %rd113;
	setp.gt.s32 	%p99, %r201, 15;
	setp.lt.f64 	%p100, %fd191, %fd192;
	selp.f64 	%fd38, %fd192, %fd191, %p100;
	selp.f64 	%fd380, %fd191, %fd38, %p99;
	setp.ne.s32 	%p101, %r201, 0;
	@%p101 bra 	$L__BB6_50;
	shr.u32 	%r252, %r35, 2;
	and.b32  	%r253, %r252, 248;
	mov.u32 	%r254, _ZZN3cub18CUB_300001_SM_10006detail6reduce28DeviceReduceSingleTileKernelINS2_10policy_hubIdjN4cuda3__47maximumIvEEE10Policy1000EPdSB_iS8_ddNS5_3std3__410__identityEEEvT0_T1_T2_T3_T4_T6_E12temp_storage;
	add.s32 	%r255, %r254, %r253;
	st.shared.f64 	[%r255+8], %fd38;
$L__BB6_50:
	bar.sync 	0;
	setp.ne.s32 	%p102, %r35, 0;
	@%p102 bra 	$L__BB6_72;
	ld.shared.f64 	%fd193, [_ZZN3cub18CUB_300001_SM_10006detail6reduce28DeviceReduceSingleTileKernelINS2_10policy_hubIdjN4cuda3__47maximumIvEEE10Policy1000EPdSB_iS8_ddNS5_3std3__410__identityEEEvT0_T1_T2_T3_T4_T6_E12temp_storage+16];
	setp.lt.f64 	%p103, %fd380, %fd193;
	selp.f64 	%fd194, %fd193, %fd380, %p103;
	ld.shared.f64 	%fd195, [_ZZN3cub18CUB_300001_SM_10006detail6reduce28DeviceReduceSingleTileKernelINS2_10policy_hubIdjN4cuda3__47maximumIvEEE10Policy1000EPdSB_iS8_ddNS5_3std3__410__identityEEEvT0_T1_T2_T3_T4_T6_E12temp_storage+24];
	setp.lt.f64 	%p104, %fd194, %fd195;
	selp.f64 	%fd196, %fd195, %fd194, %p104;
	ld.shared.f64 	%fd197, [_ZZN3cub18CUB_300001_SM_10006detail6reduce28DeviceReduceSingleTileKernelINS2_10policy_hubIdjN4cuda3__47maximumIvEEE10Policy1000EPdSB_iS8_ddNS5_3std3__410__identityEEEvT0_T1_T2_T3_T4_T6_E12temp_storage+32];
	setp.lt.f64 	%p105, %fd196, %fd197;
	selp.f64 	%fd198, %fd197, %fd196, %p105;
	ld.shared.f64 	%fd199, [_ZZN3cub18CUB_300001_SM_10006detail6reduce28DeviceReduceSingleTileKernelINS2_10policy_hubIdjN4cuda3__47maximumIvEEE10Policy1000EPdSB_iS8_ddNS5_3std3__410__identityEEEvT0_T1_T2_T3_T4_T6_E12temp_storage+40];
	setp.lt.f64 	%p106, %fd198, %fd199;
	selp.f64 	%fd200, %fd199, %fd198, %p106;
	ld.shared.f64 	%fd201, [_ZZN3cub18CUB_300001_SM_10006detail6reduce28DeviceReduceSingleTileKernelINS2_10policy_hubIdjN4cuda3__47maximumIvEEE10Policy1000EPdSB_iS8_ddNS5_3std3__410__identityEEEvT0_T1_T2_T3_T4_T6_E12temp_storage+48];
	setp.lt.f64 	%p107, %fd200, %fd201;
	selp.f64 	%fd202, %fd201, %fd200, %p107;
	ld.shared.f64 	%fd203, [_ZZN3cub18CUB_300001_SM_10006detail6reduce28DeviceReduceSingleTileKernelINS2_10policy_hubIdjN4cuda3__47maximumIvEEE10Policy1000EPdSB_iS8_ddNS5_3std3__410__identityEEEvT0_T1_T2_T3_T4_T6_E12temp_storage+56];
	setp.lt.f64 	%p108, %fd202, %fd203;
	selp.f64 	%fd204, %fd203, %fd202, %p108;
	ld.shared.f64 	%fd205, [_ZZN3cub18CUB_300001_SM_10006detail6reduce28DeviceReduceSingleTileKernelINS2_10policy_hubIdjN4cuda3__47maximumIvEEE10Policy1000EPdSB_iS8_ddNS5_3std3__410__identityEEEvT0_T1_T2_T3_T4_T6_E12temp_storage+64];
	setp.lt.f64 	%p109, %fd204, %fd205;
	selp.f64 	%fd380, %fd205, %fd204, %p109;
	bra.uni 	$L__BB6_72;
$L__BB6_52:
	// begin inline asm
	mov.u32 %r138, %laneid;
	// end inline asm
	and.b32  	%r189, %r35, 992;
	add.s32 	%r190, %r189, 32;
	setp.gt.s32 	%p64, %r190, %r68;
	not.b32 	%r191, %r189;
	add.s32 	%r192, %r68, %r191;
	selp.b32 	%r187, %r192, 31, %p64;
	mov.b64 	%rd94, %fd372;
	mov.b64 	{%r140, %r145}, %rd94;
	mov.b32 	%r146, 1;
	mov.b32 	%r188, -1;
	// begin inline asm
	shfl.sync.down.b32 %r139, %r140, %r146, %r187, %r188;
	// end inline asm
	// begin inline asm
	shfl.sync.down.b32 %r144, %r145, %r146, %r187, %r188;
	// end inline asm
	mov.b64 	%rd95, {%r139, %r144};
	mov.b64 	%fd133, %rd95;
	setp.lt.s32 	%p65, %r138, %r187;
	setp.lt.f64 	%p66, %fd372, %fd133;
	selp.f64 	%fd134, %fd133, %fd372, %p66;
	selp.f64 	%fd135, %fd134, %fd372, %p65;
	mov.b64 	%rd96, %fd135;
	mov.b64 	{%r150, %r155}, %rd96;
	mov.b32 	%r156, 2;
	// begin inline asm
	shfl.sync.down.b32 %r149, %r150, %r156, %r187, %r188;
	// end inline asm
	// begin inline asm
	shfl.sync.down.b32 %r154, %r155, %r156, %r187, %r188;
	// end inline asm
	mov.b64 	%rd97, {%r149, %r154};
	mov.b64 	%fd136, %rd97;
	add.s32 	%r193, %r138, 2;
	setp.gt.s32 	%p67, %r193, %r187;
	setp.lt.f64 	%p68, %fd135, %fd136;
	selp.f64 	%fd137, %fd136, %fd135, %p68;
	selp.f64 	%fd138, %fd135, %fd137, %p67;
	mov.b64 	%rd98, %fd138;
	mov.b64 	{%r160, %r165}, %rd98;
	mov.b32 	%r166, 4;
	// begin inline asm
	shfl.sync.down.b32 %r159, %r160, %r166, %r187, %r188;
	// end inline asm
	// begin inline asm
	shfl.sync.down.b32 %r164, %r165, %r166, %r187, %r188;
	// end inline asm
	mov.b64 	%rd99, {%r159, %r164};
	mov.b64 	%fd139, %rd99;
	add.s32 	%r194, %r138, 4;
	setp.gt.s32 	%p69, %r194, %r187;
	setp.lt.f64 	%p70, %fd138, %fd139;
	selp.f64 	%fd140, %fd139, %fd138, %p70;
	selp.f64 	%fd141, %fd138, %fd140, %p69;
	mov.b64 	%rd100, %fd141;
	mov.b64 	{%r170, %r175}, %rd100;
	mov.b32 	%r176, 8;
	// begin inline asm
	shfl.sync.down.b32 %r169, %r170, %r176, %r187, %r188;
	// end inline asm
	// begin inline asm
	shfl.sync.down.b32 %r174, %r175, %r176, %r187, %r188;
	// end inline asm
	mov.b64 	%rd101, {%r169, %r174};
	mov.b64 	%fd142, %rd101;
	add.s32 	%r195, %r138, 8;
	setp.gt.s32 	%p71, %r195, %r187;
	setp.lt.f64 	%p72, %fd141, %fd142;
	selp.f64 	%fd143, %fd142, %fd141, %p72;
	selp.f64 	%fd144, %fd141, %fd143, %p71;
	mov.b64 	%rd102, %fd144;
	mov.b64 	{%r180, %r185}, %rd102;
	mov.b32 	%r186, 16;
	// begin inline asm
	shfl.sync.down.b32 %r179, %r180, %r186, %r187, %r188;
	// end inline asm
	// begin inline asm
	shfl.sync.down.b32 %r184, %r185, %r186, %r187, %r188;
	// end inline asm
	mov.b64 	%rd103, {%r179, %r184};
	mov.b64 	%fd145, %rd103;
	add.s32 	%r196, %r138, 16;
	setp.gt.s32 	%p73, %r196, %r187;
	setp.lt.f64 	%p74, %fd144, %fd145;
	selp.f64 	%fd146, %fd145, %fd144, %p74;
	selp.f64 	%fd380, %fd144, %fd146, %p73;
	setp.ne.s32 	%p75, %r138, 0;
	@%p75 bra 	$L__BB6_54;
	shr.u32 	%r197, %r35, 2;
	and.b32  	%r198, %r197, 248;
	mov.u32 	%r199, _ZZN3cub18CUB_300001_SM_10006detail6reduce28DeviceReduceSingleTileKernelINS2_10policy_hubIdjN4cuda3__47maximumIvEEE10Policy1000EPdSB_iS8_ddNS5_3std3__410__identityEEEvT0_T1_T2_T3_T4_T6_E12temp_storage;
	add.s32 	%r200, %r199, %r198;
	st.shared.f64 	[%r200+8], %fd380;
$L__BB6_54:
	bar.sync 	0;
	setp.ne.s32 	%p76, %r35, 0;
	@%p76 bra 	$L__BB6_72;
	setp.gt.s32 	%p77, %r68, 32;
	ld.shared.f64 	%fd147, [_ZZN3cub18CUB_300001_SM_10006detail6reduce28DeviceReduceSingleTileKernelINS2_10policy_hubIdjN4cuda3__47maximumIvEEE10Policy1000EPdSB_iS8_ddNS5_3std3__410__identityEEEvT0_T1_T2_T3_T4_T6_E12temp_storage+16];
	setp.lt.f64 	%p78, %fd380, %fd147;
	selp.f64 	%fd149, %fd147, %fd380, %p78;
	selp.f64 	%fd150, %fd149, %fd380, %p77;
	setp.gt.s32 	%p79, %r68, 64;
	ld.shared.f64 	%fd152, [_ZZN3cub18CUB_300001_SM_10006detail6reduce28DeviceReduceSingleTileKernelINS2_10policy_hubIdjN4cuda3__47maximumIvEEE10Policy1000EPdSB_iS8_ddNS5_3std3__410__identityEEEvT0_T1_T2_T3_T4_T6_E12temp_storage+24];
	setp.lt.f64 	%p80, %fd150, %fd152;
	selp.f64 	%fd154, %fd152, %fd150, %p80;
	selp.f64 	%fd155, %fd154, %fd150, %p79;
	setp.gt.s32 	%p81, %r68, 96;
	ld.shared.f64 	%fd157, [_ZZN3cub18CUB_300001_SM_10006detail6reduce28DeviceReduceSingleTileKernelINS2_10policy_hubIdjN4cuda3__47maximumIvEEE10Policy1000EPdSB_iS8_ddNS5_3std3__410__identityEEEvT0_T1_T2_T3_T4_T6_E12temp_storage+32];
	setp.lt.f64 	%p82, %fd155, %fd157;
	selp.f64 	%fd159, %fd157, %fd155, %p82;
	selp.f64 	%fd160, %fd159, %fd155, %p81;
	setp.gt.s32 	%p83, %r68, 128;
	ld.shared.f64 	%fd162, [_ZZN3cub18CUB_300001_SM_10006detail6reduce28DeviceReduceSingleTileKernelINS2_10policy_hubIdjN4cuda3__47maximumIvEEE10Policy1000EPdSB_iS8_ddNS5_3std3__410__identityEEEvT0_T1_T2_T3_T4_T6_E12temp_storage+40];
	setp.lt.f64 	%p84, %fd160, %fd162;
	selp.f64 	%fd164, %fd162, %fd160, %p84;
	selp.f64 	%fd165, %fd164, %fd160, %p83;
	setp.gt.s32 	%p85, %r68, 160;
	ld.shared.f64 	%fd167, [_ZZN3cub18CUB_300001_SM_10006detail6reduce28DeviceReduceSingleTileKernelINS2_10policy_hubIdjN4cuda3__47maximumIvEEE10Policy1000EPdSB_iS8_ddNS5_3std3__410__identityEEEvT0_T1_T2_T3_T4_T6_E12temp_storage+48];
	setp.lt.f64 	%p86, %fd165, %fd167;
	selp.f64 	%fd169, %fd167, %fd165, %p86;
	selp.f64 	%fd170, %fd169, %fd165, %p85;
	setp.gt.s32 	%p87, %r68, 192;
	ld.shared.f64 	%fd172, [_ZZN3cub18CUB_300001_SM_10006detail6reduce28DeviceReduceSingleTileKernelINS2_10policy_hubIdjN4cuda3__47maximumIvEEE10Policy1000EPdSB_iS8_ddNS5_3std3__410__identityEEEvT0_T1_T2_T3_T4_T6_E12temp_storage+56];
	setp.lt.f64 	%p88, %fd170, %fd172;
	selp.f64 	%fd174, %fd172, %fd170, %p88;
	selp.f64 	%fd175, %fd174, %fd170, %p87;
	setp.gt.s32 	%p89, %r68, 224;
	ld.shared.f64 	%fd177, [_ZZN3cub18CUB_300001_SM_10006detail6reduce28DeviceReduceSingleTileKernelINS2_10policy_hubIdjN4cuda3__47maximumIvEEE10Policy1000EPdSB_iS8_ddNS5_3std3__410__identityEEEvT0_T1_T2_T3_T4_T6_E12temp_storage+64];
	setp.lt.f64 	%p90, %fd175, %fd177;
	selp.f64 	%fd179, %fd177, %fd175, %p90;
	selp.f64 	%fd380, %fd179, %fd175, %p89;
	bra.uni 	$L__BB6_72;
$L__BB6_56:
	mov.u32 	%r47, %tid.x;
	mul.wide.u32 	%rd34, %r47, 8;
	add.s64 	%rd19, %rd15, %rd34;
	// begin inline asm
	ld.global.nc.u64 %rd18, [%rd19];
	// end inline asm
	mov.b64 	%fd59, %rd18;
	add.s64 	%rd21, %rd19, 2048;
	// begin inline asm
	ld.global.nc.u64 %rd20, [%rd21];
	// end inline asm
	mov.b64 	%fd60, %rd20;
	add.s64 	%rd23, %rd19, 4096;
	// begin inline asm
	ld.global.nc.u64 %rd22, [%rd23];
	// end inline asm
	mov.b64 	%fd61, %rd22;
	add.s64 	%rd25, %rd19, 6144;
	// begin inline asm
	ld.global.nc.u64 %rd24, [%rd25];
	// end inline asm
	mov.b64 	%fd62, %rd24;
	add.s64 	%rd27, %rd19, 8192;
	// begin inline asm
	ld.global.nc.u64 %rd26, [%rd27];
	// end inline asm
	mov.b64 	%fd63, %rd26;
	add.s64 	%rd29, %rd19, 10240;
	// begin inline asm
	ld.global.nc.u64 %rd28, [%rd29];
	// end inline asm
	mov.b64 	%fd64, %rd28;
	add.s64 	%rd31, %rd19, 12288;
	// begin inline asm
	ld.global.nc.u64 %rd30, [%rd31];
	// end inline asm
	mov.b64 	%fd65, %rd30;
	add.s64 	%rd33, %rd19, 14336;
	// begin inline asm
	ld.global.nc.u64 %rd32, [%rd33];
	// end inline asm
	mov.b64 	%fd66, %rd32;
	setp.lt.f64 	%p4, %fd59, %fd60;
	selp.f64 	%fd67, %fd60, %fd59, %p4;
	setp.lt.f64 	%p5, %fd67, %fd61;
	selp.f64 	%fd68, %fd61, %fd67, %p5;
	setp.lt.f64 	%p6, %fd68, %fd62;
	selp.f64 	%fd69, %fd62, %fd68, %p6;
	setp.lt.f64 	%p7, %fd69, %fd63;
	selp.f64 	%fd70, %fd63, %fd69, %p7;
	setp.lt.f64 	%p8, %fd70, %fd64;
	selp.f64 	%fd71, %fd64, %fd70, %p8;
	setp.lt.f64 	%p9, %fd71, %fd65;
	selp.f64 	%fd72, %fd65, %fd71, %p9;
	setp.lt.f64 	%p10, %fd72, %fd66;
	selp.f64 	%fd379, %fd66, %fd72, %p10;
	setp.lt.u32 	%p11, %r68, 4096;
	mov.b32 	%r465, 2048;
	@%p11 bra 	$L__BB6_60;
	add.s32 	%r48, %r68, -2048;
	mov.b32 	%r465, 2048;
$L__BB6_58:
	mul.wide.s32 	%rd51, %r465, 8;
	add.s64 	%rd36, %rd19, %rd51;
	// begin inline asm
	ld.global.nc.u64 %rd35, [%rd36];
	// end inline asm
	mov.b64 	%fd73, %rd35;
	add.s64 	%rd38, %rd36, 2048;
	// begin inline asm
	ld.global.nc.u64 %rd37, [%rd38];
	// end inline asm
	mov.b64 	%fd74, %rd37;
	add.s64 	%rd40, %rd36, 4096;
	// begin inline asm
	ld.global.nc.u64 %rd39, [%rd40];
	// end inline asm
	mov.b64 	%fd75, %rd39;
	add.s64 	%rd42, %rd36, 6144;
	// begin inline asm
	ld.global.nc.u64 %rd41, [%rd42];
	// end inline asm
	mov.b64 	%fd76, %rd41;
	add.s64 	%rd44, %rd36, 8192;
	// begin inline asm
	ld.global.nc.u64 %rd43, [%rd44];
	// end inline asm
	mov.b64 	%fd77, %rd43;
	add.s64 	%rd46, %rd36, 10240;
	// begin inline asm
	ld.global.nc.u64 %rd45, [%rd46];
	// end inline asm
	mov.b64 	%fd78, %rd45;
	add.s64 	%rd48, %rd36, 12288;
	// begin inline asm
	ld.global.nc.u64 %rd47, [%rd48];
	// end inline asm
	mov.b64 	%fd79, %rd47;
	add.s64 	%rd50, %rd36, 14336;
	// begin inline asm
	ld.global.nc.u64 %rd49, [%rd50];
	// end inline asm
	mov.b64 	%fd80, %rd49;
	setp.lt.f64 	%p12, %fd379, %fd73;
	selp.f64 	%fd81, %fd73, %fd379, %p12;
	setp.lt.f64 	%p13, %fd81, %fd74;
	selp.f64 	%fd82, %fd74, %fd81, %p13;
	setp.lt.f64 	%p14, %fd82, %fd75;
	selp.f64 	%fd83, %fd75, %fd82, %p14;
	setp.lt.f64 	%p15, %fd83, %fd76;
	selp.f64 	%fd84, %fd76, %fd83, %p15;
	setp.lt.f64 	%p16, %fd84, %fd77;
	selp.f64 	%fd85, %fd77, %fd84, %p16;
	setp.lt.f64 	%p17, %fd85, %fd78;
	selp.f64 	%fd86, %fd78, %fd85, %p17;
	setp.lt.f64 	%p18, %fd86, %fd79;
	selp.f64 	%fd87, %fd79, %fd86, %p18;
	setp.lt.f64 	%p19, %fd87, %fd80;
	selp.f64 	%fd379, %fd80, %fd87, %p19;
	sub.s32 	%r71, %r68, %r465;
	setp.lt.s32 	%p20, %r71, 2048;
	@%p20 bra 	$L__BB6_68;
	add.s32 	%r465, %r465, 2048;
	setp.le.s32 	%p21, %r465, %r48;
	@%p21 bra 	$L__BB6_58;
$L__BB6_60:
	setp.le.s32 	%p22, %r68, %r465;
	@%p22 bra 	$L__BB6_68;
	sub.s32 	%r52, %r68, %r465;
	setp.ge.s32 	%p23, %r47, %r52;
	@%p23 bra 	$L__BB6_68;
	not.b32 	%r72, %r47;
	add.s32 	%r73, %r68, %r72;
	sub.s32 	%r53, %r73, %r465;
	and.b32  	%r74, %r53, 768;
	setp.eq.s32 	%p24, %r74, 768;
	mov.u32 	%r469, %r47;
	@%p24 bra 	$L__BB6_65;
	add.s32 	%r467, %r47, %r465;
	shr.u32 	%r75, %r53, 8;
	add.s32 	%r76, %r75, 1;
	and.b32  	%r77, %r76, 3;
	neg.s32 	%r466, %r77;
	mov.u32 	%r469, %r47;
$L__BB6_64:
	.pragma "nounroll";
	mul.wide.u32 	%rd54, %r467, 8;
	add.s64 	%rd53, %rd15, %rd54;
	// begin inline asm
	ld.global.nc.u64 %rd52, [%rd53];
	// end inline asm
	mov.b64 	%fd89, %rd52;
	setp.lt.f64 	%p25, %fd379, %fd89;
	selp.f64 	%fd379, %fd89, %fd379, %p25;
	add.s32 	%r469, %r469, 256;
	add.s32 	%r467, %r467, 256;
	add.s32 	%r466, %r466, 1;
	setp.ne.s32 	%p26, %r466, 0;
	@%p26 bra 	$L__BB6_64;
$L__BB6_65:
	setp.lt.u32 	%p27, %r53, 768;
	@%p27 bra 	$L__BB6_68;
	cvt.u64.u32 	%rd55, %r469;
	cvt.u64.u32 	%rd56, %r465;
	add.s64 	%rd57, %rd55, %rd56;
	shl.b64 	%rd58, %rd57, 3;
	add.s64 	%rd59, %rd58, %rd15;
	add.s64 	%rd205, %rd59, 4096;
	add.s32 	%r470, %r469, %r465;
$L__BB6_67:
	mul.wide.u32 	%rd68, %r470, 8;
	add.s64 	%rd61, %rd15, %rd68;
	// begin inline asm
	ld.global.nc.u64 %rd60, [%rd61];
	// end inline asm
	mov.b64 	%fd90, %rd60;
	setp.lt.f64 	%p28, %fd379, %fd90;
	selp.f64 	%fd91, %fd90, %fd379, %p28;
	add.s64 	%rd63, %rd205, -2048;
	// begin inline asm
	ld.global.nc.u64 %rd62, [%rd63];
	// end inline asm
	mov.b64 	%fd92, %rd62;
	setp.lt.f64 	%p29, %fd91, %fd92;
	selp.f64 	%fd93, %fd92, %fd91, %p29;
	// begin inline asm
	ld.global.nc.u64 %rd64, [%rd205];
	// end inline asm
	mov.b64 	%fd94, %rd64;
	setp.lt.f64 	%p30, %fd93, %fd94;
	selp.f64 	%fd95, %fd94, %fd93, %p30;
	add.s64 	%rd67, %rd205, 2048;
	// begin inline asm
	ld.global.nc.u64 %rd66, [%rd67];
	// end inline asm
	mov.b64 	%fd96, %rd66;
	setp.lt.f64 	%p31, %fd95, %fd96;
	selp.f64 	%fd379, %fd96, %fd95, %p31;
	add.s32 	%r469, %r469, 1024;
	add.s64 	%rd205, %rd205, 8192;
	add.s32 	%r470, %r470, 1024;
	setp.lt.s32 	%p32, %r469, %r52;
	@%p32 bra 	$L__BB6_67;
$L__BB6_68:
	// begin inline asm
	mov.u32 %r78, %laneid;
	// end inline asm
	mov.b64 	%rd69, %fd379;
	mov.b64 	{%r80, %r85}, %rd69;
	mov.b32 	%r86, 1;
	mov.b32 	%r127, 31;
	mov.b32 	%r128, -1;
	// begin inline asm
	shfl.sync.down.b32 %r79, %r80, %r86, %r127, %r128;
	// end inline asm
	// begin inline asm
	shfl.sync.down.b32 %r84, %r85, %r86, %r127, %r128;
	// end inline asm
	mov.b64 	%rd70, {%r79, %r84};
	mov.b64 	%fd97, %rd70;
	setp.gt.s32 	%p33, %r78, 30;
	setp.lt.f64 	%p34, %fd379, %fd97;
	selp.f64 	%fd98, %fd97, %fd379, %p34;
	selp.f64 	%fd99, %fd379, %fd98, %p33;
	mov.b64 	%rd71, %fd99;
	mov.b64 	{%r90, %r95}, %rd71;
	mov.b32 	%r96, 2;
	// begin inline asm
	shfl.sync.down.b32 %r89, %r90, %r96, %r127, %r128;
	// end inline asm
	// begin inline asm
	shfl.sync.down.b32 %r94, %r95, %r96, %r127, %r128;
	// end inline asm
	mov.b64 	%rd72, {%r89, %r94};
	mov.b64 	%fd100, %rd72;
	setp.gt.s32 	%p35, %r78, 29;
	setp.lt.f64 	%p36, %fd99, %fd100;
	selp.f64 	%fd101, %fd100, %fd99, %p36;
	selp.f64 	%fd102, %fd99, %fd101, %p35;
	mov.b64 	%rd73, %fd102;
	mov.b64 	{%r100, %r105}, %rd73;
	mov.b32 	%r106, 4;
	// begin inline asm
	shfl.sync.down.b32 %r99, %r100, %r106, %r127, %r128;
	// end inline asm
	// begin inline asm
	shfl.sync.down.b32 %r104, %r105, %r106, %r127, %r128;
	// end inline asm
	mov.b64 	%rd74, {%r99, %r104};
	mov.b64 	%fd103, %rd74;
	setp.gt.s32 	%p37, %r78, 27;
	setp.lt.f64 	%p38, %fd102, %fd103;
	selp.f64 	%fd104, %fd103, %fd102, %p38;
	selp.f64 	%fd105, %fd102, %fd104, %p37;
	mov.b64 	%rd75, %fd105;
	mov.b64 	{%r110, %r115}, %rd75;
	mov.b32 	%r116, 8;
	// begin inline asm
	shfl.sync.down.b32 %r109, %r110, %r116, %r127, %r128;
	// end inline asm
	// begin inline asm
	shfl.sync.down.b32 %r114, %r115, %r116, %r127, %r128;
	// end inline asm
	mov.b64 	%rd76, {%r109, %r114};
	mov.b64 	%fd106, %rd76;
	setp.gt.s32 	%p39, %r78, 23;
	setp.lt.f64 	%p40, %fd105, %fd106;
	selp.f64 	%fd107, %fd106, %fd105, %p40;
	selp.f64 	%fd108, %fd105, %fd107, %p39;
	mov.b64 	%rd77, %fd108;
	mov.b64 	{%r120, %r125}, %rd77;
	mov.b32 	%r126, 16;
	// begin inline asm
	shfl.sync.down.b32 %r119, %r120, %r126, %r127, %r128;
	// end inline asm
	// begin inline asm
	shfl.sync.down.b32 %r124, %r125, %r126, %r127, %r128;
	// end inline asm
	mov.b64 	%rd78, {%r119, %r124};
	mov.b64 	%fd109, %rd78;
	setp.gt.s32 	%p41, %r78, 15;
	setp.lt.f64 	%p42, %fd108, %fd109;
	selp.f64 	%fd54, %fd109, %fd108, %p42;
	selp.f64 	%fd380, %fd108, %fd54, %p41;
	setp.ne.s32 	%p43, %r78, 0;
	@%p43 bra 	$L__BB6_70;
	shr.u32 	%r129, %r47, 2;
	and.b32  	%r130, %r129, 248;
	mov.u32 	%r131, _ZZN3cub18CUB_300001_SM_10006detail6reduce28DeviceReduceSingleTileKernelINS2_10policy_hubIdjN4cuda3__47maximumIvEEE10Policy1000EPdSB_iS8_ddNS5_3std3__410__identityEEEvT0_T1_T2_T3_T4_T6_E12temp_storage;
	add.s32 	%r132, %r131, %r130;
	st.shared.f64 	[%r132+8], %fd54;
$L__BB6_70:
	bar.sync 	0;
	setp.ne.s32 	%p44, %r47, 0;
	@%p44 bra 	$L__BB6_72;
	ld.shared.f64 	%fd110, [_ZZN3cub18CUB_300001_SM_10006detail6reduce28DeviceReduceSingleTileKernelINS2_10policy_hubIdjN4cuda3__47maximumIvEEE10Policy1000EPdSB_iS8_ddNS5_3std3__410__identityEEEvT0_T1_T2_T3_T4_T6_E12temp_storage+16];
	setp.lt.f64 	%p45, %fd380, %fd110;
	selp.f64 	%fd111, %fd110, %fd380, %p45;
	ld.shared.f64 	%fd112, [_ZZN3cub18CUB_300001_SM_10006detail6reduce28DeviceReduceSingleTileKernelINS2_10policy_hubIdjN4cuda3__47maximumIvEEE10Policy1000EPdSB_iS8_ddNS5_3std3__410__identityEEEvT0_T1_T2_T3_T4_T6_E12temp_storage+24];
	setp.lt.f64 	%p46, %fd111, %fd112;
	selp.f64 	%fd113, %fd112, %fd111, %p46;
	ld.shared.f64 	%fd114, [_ZZN3cub18CUB_300001_SM_10006detail6reduce28DeviceReduceSingleTileKernelINS2_10policy_hubIdjN4cuda3__47maximumIvEEE10Policy1000EPdSB_iS8_ddNS5_3std3__410__identityEEEvT0_T1_T2_T3_T4_T6_E12temp_storage+32];
	setp.lt.f64 	%p47, %fd113, %fd114;
	selp.f64 	%fd115, %fd114, %fd113, %p47;
	ld.shared.f64 	%fd116, [_ZZN3cub18CUB_300001_SM_10006detail6reduce28DeviceReduceSingleTileKernelINS2_10policy_hubIdjN4cuda3__47maximumIvEEE10Policy1000EPdSB_iS8_ddNS5_3std3__410__identityEEEvT0_T1_T2_T3_T4_T6_E12temp_storage+40];
	setp.lt.f64 	%p48, %fd115, %fd116;
	selp.f64 	%fd117, %fd116, %fd115, %p48;
	ld.shared.f64 	%fd118, [_ZZN3cub18CUB_300001_SM_10006detail6reduce28DeviceReduceSingleTileKernelINS2_10policy_hubIdjN4cuda3__47maximumIvEEE10Policy1000EPdSB_iS8_ddNS5_3std3__410__identityEEEvT0_T1_T2_T3_T4_T6_E12temp_storage+48];
	setp.lt.f64 	%p49, %fd117, %fd118;
	selp.f64 	%fd119, %fd118, %fd117, %p49;
	ld.shared.f64 	%fd120, [_ZZN3cub18CUB_300001_SM_10006detail6reduce28DeviceReduceSingleTileKernelINS2_10policy_hubIdjN4cuda3__47maximumIvEEE10Policy1000EPdSB_iS8_ddNS5_3std3__410__identityEEEvT0_T1_T2_T3_T4_T6_E12temp_storage+56];
	setp.lt.f64 	%p50, %fd119, %fd120;
	selp.f64 	%fd121, %fd120, %fd119, %p50;
	ld.shared.f64 	%fd122, [_ZZN3cub18CUB_300001_SM_10006detail6reduce28DeviceReduceSingleTileKernelINS2_10policy_hubIdjN4cuda3__47maximumIvEEE10Policy1000EPdSB_iS8_ddNS5_3std3__410__identityEEEvT0_T1_T2_T3_T4_T6_E12temp_storage+64];
	setp.lt.f64 	%p51, %fd121, %fd122;
	selp.f64 	%fd380, %fd122, %fd121, %p51;
$L__BB6_72:
	mov.u32 	%r444, %tid.x;
	setp.ne.s32 	%p217, %r444, 0;
	@%p217 bra 	$L__BB6_74;
	setp.lt.f64 	%p218, %fd58, %fd380;
	selp.f64 	%fd353, %fd380, %fd58, %p218;
	st.global.f64 	[%rd1], %fd353;
$L__BB6_74:
	ret;

}


// ===== COMPILED SASS (sm_100) =====

	.target	sm_100

	.elftype	@"ET_EXEC"


//--------------------- .note.nv.tkinfo           --------------------------
	.section	.note.nv.tkinfo,"",@"SHT_NOTE"
	.sectionflags	@"SHF_NOTE_NV_TKINFO"
	.tkinfo
        /*0018*/ 	.word	0x00000002
        /*0030*/ 	.string	""
        /*0030*/ 	.string	"ptxas"
        /*0030*/ 	.string	"Cuda compilation tools, release 13.0, V13.0.88"
        /*0030*/ 	.string	"Build cuda_13.0.r13.0/compiler.36424714_0"
        /*0030*/ 	.string	"-arch sm_100 -m 64 "



//--------------------- .note.nv.cuinfo           --------------------------
	.section	.note.nv.cuinfo,"",@"SHT_NOTE"
	.sectionflags	@"SHF_NOTE_NV_CUINFO"
        /*0018*/ 	.short	0x0002
        /*001a*/ 	.short	0x0064
        /*001c*/ 	.short	0x0082
	.zero		2


//--------------------- .nv.info                  --------------------------
	.section	.nv.info,"",@"SHT_CUDA_INFO"
	.align	4


	//----- nvinfo : EIATTR_REGCOUNT
	.align		4
        /*0000*/ 	.byte	0x04, 0x2f
        /*0002*/ 	.short	(.L_41 - .L_40)
	.align		4
.L_40:
        /*0004*/ 	.word	index@(_Z4calcPdS_i)
        /*0008*/ 	.word	0x00000010


	//----- nvinfo : EIATTR_FRAME_SIZE
	.align		4
.L_41:
        /*000c*/ 	.byte	0x04, 0x11
        /*000e*/ 	.short	(.L_43 - .L_42)
	.align		4
.L_42:
        /*0010*/ 	.word	index@(_Z4calcPdS_i)
        /*0014*/ 	.word	0x00000000


	//----- nvinfo : EIATTR_REGCOUNT
	.align		4
.L_43:
        /*0018*/ 	.byte	0x04, 0x2f
        /*001a*/ 	.short	(.L_45 - .L_44)
	.align		4
.L_44:
        /*001c*/ 	.word	index@(_Z9findErrorPdS_S_m)
        /*0020*/ 	.word	0x0000000e


	//----- nvinfo : EIATTR_FRAME_SIZE
	.align		4
.L_45:
        /*0024*/ 	.byte	0x04, 0x11
        /*0026*/ 	.short	(.L_47 - .L_46)
	.align		4
.L_46:
        /*0028*/ 	.word	index@(_Z9findErrorPdS_S_m)
        /*002c*/ 	.word	0x00000000


	//----- nvinfo : EIATTR_REGCOUNT
	.align		4
.L_47:
        /*0030*/ 	.byte	0x04, 0x2f
        /*0032*/ 	.short	(.L_49 - .L_48)
	.align		4
.L_48:
        /*0034*/ 	.word	index@(_Z4fillPdS_i)
        /*0038*/ 	.word	0x00000020


	//----- nvinfo : EIATTR_FRAME_SIZE
	.align		4
.L_49:
        /*003c*/ 	.byte	0x04, 0x11
        /*003e*/ 	.short	(.L_51 - .L_50)
	.align		4
.L_50:
        /*0040*/ 	.word	index@($__internal_0_$__cuda_sm20_div_rn_f64_full)
        /*0044*/ 	.word	0x00000000


	//----- nvinfo : EIATTR_FRAME_SIZE
	.align		4
.L_51:
        /*0048*/ 	.byte	0x04, 0x11
        /*004a*/ 	.short	(.L_53 - .L_52)
	.align		4
.L_52:
        /*004c*/ 	.word	index@(_Z4fillPdS_i)
        /*0050*/ 	.word	0x00000000


	//----- nvinfo : EIATTR_REGCOUNT
	.align		4
.L_53:
        /*0054*/ 	.byte	0x04, 0x2f
        /*0056*/ 	.short	(.L_55 - .L_54)
	.align		4
.L_54:
        /*0058*/ 	.word	index@(_ZN3cub18CUB_300001_SM_10006detail11EmptyKernelIvEEvv)
        /*005c*/ 	.word	0x00000004


	//----- nvinfo : EIATTR_FRAME_SIZE
	.align		4
.L_55:
        /*0060*/ 	.byte	0x04, 0x11
        /*0062*/ 	.short	(.L_57 - .L_56)
	.align		4
.L_56:
        /*0064*/ 	.word	index@(_ZN3cub18CUB_300001_SM_10006detail11EmptyKernelIvEEvv)
        /*0068*/ 	.word	0x00000000


	//----- nvinfo : EIATTR_REGCOUNT
	.align		4
.L_57:
        /*006c*/ 	.byte	0x04, 0x2f
        /*006e*/ 	.short	(.L_59 - .L_58)
	.align		4
.L_58:
        /*0070*/ 	.word	index@(_ZN3cub18CUB_300001_SM_10006detail6reduce28DeviceReduceSingleTileKernelINS2_10policy_hubIdjN4cuda3__47maximumIvEEE10Policy1000EPdSB_jS8_ddNS5_3std3__410__identityEEEvT0_T1_T2_T3_T4_T6_)
        /*0074*/ 	.word	0x0000002c


	//----- nvinfo : EIATTR_FRAME_SIZE
	.align		4
.L_59:
        /*0078*/ 	.byte	0x04, 0x11
        /*007a*/ 	.short	(.L_61 - .L_60)
	.align		4
.L_60:
        /*007c*/ 	.word	index@(_ZN3cub18CUB_300001_SM_10006detail6reduce28DeviceReduceSingleTileKernelINS2_10policy_hubIdjN4cuda3__47maximumIvEEE10Policy1000EPdSB_jS8_ddNS5_3std3__410__identityEEEvT0_T1_T2_T3_T4_T6_)
        /*0080*/ 	.word	0x00000000


	//----- nvinfo : EIATTR_REGCOUNT
	.align		4
.L_61:
        /*0084*/ 	.byte	0x04, 0x2f
        /*0086*/ 	.short	(.L_63 - .L_62)
	.align		4
.L_62:
        /*0088*/ 	.word	index@(_ZN3cub18CUB_300001_SM_10006detail6reduce18DeviceReduceKernelINS2_10policy_hubIdjN4cuda3__47maximumIvEEE10Policy1000EPdjS8_dNS5_3std3__410__identityEEEvT0_PT3_T1_NS0_13GridEvenShareISI_EET2_T4_)
        /*008c*/ 	.word	0x0000001c


	//----- nvinfo : EIATTR_FRAME_SIZE
	.align		4
.L_63:
        /*0090*/ 	.byte	0x04, 0x11
        /*0092*/ 	.short	(.L_65 - .L_64)
	.align		4
.L_64:
        /*0094*/ 	.word	index@(_ZN3cub18CUB_300001_SM_10006detail6reduce18DeviceReduceKernelINS2_10policy_hubIdjN4cuda3__47maximumIvEEE10Policy1000EPdjS8_dNS5_3std3__410__identityEEEvT0_PT3_T1_NS0_13GridEvenShareISI_EET2_T4_)
        /*0098*/ 	.word	0x00000000


	//----- nvinfo : EIATTR_REGCOUNT
	.align		4
.L_65:
        /*009c*/ 	.byte	0x04, 0x2f
        /*009e*/ 	.short	(.L_67 - .L_66)
	.align		4
.L_66:
        /*00a0*/ 	.word	index@(_ZN3cub18CUB_300001_SM_10006detail6reduce28DeviceReduceSingleTileKernelINS2_10policy_hubIdjN4cuda3__47maximumIvEEE10Policy1000EPdSB_iS8_ddNS5_3std3__410__identityEEEvT0_T1_T2_T3_T4_T6_)
        /*00a4*/ 	.word	0x00000030


	//----- nvinfo : EIATTR_FRAME_SIZE
	.align		4
.L_67:
        /*00a8*/ 	.byte	0x04, 0x11
        /*00aa*/ 	.short	(.L_69 - .L_68)
	.align		4
.L_68:
        /*00ac*/ 	.word	index@(_ZN3cub18CUB_300001_SM_10006detail6reduce28DeviceReduceSingleTileKernelINS2_10policy_hubIdjN4cuda3__47maximumIvEEE10Policy1000EPdSB_iS8_ddNS5_3std3__410__identityEEEvT0_T1_T2_T3_T4_T6_)
        /*00b0*/ 	.word	0x00000000


	//----- nvinfo : EIATTR_MIN_STACK_SIZE
	.align		4
.L_69:
        /*00b4*/ 	.byte	0x04, 0x12
        /*00b6*/ 	.short	(.L_71 - .L_70)
	.align		4
.L_70:
        /*00b8*/ 	.word	index@(_ZN3cub18CUB_300001_SM_10006detail6reduce28DeviceReduceSingleTileKernelINS2_10policy_hubIdjN4cuda3__47maximumIvEEE10Policy1000EPdSB_iS8_ddNS5_3std3__410__identityEEEvT0_T1_T2_T3_T4_T6_)
        /*00bc*/ 	.word	0x00000000


	//----- nvinfo : EIATTR_MIN_STACK_SIZE
	.align		4
.L_71:
        /*00c0*/ 	.byte	0x04, 0x12
        /*00c2*/ 	.short	(.L_73 - .L_72)
	.align		4
.L_72:
        /*00c4*/ 	.word	index@(_ZN3cub18CUB_300001_SM_10006detail6reduce18DeviceReduceKernelINS2_10policy_hubIdjN4cuda3__47maximumIvEEE10Policy1000EPdjS8_dNS5_3std3__410__identityEEEvT0_PT3_T1_NS0_13GridEvenShareISI_EET2_T4_)
        /*00c8*/ 	.word	0x00000000


	//----- nvinfo : EIATTR_MIN_STACK_SIZE
	.align		4
.L_73:
        /*00cc*/ 	.byte	0x04, 0x12
        /*00ce*/ 	.short	(.L_75 - .L_74)
	.align		4
.L_74:
        /*00d0*/ 	.word	index@(_ZN3cub18CUB_300001_SM_10006detail6reduce28DeviceReduceSingleTileKernelINS2_10policy_hubIdjN4cuda3__47maximumIvEEE10Policy1000EPdSB_jS8_ddNS5_3std3__410__identityEEEvT0_T1_T2_T3_T4_T6_)
        /*00d4*/ 	.word	0x00000000


	//----- nvinfo : EIATTR_MIN_STACK_SIZE
	.align		4
.L_75:
        /*00d8*/ 	.byte	0x04, 0x12
        /*00da*/ 	.short	(.L_77 - .L_76)
	.align		4
.L_76:
        /*00dc*/ 	.word	index@(_ZN3cub18CUB_300001_SM_10006detail11EmptyKernelIvEEvv)
        /*00e0*/ 	.word	0x00000000


	//----- nvinfo : EIATTR_MIN_STACK_SIZE
	.align		4
.L_77:
        /*00e4*/ 	.byte	0x04, 0x12
        /*00e6*/ 	.short	(.L_79 - .L_78)
	.align		4
.L_78:
        /*00e8*/ 	.word	index@(_Z4fillPdS_i)
        /*00ec*/ 	.word	0x00000000


	//----- nvinfo : EIATTR_MIN_STACK_SIZE
	.align		4
.L_79:
        /*00f0*/ 	.byte	0x04, 0x12
        /*00f2*/ 	.short	(.L_81 - .L_80)
	.align		4
.L_80:
        /*00f4*/ 	.word	index@(_Z9findErrorPdS_S_m)
        /*00f8*/ 	.word	0x00000000


	//----- nvinfo : EIATTR_MIN_STACK_SIZE
	.align		4
.L_81:
        /*00fc*/ 	.byte	0x04, 0x12
        /*00fe*/ 	.short	(.L_83 - .L_82)
	.align		4
.L_82:
        /*0100*/ 	.word	index@(_Z4calcPdS_i)
        /*0104*/ 	.word	0x00000000
.L_83:


//--------------------- .nv.compat                --------------------------
	.section	.nv.compat,"",@"SHT_CUDA_COMPAT_INFO"
	.align	4
        /*0000*/ 	.byte	0x02, 0x09, 0x00, 0x00, 0x02, 0x02, 0x01, 0x00, 0x02, 0x05, 0x05, 0x00, 0x03, 0x07, 0x01, 0x01
        /*0010*/ 	.byte	0x02, 0x03, 0x00, 0x00, 0x02, 0x06, 0x01, 0x00, 0x04, 0x0b, 0x08, 0x00, 0x01, 0x00, 0x00, 0x00
        /*0020*/ 	.byte	0x00, 0x00, 0x00, 0x00


//--------------------- .nv.info._ZN3cub18CUB_300001_SM_10006detail6reduce28DeviceReduceSingleTileKernelINS2_10policy_hubIdjN4cuda3__47maximumIvEEE10Policy1000EPdSB_iS8_ddNS5_3std3__410__identityEEEvT0_T1_T2_T3_T4_T6_ --------------------------
	.section	.nv.info._ZN3cub18CUB_300001_SM_10006detail6reduce28DeviceReduceSingleTileKernelINS2_10policy_hubIdjN4cuda3__47maximumIvEEE10Policy1000EPdSB_iS8_ddNS5_3std3__410__identityEEEvT0_T1_T2_T3_T4_T6_,"",@"SHT_CUDA_INFO"
	.sectionflags	@""
	.align	4


	//----- nvinfo : EIATTR_CUDA_API_VERSION
	.align		4
        /*0000*/ 	.byte	0x04, 0x37
        /*0002*/ 	.short	(.L_85 - .L_84)
.L_84:
        /*0004*/ 	.word	0x00000082


	//----- nvinfo : EIATTR_KPARAM_INFO
	.align		4
.L_85:
        /*0008*/ 	.byte	0x04, 0x17
        /*000a*/ 	.short	(.L_87 - .L_86)
.L_86:
        /*000c*/ 	.word	0x00000000
        /*0010*/ 	.short	0x0005
        /*0012*/ 	.short	0x0020
        /*0014*/ 	.byte	0x00, 0xf0, 0x05, 0x00


	//----- nvinfo : EIATTR_KPARAM_INFO
	.align		4
.L_87:
        /*0018*/ 	.byte	0x04, 0x17
        /*001a*/ 	.short	(.L_89 - .L_88)
.L_88:
        /*001c*/ 	.word	0x00000000
        /*0020*/ 	.short	0x0004
        /*0022*/ 	.short	0x0018
        /*0024*/ 	.byte	0x00, 0xf0, 0x21, 0x00


	//----- nvinfo : EIATTR_KPARAM_INFO
	.align		4
.L_89:
        /*0028*/ 	.byte	0x04, 0x17
        /*002a*/ 	.short	(.L_91 - .L_90)
.L_90:
        /*002c*/ 	.word	0x00000000
        /*0030*/ 	.short	0x0003
        /*0032*/ 	.short	0x0014
        /*0034*/ 	.byte	0x00, 0xf0, 0x05, 0x00


	//----- nvinfo : EIATTR_KPARAM_INFO
	.align		4
.L_91:
        /*0038*/ 	.byte	0x04, 0x17
        /*003a*/ 	.short	(.L_93 - .L_92)
.L_92:
        /*003c*/ 	.word	0x00000000
        /*0040*/ 	.short	0x0002
        /*0042*/ 	.short	0x0010
        /*0044*/ 	.byte	0x00, 0xf0, 0x11, 0x00


	//----- nvinfo : EIATTR_KPARAM_INFO
	.align		4
.L_93:
        /*0048*/ 	.byte	0x04, 0x17
        /*004a*/ 	.short	(.L_95 - .L_94)
.L_94:
        /*004c*/ 	.word	0x00000000
        /*0050*/ 	.short	0x0001
        /*0052*/ 	.short	0x0008
        /*0054*/ 	.byte	0x00, 0xf5, 0x21, 0x00


	//----- nvinfo : EIATTR_KPARAM_INFO
	.align		4
.L_95:
        /*0058*/ 	.byte	0x04, 0x17
        /*005a*/ 	.short	(.L_97 - .L_96)
.L_96:
        /*005c*/ 	.word	0x00000000
        /*0060*/ 	.short	0x0000
        /*0062*/ 	.short	0x0000
        /*0064*/ 	.byte	0x00, 0xf5, 0x21, 0x00


	//----- nvinfo : EIATTR_SPARSE_MMA_MASK
	.align		4
.L_97:
        /*0068*/ 	.byte	0x03, 0x50
        /*006a*/ 	.short	0x0000


	//----- nvinfo : EIATTR_MAXREG_COUNT
	.align		4
        /*006c*/ 	.byte	0x03, 0x1b
        /*006e*/ 	.short	0x00ff


	//----- nvinfo : EIATTR_NUM_BARRIERS
	.align		4
        /*0070*/ 	.byte	0x02, 0x4c
        /*0072*/ 	.byte	0x01
	.zero		1


	//----- nvinfo : EIATTR_MERCURY_ISA_VERSION
	.align		4
        /*0074*/ 	.byte	0x03, 0x5f
        /*0076*/ 	.short	0x0101


	//----- nvinfo : EIATTR_COOP_GROUP_MASK_REGIDS
	.align		4
        /*0078*/ 	.byte	0x04, 0x29
        /*007a*/ 	.short	(.L_99 - .L_98)


	//   ....[0]....
.L_98:
        /*007c*/ 	.word	0xffffffff


	//   ....[1]....
        /*0080*/ 	.word	0xffffffff


	//   ....[2]....
        /*0084*/ 	.word	0xffffffff


	//   ....[3]....
        /*0088*/ 	.word	0xffffffff


	//   ....[4]....
        /*008c*/ 	.word	0xffffffff


	//   ....[5]....
        /*0090*/ 	.word	0xffffffff


	//   ....[6]....
        /*0094*/ 	.word	0xffffffff


	//   ....[7]....
        /*0098*/ 	.word	0xffffffff


	//   ....[8]....
        /*009c*/ 	.word	0xffffffff


	//   ....[9]....
        /*00a0*/ 	.word	0xffffffff


	//   ....[10]....
        /*00a4*/ 	.word	0xffffffff


	//   ....[11]....
        /*00a8*/ 	.word	0xffffffff


	//   ....[12]....
        /*00ac*/ 	.word	0xffffffff


	//   ....[13]....
        /*00b0*/ 	.word	0xffffffff


	//   ....[14]....
        /*00b4*/ 	.word	0xffffffff


	//   ....[15]....
        /*00b8*/ 	.word	0xffffffff


	//   ....[16]....
        /*00bc*/ 	.word	0xffffffff


	//   ....[17]....
        /*00c0*/ 	.word	0xffffffff


	//   ....[18]....
        /*00c4*/ 	.word	0xffffffff


	//   ....[19]....
        /*00c8*/ 	.word	0xffffffff


	//   ....[20]....
        /*00cc*/ 	.word	0xffffffff


	//   ....[21]....
        /*00d0*/ 	.word	0xffffffff


	//   ....[22]....
        /*00d4*/ 	.word	0xffffffff


	//   ....[23]....
        /*00d8*/ 	.word	0xffffffff


	//   ....[24]....
        /*00dc*/ 	.word	0xffffffff


	//   ....[25]....
        /*00e0*/ 	.word	0xffffffff


	//   ....[26]....
        /*00e4*/ 	.word	0xffffffff


	//   ....[27]....
        /*00e8*/ 	.word	0xffffffff


	//   ....[28]....
        /*00ec*/ 	.word	0xffffffff


	//   ....[29]....
        /*00f0*/ 	.word	0xffffffff


	//   ....[30]....
        /*00f4*/ 	.word	0xffffffff


	//   ....[31]....
        /*00f8*/ 	.word	0xffffffff


	//   ....[32]....
        /*00fc*/ 	.word	0xffffffff


	//   ....[33]....
        /*0100*/ 	.word	0xffffffff


	//   ....[34]....
        /*0104*/ 	.word	0xffffffff


	//   ....[35]....
        /*0108*/ 	.word	0xffffffff


	//   ....[36]....
        /*010c*/ 	.word	0xffffffff


	//   ....[37]....
        /*0110*/ 	.word	0xffffffff


	//   ....[38]....
        /*0114*/ 	.word	0xffffffff


	//   ....[39]....
        /*0118*/ 	.word	0xffffffff


	//   ....[40]....
        /*011c*/ 	.word	0xffffffff


	//   ....[41]....
        /*0120*/ 	.word	0xffffffff


	//   ....[42]....
        /*0124*/ 	.word	0xffffffff


	//   ....[43]....
        /*0128*/ 	.word	0xffffffff


	//   ....[44]....
        /*012c*/ 	.word	0xffffffff


	//   ....[45]....
        /*0130*/ 	.word	0xffffffff


	//   ....[46]....
        /*0134*/ 	.word	0xffffffff


	//   ....[47]....
        /*0138*/ 	.word	0xffffffff


	//   ....[48]....
        /*013c*/ 	.word	0xffffffff


	//   ....[49]....
        /*0140*/ 	.word	0xffffffff


	//   ....[50]....
        /*0144*/ 	.word	0xffffffff


	//   ....[51]....
        /*0148*/ 	.word	0xffffffff


	//   ....[52]....
        /*014c*/ 	.word	0xffffffff


	//   ....[53]....
        /*0150*/ 	.word	0xffffffff


	//   ....[54]....
        /*0154*/ 	.word	0xffffffff


	//   ....[55]....
        /*0158*/ 	.word	0xffffffff


	//   ....[56]....
        /*015c*/ 	.word	0xffffffff


	//   ....[57]....
        /*0160*/ 	.word	0xffffffff


	//   ....[58]....
        /*0164*/ 	.word	0xffffffff


	//   ....[59]....
        /*0168*/ 	.word	0xffffffff


	//----- nvinfo : EIATTR_COOP_GROUP_INSTR_OFFSETS
	.align		4
.L_99:
        /*016c*/ 	.byte	0x04, 0x28
        /*016e*/ 	.short	(.L_101 - .L_100)


	//   ....[0]....
.L_100:
        /*0170*/ 	.word	0x00000d30


	//   ....[1]....
        /*0174*/ 	.word	0x00000d40


	//   ....[2]....
        /*0178*/ 	.word	0x00000dd0


	//   ....[3]....
        /*017c*/ 	.word	0x00000e10


	//   ....[4]....
        /*0180*/ 	.word	0x00000e80


	//   ....[5]....
        /*0184*/ 	.word	0x00000ea0


	//   ....[6]....
        /*0188*/ 	.word	0x00000ef0


	//   ....[7]....
        /*018c*/ 	.word	0x00000f10


	//   ....[8]....
        /*0190*/ 	.word	0x00000f60


	//   ....[9]....
        /*0194*/ 	.word	0x00000f80


	//   ....[10]....
        /*0198*/ 	.word	0x00001280


	//   ....[11]....
        /*019c*/ 	.word	0x00001290


	//   ....[12]....
        /*01a0*/ 	.word	0x00001320


	//   ....[13]....
        /*01a4*/ 	.word	0x00001350


	//   ....[14]....
        /*01a8*/ 	.word	0x000013b0


	//   ....[15]....
        /*01ac*/ 	.word	0x000013e0


	//   ....[16]....
        /*01b0*/ 	.word	0x00001440


	//   ....[17]....
        /*01b4*/ 	.word	0x00001480


	//   ....[18]....
        /*01b8*/ 	.word	0x000014f0


	//   ....[19]....
        /*01bc*/ 	.word	0x00001530


	//   ....[20]....
        /*01c0*/ 	.word	0x00002960


	//   ....[21]....
        /*01c4*/ 	.word	0x00002970


	//   ....[22]....
        /*01c8*/ 	.word	0x00002a00


	//   ....[23]....
        /*01cc*/ 	.word	0x00002a30


	//   ....[24]....
        /*01d0*/ 	.word	0x00002aa0


	//   ....[25]....
        /*01d4*/ 	.word	0x00002ac0


	//   ....[26]....
        /*01d8*/ 	.word	0x00002b20


	//   ....[27]....
        /*01dc*/ 	.word	0x00002b30


	//   ....[28]....
        /*01e0*/ 	.word	0x00002b80


	//   ....[29]....
        /*01e4*/ 	.word	0x00002b90


	//   ....[30]....
        /*01e8*/ 	.word	0x00003a20


	//   ....[31]....
        /*01ec*/ 	.word	0x00003a30


	//   ....[32]....
        /*01f0*/ 	.word	0x00003ac0


	//   ....[33]....
        /*01f4*/ 	.word	0x00003b00


	//   ....[34]....
        /*01f8*/ 	.word	0x00003b80


	//   ....[35]....
        /*01fc*/ 	.word	0x00003bc0


	//   ....[36]....
        /*0200*/ 	.word	0x00003c20


	//   ....[37]....
        /*0204*/ 	.word	0x00003c50


	//   ....[38]....
        /*0208*/ 	.word	0x00003ca0


	//   ....[39]....
        /*020c*/ 	.word	0x00003cd0


	//   ....[40]....
        /*0210*/ 	.word	0x00003fb0


	//   ....[41]....
        /*0214*/ 	.word	0x00003fc0


	//   ....[42]....
        /*0218*/ 	.word	0x00004050


	//   ....[43]....
        /*021c*/ 	.word	0x00004080


	//   ....[44]....
        /*0220*/ 	.word	0x000040d0


	//   ....[45]....
        /*0224*/ 	.word	0x00004100


	//   ....[46]....
        /*0228*/ 	.word	0x00004170


	//   ....[47]....
        /*022c*/ 	.word	0x000041b0


	//   ....[48]....
        /*0230*/ 	.word	0x00004220


	//   ....[49]....
        /*0234*/ 	.word	0x00004250


	//   ....[50]....
        /*0238*/ 	.word	0x00005700


	//   ....[51]....
        /*023c*/ 	.word	0x00005710


	//   ....[52]....
        /*0240*/ 	.word	0x000057a0


	//   ....[53]....
        /*0244*/ 	.word	0x000057e0


	//   ....[54]....
        /*0248*/ 	.word	0x00005860


	//   ....[55]....
        /*024c*/ 	.word	0x000058a0


	//   ....[56]....
        /*0250*/ 	.word	0x00005900


	//   ....[57]....
        /*0254*/ 	.word	0x00005930


	//   ....[58]....
        /*0258*/ 	.word	0x00005980


	//   ....[59]....
        /*025c*/ 	.word	0x000059b0


	//----- nvinfo : EIATTR_VRC_CTA_INIT_COUNT
	.align		4
.L_101:
        /*0260*/ 	.byte	0x02, 0x4a
	.zero		1
	.zero		1


	//----- nvinfo : EIATTR_EXIT_INSTR_OFFSETS
	.align		4
        /*0264*/ 	.byte	0x04, 0x1c
        /*0266*/ 	.short	(.L_103 - .L_102)


	//   ....[0]....
.L_102:
        /*0268*/ 	.word	0x00000080


	//   ....[1]....
        /*026c*/ 	.word	0x000000c0


	//   ....[2]....
        /*0270*/ 	.word	0x00005c20


	//   ....[3]....
        /*0274*/ 	.word	0x00005ca0


	//----- nvinfo : EIATTR_MAX_THREADS
	.align		4
.L_103:
        /*0278*/ 	.byte	0x04, 0x05
        /*027a*/ 	.short	(.L_105 - .L_104)
.L_104:
        /*027c*/ 	.word	0x00000100
        /*0280*/ 	.word	0x00000001
        /*0284*/ 	.word	0x00000001


	//----- nvinfo : EIATTR_CRS_STACK_SIZE
	.align		4
.L_105:
        /*0288*/ 	.byte	0x04, 0x1e
        /*028a*/ 	.short	(.L_107 - .L_106)
.L_106:
        /*028c*/ 	.word	0x00000000


	//----- nvinfo : EIATTR_CBANK_PARAM_SIZE
	.align		4
.L_107:
        /*0290*/ 	.byte	0x03, 0x19
        /*0292*/ 	.short	0x0021


	//----- nvinfo : EIATTR_PARAM_CBANK
	.align		4
        /*0294*/ 	.byte	0x04, 0x0a
        /*0296*/ 	.short	(.L_109 - .L_108)
	.align		4
.L_108:
        /*0298*/ 	.word	index@(.nv.constant0._ZN3cub18CUB_300001_SM_10006detail6reduce28DeviceReduceSingleTileKernelINS2_10policy_hubIdjN4cuda3__47maximumIvEEE10Policy1000EPdSB_iS8_ddNS5_3std3__410__identityEEEvT0_T1_T2_T3_T4_T6_)
        /*029c*/ 	.short	0x0380
        /*029e*/ 	.short	0x0021


	//----- nvinfo : EIATTR_SW_WAR
	.align		4
.L_109:
        /*02a0*/ 	.byte	0x04, 0x36
        /*02a2*/ 	.short	(.L_111 - .L_110)
.L_110:
        /*02a4*/ 	.word	0x00000008
.L_111:


//--------------------- .nv.info._ZN3cub18CUB_300001_SM_10006detail6reduce18DeviceReduceKernelINS2_10policy_hubIdjN4cuda3__47maximumIvEEE10Policy1000EPdjS8_dNS5_3std3__410__identityEEEvT0_PT3_T1_NS0_13GridEvenShareISI_EET2_T4_ --------------------------
	.section	.nv.info._ZN3cub18CUB_300001_SM_10006detail6reduce18DeviceReduceKernelINS2_10policy_hubIdjN4cuda3__47maximumIvEEE10Policy1000EPdjS8_dNS5_3std3__410__identityEEEvT0_PT3_T1_NS0_13GridEvenShareISI_EET2_T4_,"",@"SHT_CUDA_INFO"
	.sectionflags	@""
	.align	4


	//----- nvinfo : EIATTR_CUDA_API_VERSION
	.align		4
        /*0000*/ 	.byte	0x04, 0x37
        /*0002*/ 	.short	(.L_113 - .L_112)
.L_112:
        /*0004*/ 	.word	0x00000082


	//----- nvinfo : EIATTR_KPARAM_INFO
	.align		4
.L_113:
        /*0008*/ 	.byte	0x04, 0x17
        /*000a*/ 	.short	(.L_115 - .L_114)
.L_114:
        /*000c*/ 	.word	0x00000000
        /*0010*/ 	.short	0x0005
        /*0012*/ 	.short	0x003d
        /*0014*/ 	.byte	0x00, 0xf0, 0x05, 0x00


	//----- nvinfo : EIATTR_KPARAM_INFO
	.align		4
.L_115:
        /*0018*/ 	.byte	0x04, 0x17
        /*001a*/ 	.short	(.L_117 - .L_116)
.L_116:
        /*001c*/ 	.word	0x00000000
        /*0020*/ 	.short	0x0004
        /*0022*/ 	.short	0x003c
        /*0024*/ 	.byte	0x00, 0xf0, 0x05, 0x00


	//----- nvinfo : EIATTR_KPARAM_INFO
	.align		4
.L_117:
        /*0028*/ 	.byte	0x04, 0x17
        /*002a*/ 	.short	(.L_119 - .L_118)
.L_118:
        /*002c*/ 	.word	0x00000000
        /*0030*/ 	.short	0x0003
        /*0032*/ 	.short	0x0014
        /*0034*/ 	.byte	0x00, 0xf0, 0xa1, 0x00


	//----- nvinfo : EIATTR_KPARAM_INFO
	.align		4
.L_119:
        /*0038*/ 	.byte	0x04, 0x17
        /*003a*/ 	.short	(.L_121 - .L_120)
.L_120:
        /*003c*/ 	.word	0x00000000
        /*0040*/ 	.short	0x0002
        /*0042*/ 	.short	0x0010
        /*0044*/ 	.byte	0x00, 0xf0, 0x11, 0x00


	//----- nvinfo : EIATTR_KPARAM_INFO
	.align		4
.L_121:
        /*0048*/ 	.byte	0x04, 0x17
        /*004a*/ 	.short	(.L_123 - .L_122)
.L_122:
        /*004c*/ 	.word	0x00000000
        /*0050*/ 	.short	0x0001
        /*0052*/ 	.short	0x0008
        /*0054*/ 	.byte	0x00, 0xf5, 0x21, 0x00


	//----- nvinfo : EIATTR_KPARAM_INFO
	.align		4
.L_123:
        /*0058*/ 	.byte	0x04, 0x17
        /*005a*/ 	.short	(.L_125 - .L_124)
.L_124:
        /*005c*/ 	.word	0x00000000
        /*0060*/ 	.short	0x0000
        /*0062*/ 	.short	0x0000
        /*0064*/ 	.byte	0x00, 0xf5, 0x21, 0x00


	//----- nvinfo : EIATTR_SPARSE_MMA_MASK
	.align		4
.L_125:
        /*0068*/ 	.byte	0x03, 0x50
        /*006a*/ 	.short	0x0000


	//----- nvinfo : EIATTR_MAXREG_COUNT
	.align		4
        /*006c*/ 	.byte	0x03, 0x1b
        /*006e*/ 	.short	0x00ff


	//----- nvinfo : EIATTR_NUM_BARRIERS
	.align		4
        /*0070*/ 	.byte	0x02, 0x4c
        /*0072*/ 	.byte	0x01
	.zero		1


	//----- nvinfo : EIATTR_MERCURY_ISA_VERSION
	.align		4
        /*0074*/ 	.byte	0x03, 0x5f
        /*0076*/ 	.short	0x0101


	//----- nvinfo : EIATTR_COOP_GROUP_MASK_REGIDS
	.align		4
        /*0078*/ 	.byte	0x04, 0x29
        /*007a*/ 	.short	(.L_127 - .L_126)


	//   ....[0]....
.L_126:
        /*007c*/ 	.word	0xffffffff


	//   ....[1]....
        /*0080*/ 	.word	0xffffffff


	//   ....[2]....
        /*0084*/ 	.word	0xffffffff


	//   ....[3]....
        /*0088*/ 	.word	0xffffffff


	//   ....[4]....
        /*008c*/ 	.word	0xffffffff


	//   ....[5]....
        /*0090*/ 	.word	0xffffffff


	//   ....[6]....
        /*0094*/ 	.word	0xffffffff


	//   ....[7]....
        /*0098*/ 	.word	0xffffffff


	//   ....[8]....
        /*009c*/ 	.word	0xffffffff


	//   ....[9]....
        /*00a0*/ 	.word	0xffffffff


	//   ....[10]....
        /*00a4*/ 	.word	0xffffffff


	//   ....[11]....
        /*00a8*/ 	.word	0xffffffff


	//   ....[12]....
        /*00ac*/ 	.word	0xffffffff


	//   ....[13]....
        /*00b0*/ 	.word	0xffffffff


	//   ....[14]....
        /*00b4*/ 	.word	0xffffffff


	//   ....[15]....
        /*00b8*/ 	.word	0xffffffff


	//   ....[16]....
        /*00bc*/ 	.word	0xffffffff


	//   ....[17]....
        /*00c0*/ 	.word	0xffffffff


	//   ....[18]....
        /*00c4*/ 	.word	0xffffffff


	//   ....[19]....
        /*00c8*/ 	.word	0xffffffff


	//   ....[20]....
        /*00cc*/ 	.word	0xffffffff


	//   ....[21]....
        /*00d0*/ 	.word	0xffffffff


	//   ....[22]....
        /*00d4*/ 	.word	0xffffffff


	//   ....[23]....
        /*00d8*/ 	.word	0xffffffff


	//   ....[24]....
        /*00dc*/ 	.word	0xffffffff


	//   ....[25]....
        /*00e0*/ 	.word	0xffffffff


	//   ....[26]....
        /*00e4*/ 	.word	0xffffffff


	//   ....[27]....
        /*00e8*/ 	.word	0xffffffff


	//   ....[28]....
        /*00ec*/ 	.word	0xffffffff


	//   ....[29]....
        /*00f0*/ 	.word	0xffffffff


	//   ....[30]....
        /*00f4*/ 	.word	0xffffffff


	//   ....[31]....
        /*00f8*/ 	.word	0xffffffff


	//   ....[32]....
        /*00fc*/ 	.word	0xffffffff


	//   ....[33]....
        /*0100*/ 	.word	0xffffffff


	//   ....[34]....
        /*0104*/ 	.word	0xffffffff


	//   ....[35]....
        /*0108*/ 	.word	0xffffffff


	//   ....[36]....
        /*010c*/ 	.word	0xffffffff


	//   ....[37]....
        /*0110*/ 	.word	0xffffffff


	//   ....[38]....
        /*0114*/ 	.word	0xffffffff


	//   ....[39]....
        /*0118*/ 	.word	0xffffffff


	//   ....[40]....
        /*011c*/ 	.word	0xffffffff


	//   ....[41]....
        /*0120*/ 	.word	0xffffffff


	//   ....[42]....
        /*0124*/ 	.word	0xffffffff


	//   ....[43]....
        /*0128*/ 	.word	0xffffffff


	//   ....[44]....
        /*012c*/ 	.word	0xffffffff


	//   ....[45]....
        /*0130*/ 	.word	0xffffffff


	//   ....[46]....
        /*0134*/ 	.word	0xffffffff


	//   ....[47]....
        /*0138*/ 	.word	0xffffffff


	//   ....[48]....
        /*013c*/ 	.word	0xffffffff


	//   ....[49]....
        /*0140*/ 	.word	0xffffffff


	//   ....[50]....
        /*0144*/ 	.word	0xffffffff


	//   ....[51]....
        /*0148*/ 	.word	0xffffffff


	//   ....[52]....
        /*014c*/ 	.word	0xffffffff


	//   ....[53]....
        /*0150*/ 	.word	0xffffffff


	//   ....[54]....
        /*0154*/ 	.word	0xffffffff


	//   ....[55]....
        /*0158*/ 	.word	0xffffffff


	//   ....[56]....
        /*015c*/ 	.word	0xffffffff


	//   ....[57]....
        /*0160*/ 	.word	0xffffffff


	//   ....[58]....
        /*0164*/ 	.word	0xffffffff


	//   ....[59]....
        /*0168*/ 	.word	0xffffffff


	//----- nvinfo : EIATTR_COOP_GROUP_INSTR_OFFSETS
	.align		4
.L_127:
        /*016c*/ 	.byte	0x04, 0x28
        /*016e*/ 	.short	(.L_129 - .L_128)


	//   ....[0]....
.L_128:
        /*0170*/ 	.word	0x000005c0


	//   ....[1]....
        /*0174*/ 	.word	0x000005d0


	//   ....[2]....
        /*0178*/ 	.word	0x00000660


	//   ....[3]....
        /*017c*/ 	.word	0x00000670


	//   ....[4]....
        /*0180*/ 	.word	0x000006d0


	//   ....[5]....
        /*0184*/ 	.word	0x00000700


	//   ....[6]....
        /*0188*/ 	.word	0x00000780


	//   ....[7]....
        /*018c*/ 	.word	0x00000790


	//   ....[8]....
        /*0190*/ 	.word	0x000007e0


	//   ....[9]....
        /*0194*/ 	.word	0x000007f0


	//   ....[10]....
        /*0198*/ 	.word	0x00000ad0


	//   ....[11]....
        /*019c*/ 	.word	0x00000ae0


	//   ....[12]....
        /*01a0*/ 	.word	0x00000b70


	//   ....[13]....
        /*01a4*/ 	.word	0x00000b90


	//   ....[14]....
        /*01a8*/ 	.word	0x00000bf0


	//   ....[15]....
        /*01ac*/ 	.word	0x00000c10


	//   ....[16]....
        /*01b0*/ 	.word	0x00000c70


	//   ....[17]....
        /*01b4*/ 	.word	0x00000ca0


	//   ....[18]....
        /*01b8*/ 	.word	0x00000d20


	//   ....[19]....
        /*01bc*/ 	.word	0x00000d40


	//   ....[20]....
        /*01c0*/ 	.word	0x00001b60


	//   ....[21]....
        /*01c4*/ 	.word	0x00001b70


	//   ....[22]....
        /*01c8*/ 	.word	0x00001c00


	//   ....[23]....
        /*01cc*/ 	.word	0x00001c30


	//   ....[24]....
        /*01d0*/ 	.word	0x00001ca0


	//   ....[25]....
        /*01d4*/ 	.word	0x00001cc0


	//   ....[26]....
        /*01d8*/ 	.word	0x00001d20


	//   ....[27]....
        /*01dc*/ 	.word	0x00001d30


	//   ....[28]....
        /*01e0*/ 	.word	0x00001d80


	//   ....[29]....
        /*01e4*/ 	.word	0x00001d90


	//   ....[30]....
        /*01e8*/ 	.word	0x00002530


	//   ....[31]....
        /*01ec*/ 	.word	0x00002540


	//   ....[32]....
        /*01f0*/ 	.word	0x000025d0


	//   ....[33]....
        /*01f4*/ 	.word	0x000025e0


	//   ....[34]....
        /*01f8*/ 	.word	0x00002640


	//   ....[35]....
        /*01fc*/ 	.word	0x00002670


	//   ....[36]....
        /*0200*/ 	.word	0x000026f0


	//   ....[37]....
        /*0204*/ 	.word	0x00002700


	//   ....[38]....
        /*0208*/ 	.word	0x00002750


	//   ....[39]....
        /*020c*/ 	.word	0x00002760


	//   ....[40]....
        /*0210*/ 	.word	0x00002a60


	//   ....[41]....
        /*0214*/ 	.word	0x00002a70


	//   ....[42]....
        /*0218*/ 	.word	0x00002b00


	//   ....[43]....
        /*021c*/ 	.word	0x00002b20


	//   ....[44]....
        /*0220*/ 	.word	0x00002b80


	//   ....[45]....
        /*0224*/ 	.word	0x00002ba0


	//   ....[46]....
        /*0228*/ 	.word	0x00002c00


	//   ....[47]....
        /*022c*/ 	.word	0x00002c40


	//   ....[48]....
        /*0230*/ 	.word	0x00002cc0


	//   ....[49]....
        /*0234*/ 	.word	0x00002ce0


	//   ....[50]....
        /*0238*/ 	.word	0x00003b40


	//   ....[51]....
        /*023c*/ 	.word	0x00003b50


	//   ....[52]....
        /*0240*/ 	.word	0x00003be0


	//   ....[53]....
        /*0244*/ 	.word	0x00003bf0


	//   ....[54]....
        /*0248*/ 	.word	0x00003c50


	//   ....[55]....
        /*024c*/ 	.word	0x00003c80


	//   ....[56]....
        /*0250*/ 	.word	0x00003d00


	//   ....[57]....
        /*0254*/ 	.word	0x00003d10


	//   ....[58]....
        /*0258*/ 	.word	0x00003d60


	//   ....[59]....
        /*025c*/ 	.word	0x00003d70


	//----- nvinfo : EIATTR_VRC_CTA_INIT_COUNT
	.align		4
.L_129:
        /*0260*/ 	.byte	0x02, 0x4a
	.zero		1
	.zero		1


	//----- nvinfo : EIATTR_EXIT_INSTR_OFFSETS
	.align		4
        /*0264*/ 	.byte	0x04, 0x1c
        /*0266*/ 	.short	(.L_131 - .L_130)


	//   ....[0]....
.L_130:
        /*0268*/ 	.word	0x00003fe0


	//   ....[1]....
        /*026c*/ 	.word	0x00004040


	//----- nvinfo : EIATTR_MAX_THREADS
	.align		4
.L_131:
        /*0270*/ 	.byte	0x04, 0x05
        /*0272*/ 	.short	(.L_133 - .L_132)
.L_132:
        /*0274*/ 	.word	0x00000100
        /*0278*/ 	.word	0x00000001
        /*027c*/ 	.word	0x00000001


	//----- nvinfo : EIATTR_CRS_STACK_SIZE
	.align		4
.L_133:
        /*0280*/ 	.byte	0x04, 0x1e
        /*0282*/ 	.short	(.L_135 - .L_134)
.L_134:
        /*0284*/ 	.word	0x00000000


	//----- nvinfo : EIATTR_CBANK_PARAM_SIZE
	.align		4
.L_135:
        /*0288*/ 	.byte	0x03, 0x19
        /*028a*/ 	.short	0x003e


	//----- nvinfo : EIATTR_PARAM_CBANK
	.align		4
        /*028c*/ 	.byte	0x04, 0x0a
        /*028e*/ 	.short	(.L_137 - .L_136)
	.align		4
.L_136:
        /*0290*/ 	.word	index@(.nv.constant0._ZN3cub18CUB_300001_SM_10006detail6reduce18DeviceReduceKernelINS2_10policy_hubIdjN4cuda3__47maximumIvEEE10Policy1000EPdjS8_dNS5_3std3__410__identityEEEvT0_PT3_T1_NS0_13GridEvenShareISI_EET2_T4_)
        /*0294*/ 	.short	0x0380
        /*0296*/ 	.short	0x003e


	//----- nvinfo : EIATTR_SW_WAR
	.align		4
.L_137:
        /*0298*/ 	.byte	0x04, 0x36
        /*029a*/ 	.short	(.L_139 - .L_138)
.L_138:
        /*029c*/ 	.word	0x00000008
.L_139:


//--------------------- .nv.info._ZN3cub18CUB_300001_SM_10006detail6reduce28DeviceReduceSingleTileKernelINS2_10policy_hubIdjN4cuda3__47maximumIvEEE10Policy1000EPdSB_jS8_ddNS5_3std3__410__identityEEEvT0_T1_T2_T3_T4_T6_ --------------------------
	.section	.nv.info._ZN3cub18CUB_300001_SM_10006detail6reduce28DeviceReduceSingleTileKernelINS2_10policy_hubIdjN4cuda3__47maximumIvEEE10Policy1000EPdSB_jS8_ddNS5_3std3__410__identityEEEvT0_T1_T2_T3_T4_T6_,"",@"SHT_CUDA_INFO"
	.sectionflags	@""
	.align	4


	//----- nvinfo : EIATTR_CUDA_API_VERSION
	.align		4
        /*0000*/ 	.byte	0x04, 0x37
        /*0002*/ 	.short	(.L_141 - .L_140)
.L_140:
        /*0004*/ 	.word	0x00000082


	//----- nvinfo : EIATTR_KPARAM_INFO
	.align		4
.L_141:
        /*0008*/ 	.byte	0x04, 0x17
        /*000a*/ 	.short	(.L_143 - .L_142)
.L_142:
        /*000c*/ 	.word	0x00000000
        /*0010*/ 	.short	0x0005
        /*0012*/ 	.short	0x0020
        /*0014*/ 	.byte	0x00, 0xf0, 0x05, 0x00


	//----- nvinfo : EIATTR_KPARAM_INFO
	.align		4
.L_143:
        /*0018*/ 	.byte	0x04, 0x17
        /*001a*/ 	.short	(.L_145 - .L_144)
.L_144:
        /*001c*/ 	.word	0x00000000
        /*0020*/ 	.short	0x0004
        /*0022*/ 	.short	0x0018
        /*0024*/ 	.byte	0x00, 0xf0, 0x21, 0x00


	//----- nvinfo : EIATTR_KPARAM_INFO
	.align		4
.L_145:
        /*0028*/ 	.byte	0x04, 0x17
        /*002a*/ 	.short	(.L_147 - .L_146)
.L_146:
        /*002c*/ 	.word	0x00000000
        /*0030*/ 	.short	0x0003
        /*0032*/ 	.short	0x0014
        /*0034*/ 	.byte	0x00, 0xf0, 0x05, 0x00


	//----- nvinfo : EIATTR_KPARAM_INFO
	.align		4
.L_147:
        /*0038*/ 	.byte	0x04, 0x17
        /*003a*/ 	.short	(.L_149 - .L_148)
.L_148:
        /*003c*/ 	.word	0x00000000
        /*0040*/ 	.short	0x0002
        /*0042*/ 	.short	0x0010
        /*0044*/ 	.byte	0x00, 0xf0, 0x11, 0x00


	//----- nvinfo : EIATTR_KPARAM_INFO
	.align		4
.L_149:
        /*0048*/ 	.byte	0x04, 0x17
        /*004a*/ 	.short	(.L_151 - .L_150)
.L_150:
        /*004c*/ 	.word	0x00000000
        /*0050*/ 	.short	0x0001
        /*0052*/ 	.short	0x0008
        /*0054*/ 	.byte	0x00, 0xf5, 0x21, 0x00


	//----- nvinfo : EIATTR_KPARAM_INFO
	.align		4
.L_151:
        /*0058*/ 	.byte	0x04, 0x17
        /*005a*/ 	.short	(.L_153 - .L_152)
.L_152:
        /*005c*/ 	.word	0x00000000
        /*0060*/ 	.short	0x0000
        /*0062*/ 	.short	0x0000
        /*0064*/ 	.byte	0x00, 0xf5, 0x21, 0x00


	//----- nvinfo : EIATTR_SPARSE_MMA_MASK
	.align		4
.L_153:
        /*0068*/ 	.byte	0x03, 0x50
        /*006a*/ 	.short	0x0000


	//----- nvinfo : EIATTR_MAXREG_COUNT
	.align		4
        /*006c*/ 	.byte	0x03, 0x1b
        /*006e*/ 	.short	0x00ff


	//----- nvinfo : EIATTR_NUM_BARRIERS
	.align		4
        /*0070*/ 	.byte	0x02, 0x4c
        /*0072*/ 	.byte	0x01
	.zero		1


	//----- nvinfo : EIATTR_MERCURY_ISA_VERSION
	.align		4
        /*0074*/ 	.byte	0x03, 0x5f
        /*0076*/ 	.short	0x0101


	//----- nvinfo : EIATTR_COOP_GROUP_MASK_REGIDS
	.align		4
        /*0078*/ 	.byte	0x04, 0x29
        /*007a*/ 	.short	(.L_155 - .L_154)


	//   ....[0]....
.L_154:
        /*007c*/ 	.word	0xffffffff


	//   ....[1]....
        /*0080*/ 	.word	0xffffffff


	//   ....[2]....
        /*0084*/ 	.word	0xffffffff


	//   ....[3]....
        /*0088*/ 	.word	0xffffffff


	//   ....[4]....
        /*008c*/ 	.word	0xffffffff


	//   ....[5]....
        /*0090*/ 	.word	0xffffffff


	//   ....[6]....
        /*0094*/ 	.word	0xffffffff


	//   ....[7]....
        /*0098*/ 	.word	0xffffffff


	//   ....[8]....
        /*009c*/ 	.word	0xffffffff


	//   ....[9]....
        /*00a0*/ 	.word	0xffffffff


	//   ....[10]....
        /*00a4*/ 	.word	0xffffffff


	//   ....[11]....
        /*00a8*/ 	.word	0xffffffff


	//   ....[12]....
        /*00ac*/ 	.word	0xffffffff


	//   ....[13]....
        /*00b0*/ 	.word	0xffffffff


	//   ....[14]....
        /*00b4*/ 	.word	0xffffffff


	//   ....[15]....
        /*00b8*/ 	.word	0xffffffff


	//   ....[16]....
        /*00bc*/ 	.word	0xffffffff


	//   ....[17]....
        /*00c0*/ 	.word	0xffffffff


	//   ....[18]....
        /*00c4*/ 	.word	0xffffffff


	//   ....[19]....
        /*00c8*/ 	.word	0xffffffff


	//   ....[20]....
        /*00cc*/ 	.word	0xffffffff


	//   ....[21]....
        /*00d0*/ 	.word	0xffffffff


	//   ....[22]....
        /*00d4*/ 	.word	0xffffffff


	//   ....[23]....
        /*00d8*/ 	.word	0xffffffff


	//   ....[24]....
        /*00dc*/ 	.word	0xffffffff


	//   ....[25]....
        /*00e0*/ 	.word	0xffffffff


	//   ....[26]....
        /*00e4*/ 	.word	0xffffffff


	//   ....[27]....
        /*00e8*/ 	.word	0xffffffff


	//   ....[28]....
        /*00ec*/ 	.word	0xffffffff


	//   ....[29]....
        /*00f0*/ 	.word	0xffffffff


	//   ....[30]....
        /*00f4*/ 	.word	0xffffffff


	//   ....[31]....
        /*00f8*/ 	.word	0xffffffff


	//   ....[32]....
        /*00fc*/ 	.word	0xffffffff


	//   ....[33]....
        /*0100*/ 	.word	0xffffffff


	//   ....[34]....
        /*0104*/ 	.word	0xffffffff


	//   ....[35]....
        /*0108*/ 	.word	0xffffffff


	//   ....[36]....
        /*010c*/ 	.word	0xffffffff


	//   ....[37]....
        /*0110*/ 	.word	0xffffffff


	//   ....[38]....
        /*0114*/ 	.word	0xffffffff


	//   ....[39]....
        /*0118*/ 	.word	0xffffffff


	//   ....[40]....
        /*011c*/ 	.word	0xffffffff


	//   ....[41]....
        /*0120*/ 	.word	0xffffffff


	//   ....[42]....
        /*0124*/ 	.word	0xffffffff


	//   ....[43]....
        /*0128*/ 	.word	0xffffffff


	//   ....[44]....
        /*012c*/ 	.word	0xffffffff


	//   ....[45]....
        /*0130*/ 	.word	0xffffffff


	//   ....[46]....
        /*0134*/ 	.word	0xffffffff


	//   ....[47]....
        /*0138*/ 	.word	0xffffffff


	//   ....[48]....
        /*013c*/ 	.word	0xffffffff


	//   ....[49]....
        /*0140*/ 	.word	0xffffffff


	//   ....[50]....
        /*0144*/ 	.word	0xffffffff


	//   ....[51]....
        /*0148*/ 	.word	0xffffffff


	//   ....[52]....
        /*014c*/ 	.word	0xffffffff


	//   ....[53]....
        /*0150*/ 	.word	0xffffffff


	//   ....[54]....
        /*0154*/ 	.word	0xffffffff


	//   ....[55]....
        /*0158*/ 	.word	0xffffffff


	//   ....[56]....
        /*015c*/ 	.word	0xffffffff


	//   ....[57]....
        /*0160*/ 	.word	0xffffffff


	//   ....[58]....
        /*0164*/ 	.word	0xffffffff


	//   ....[59]....
        /*0168*/ 	.word	0xffffffff


	//----- nvinfo : EIATTR_COOP_GROUP_INSTR_OFFSETS
	.align		4
.L_155:
        /*016c*/ 	.byte	0x04, 0x28
        /*016e*/ 	.short	(.L_157 - .L_156)


	//   ....[0]....
.L_156:
        /*0170*/ 	.word	0x00000cb0


	//   ....[1]....
        /*0174*/ 	.word	0x00000cc0


	//   ....[2]....
        /*0178*/ 	.word	0x00000d50


	//   ....[3]....
        /*017c*/ 	.word	0x00000d90


	//   ....[4]....
        /*0180*/ 	.word	0x00000e10


	//   ....[5]....
        /*0184*/ 	.word	0x00000e40


	//   ....[6]....
        /*0188*/ 	.word	0x00000e90


	//   ....[7]....
        /*018c*/ 	.word	0x00000ec0


	//   ....[8]....
        /*0190*/ 	.word	0x00000f10


	//   ....[9]....
        /*0194*/ 	.word	0x00000f40


	//   ....[10]....
        /*0198*/ 	.word	0x00001240


	//   ....[11]....
        /*019c*/ 	.word	0x00001250


	//   ....[12]....
        /*01a0*/ 	.word	0x000012e0


	//   ....[13]....
        /*01a4*/ 	.word	0x00001310


	//   ....[14]....
        /*01a8*/ 	.word	0x00001370


	//   ....[15]....
        /*01ac*/ 	.word	0x000013a0


	//   ....[16]....
        /*01b0*/ 	.word	0x00001400


	//   ....[17]....
        /*01b4*/ 	.word	0x00001440


	//   ....[18]....
        /*01b8*/ 	.word	0x000014b0


	//   ....[19]....
        /*01bc*/ 	.word	0x000014f0


	//   ....[20]....
        /*01c0*/ 	.word	0x00002180


	//   ....[21]....
        /*01c4*/ 	.word	0x00002190


	//   ....[22]....
        /*01c8*/ 	.word	0x00002220


	//   ....[23]....
        /*01cc*/ 	.word	0x00002250


	//   ....[24]....
        /*01d0*/ 	.word	0x000022c0


	//   ....[25]....
        /*01d4*/ 	.word	0x000022e0


	//   ....[26]....
        /*01d8*/ 	.word	0x00002340


	//   ....[27]....
        /*01dc*/ 	.word	0x00002350


	//   ....[28]....
        /*01e0*/ 	.word	0x000023a0


	//   ....[29]....
        /*01e4*/ 	.word	0x000023b0


	//   ....[30]....
        /*01e8*/ 	.word	0x000031c0


	//   ....[31]....
        /*01ec*/ 	.word	0x000031d0


	//   ....[32]....
        /*01f0*/ 	.word	0x00003260


	//   ....[33]....
        /*01f4*/ 	.word	0x000032a0


	//   ....[34]....
        /*01f8*/ 	.word	0x00003320


	//   ....[35]....
        /*01fc*/ 	.word	0x00003360


	//   ....[36]....
        /*0200*/ 	.word	0x000033c0


	//   ....[37]....
        /*0204*/ 	.word	0x000033f0


	//   ....[38]....
        /*0208*/ 	.word	0x00003440


	//   ....[39]....
        /*020c*/ 	.word	0x00003470


	//   ....[40]....
        /*0210*/ 	.word	0x00003750


	//   ....[41]....
        /*0214*/ 	.word	0x00003760


	//   ....[42]....
        /*0218*/ 	.word	0x000037f0


	//   ....[43]....
        /*021c*/ 	.word	0x00003820


	//   ....[44]....
        /*0220*/ 	.word	0x00003870


	//   ....[45]....
        /*0224*/ 	.word	0x000038a0


	//   ....[46]....
        /*0228*/ 	.word	0x00003910


	//   ....[47]....
        /*022c*/ 	.word	0x00003950


	//   ....[48]....
        /*0230*/ 	.word	0x000039c0


	//   ....[49]....
        /*0234*/ 	.word	0x000039f0


	//   ....[50]....
        /*0238*/ 	.word	0x00004730


	//   ....[51]....
        /*023c*/ 	.word	0x00004740


	//   ....[52]....
        /*0240*/ 	.word	0x000047d0


	//   ....[53]....
        /*0244*/ 	.word	0x00004800


	//   ....[54]....
        /*0248*/ 	.word	0x00004870


	//   ....[55]....
        /*024c*/ 	.word	0x00004890


	//   ....[56]....
        /*0250*/ 	.word	0x000048f0


	//   ....[57]....
        /*0254*/ 	.word	0x00004900


	//   ....[58]....
        /*0258*/ 	.word	0x00004950


	//   ....[59]....
        /*025c*/ 	.word	0x00004960


	//----- nvinfo : EIATTR_VRC_CTA_INIT_COUNT
	.align		4
.L_157:
        /*0260*/ 	.byte	0x02, 0x4a
	.zero		1
	.zero		1


	//----- nvinfo : EIATTR_EXIT_INSTR_OFFSETS
	.align		4
        /*0264*/ 	.byte	0x04, 0x1c
        /*0266*/ 	.short	(.L_159 - .L_158)


	//   ....[0]....
.L_158:
        /*0268*/ 	.word	0x00000080


	//   ....[1]....
        /*026c*/ 	.word	0x000000c0


	//   ....[2]....
        /*0270*/ 	.word	0x00004bd0


	//   ....[3]....
        /*0274*/ 	.word	0x00004c50


	//----- nvinfo : EIATTR_MAX_THREADS
	.align		4
.L_159:
        /*0278*/ 	.byte	0x04, 0x05
        /*027a*/ 	.short	(.L_161 - .L_160)
.L_160:
        /*027c*/ 	.word	0x00000100
        /*0280*/ 	.word	0x00000001
        /*0284*/ 	.word	0x00000001


	//----- nvinfo : EIATTR_CRS_STACK_SIZE
	.align		4
.L_161:
        /*0288*/ 	.byte	0x04, 0x1e
        /*028a*/ 	.short	(.L_163 - .L_162)
.L_162:
        /*028c*/ 	.word	0x00000000


	//----- nvinfo : EIATTR_CBANK_PARAM_SIZE
	.align		4
.L_163:
        /*0290*/ 	.byte	0x03, 0x19
        /*0292*/ 	.short	0x0021


	//----- nvinfo : EIATTR_PARAM_CBANK
	.align		4
        /*0294*/ 	.byte	0x04, 0x0a
        /*0296*/ 	.short	(.L_165 - .L_164)
	.align		4
.L_164:
        /*0298*/ 	.word	index@(.nv.constant0._ZN3cub18CUB_300001_SM_10006detail6reduce28DeviceReduceSingleTileKernelINS2_10policy_hubIdjN4cuda3__47maximumIvEEE10Policy1000EPdSB_jS8_ddNS5_3std3__410__identityEEEvT0_T1_T2_T3_T4_T6_)
        /*029c*/ 	.short	0x0380
        /*029e*/ 	.short	0x0021


	//----- nvinfo : EIATTR_SW_WAR
	.align		4
.L_165:
        /*02a0*/ 	.byte	0x04, 0x36
        /*02a2*/ 	.short	(.L_167 - .L_166)
.L_166:
        /*02a4*/ 	.word	0x00000008
.L_167:


//--------------------- .nv.info._ZN3cub18CUB_300001_SM_10006detail11EmptyKernelIvEEvv --------------------------
	.section	.nv.info._ZN3cub18CUB_300001_SM_10006detail11EmptyKernelIvEEvv,"",@"SHT_CUDA_INFO"
	.sectionflags	@""
	.align	4


	//----- nvinfo : EIATTR_CUDA_API_VERSION
	.align		4
        /*0000*/ 	.byte	0x04, 0x37
        /*0002*/ 	.short	(.L_169 - .L_168)
.L_168:
        /*0004*/ 	.word	0x00000082


	//----- nvinfo : EIATTR_SPARSE_MMA_MASK
	.align		4
.L_169:
        /*0008*/ 	.byte	0x03, 0x50
        /*000a*/ 	.short	0x0000


	//----- nvinfo : EIATTR_MAXREG_COUNT
	.align		4
        /*000c*/ 	.byte	0x03, 0x1b
        /*000e*/ 	.short	0x00ff


	//----- nvinfo : EIATTR_MERCURY_ISA_VERSION
	.align		4
        /*0010*/ 	.byte	0x03, 0x5f
        /*0012*/ 	.short	0x0101


	//----- nvinfo : EIATTR_VRC_CTA_INIT_COUNT
	.align		4
        /*0014*/ 	.byte	0x02, 0x4a
	.zero		1
	.zero		1


	//----- nvinfo : EIATTR_EXIT_INSTR_OFFSETS
	.align		4
        /*0018*/ 	.byte	0x04, 0x1c
        /*001a*/ 	.short	(.L_171 - .L_170)


	//   ....[0]....
.L_170:
        /*001c*/ 	.word	0x00000010


	//----- nvinfo : EIATTR_SW_WAR
	.align		4
.L_171:
        /*0020*/ 	.byte	0x04, 0x36
        /*0022*/ 	.short	(.L_173 - .L_172)
.L_172:
        /*0024*/ 	.word	0x00000008
.L_173:


//--------------------- .nv.info._Z4fillPdS_i     --------------------------
	.section	.nv.info._Z4fillPdS_i,"",@"SHT_CUDA_INFO"
	.sectionflags	@""
	.align	4


	//----- nvinfo : EIATTR_CUDA_API_VERSION
	.align		4
        /*0000*/ 	.byte	0x04, 0x37
        /*0002*/ 	.short	(.L_175 - .L_174)
.L_174:
        /*0004*/ 	.word	0x00000082


	//----- nvinfo : EIATTR_KPARAM_INFO
	.align		4
.L_175:
        /*0008*/ 	.byte	0x04, 0x17
        /*000a*/ 	.short	(.L_177 - .L_176)
.L_176:
        /*000c*/ 	.word	0x00000000
        /*0010*/ 	.short	0x0002
        /*0012*/ 	.short	0x0010
        /*0014*/ 	.byte	0x00, 0xf0, 0x11, 0x00


	//----- nvinfo : EIATTR_KPARAM_INFO
	.align		4
.L_177:
        /*0018*/ 	.byte	0x04, 0x17
        /*001a*/ 	.short	(.L_179 - .L_178)
.L_178:
        /*001c*/ 	.word	0x00000000
        /*0020*/ 	.short	0x0001
        /*0022*/ 	.short	0x0008
        /*0024*/ 	.byte	0x00, 0xf5, 0x21, 0x00


	//----- nvinfo : EIATTR_KPARAM_INFO
	.align		4
.L_179:
        /*0028*/ 	.byte	0x04, 0x17
        /*002a*/ 	.short	(.L_181 - .L_180)
.L_180:
        /*002c*/ 	.word	0x00000000
        /*0030*/ 	.short	0x0000
        /*0032*/ 	.short	0x0000
        /*0034*/ 	.byte	0x00, 0xf5, 0x21, 0x00


	//----- nvinfo : EIATTR_SPARSE_MMA_MASK
	.align		4
.L_181:
        /*0038*/ 	.byte	0x03, 0x50
        /*003a*/ 	.short	0x0000


	//----- nvinfo : EIATTR_MAXREG_COUNT
	.align		4
        /*003c*/ 	.byte	0x03, 0x1b
        /*003e*/ 	.short	0x00ff


	//----- nvinfo : EIATTR_MERCURY_ISA_VERSION
	.align		4
        /*0040*/ 	.byte	0x03, 0x5f
        /*0042*/ 	.short	0x0101


	//----- nvinfo : EIATTR_VRC_CTA_INIT_COUNT
	.align		4
        /*0044*/ 	.byte	0x02, 0x4a
	.zero		1
	.zero		1


	//----- nvinfo : EIATTR_EXIT_INSTR_OFFSETS
	.align		4
        /*0048*/ 	.byte	0x04, 0x1c
        /*004a*/ 	.short	(.L_183 - .L_182)


	//   ....[0]....
.L_182:
        /*004c*/ 	.word	0x00000240


	//   ....[1]....
        /*0050*/ 	.word	0x00000570


	//----- nvinfo : EIATTR_CRS_STACK_SIZE
	.align		4
.L_183:
        /*0054*/ 	.byte	0x04, 0x1e
        /*0056*/ 	.short	(.L_185 - .L_184)
.L_184:
        /*0058*/ 	.word	0x00000000


	//----- nvinfo : EIATTR_CBANK_PARAM_SIZE
	.align		4
.L_185:
        /*005c*/ 	.byte	0x03, 0x19
        /*005e*/ 	.short	0x0014


	//----- nvinfo : EIATTR_PARAM_CBANK
	.align		4
        /*0060*/ 	.byte	0x04, 0x0a
        /*0062*/ 	.short	(.L_187 - .L_186)
	.align		4
.L_186:
        /*0064*/ 	.word	index@(.nv.constant0._Z4fillPdS_i)
        /*0068*/ 	.short	0x0380
        /*006a*/ 	.short	0x0014


	//----- nvinfo : EIATTR_SW_WAR
	.align		4
.L_187:
        /*006c*/ 	.byte	0x04, 0x36
        /*006e*/ 	.short	(.L_189 - .L_188)
.L_188:
        /*0070*/ 	.word	0x00000008
.L_189:


//--------------------- .nv.info._Z9findErrorPdS_S_m --------------------------
	.section	.nv.info._Z9findErrorPdS_S_m,"",@"SHT_CUDA_INFO"
	.sectionflags	@""
	.align	4


	//----- nvinfo : EIATTR_CUDA_API_VERSION
	.align		4
        /*0000*/ 	.byte	0x04, 0x37
        /*0002*/ 	.short	(.L_191 - .L_190)
.L_190:
        /*0004*/ 	.word	0x00000082


	//----- nvinfo : EIATTR_KPARAM_INFO
	.align		4
.L_191:
        /*0008*/ 	.byte	0x04, 0x17
        /*000a*/ 	.short	(.L_193 - .L_192)
.L_192:
        /*000c*/ 	.word	0x00000000
        /*0010*/ 	.short	0x0003
        /*0012*/ 	.short	0x0018
        /*0014*/ 	.byte	0x00, 0xf0, 0x21, 0x00


	//----- nvinfo : EIATTR_KPARAM_INFO
	.align		4
.L_193:
        /*0018*/ 	.byte	0x04, 0x17
        /*001a*/ 	.short	(.L_195 - .L_194)
.L_194:
        /*001c*/ 	.word	0x00000000
        /*0020*/ 	.short	0x0002
        /*0022*/ 	.short	0x0010
        /*0024*/ 	.byte	0x00, 0xf5, 0x21, 0x00


	//----- nvinfo : EIATTR_KPARAM_INFO
	.align		4
.L_195:
        /*0028*/ 	.byte	0x04, 0x17
        /*002a*/ 	.short	(.L_197 - .L_196)
.L_196:
        /*002c*/ 	.word	0x00000000
        /*0030*/ 	.short	0x0001
        /*0032*/ 	.short	0x0008
        /*0034*/ 	.byte	0x00, 0xf5, 0x21, 0x00


	//----- nvinfo : EIATTR_KPARAM_INFO
	.align		4
.L_197:
        /*0038*/ 	.byte	0x04, 0x17
        /*003a*/ 	.short	(.L_199 - .L_198)
.L_198:
        /*003c*/ 	.word	0x00000000
        /*0040*/ 	.short	0x0000
        /*0042*/ 	.short	0x0000
        /*0044*/ 	.byte	0x00, 0xf5, 0x21, 0x00


	//----- nvinfo : EIATTR_SPARSE_MMA_MASK
	.align		4
.L_199:
        /*0048*/ 	.byte	0x03, 0x50
        /*004a*/ 	.short	0x0000


	//----- nvinfo : EIATTR_MAXREG_COUNT
	.align		4
        /*004c*/ 	.byte	0x03, 0x1b
        /*004e*/ 	.short	0x00ff


	//----- nvinfo : EIATTR_MERCURY_ISA_VERSION
	.align		4
        /*0050*/ 	.byte	0x03, 0x5f
        /*0052*/ 	.short	0x0101


	//----- nvinfo : EIATTR_VRC_CTA_INIT_COUNT
	.align		4
        /*0054*/ 	.byte	0x02, 0x4a
	.zero		1
	.zero		1


	//----- nvinfo : EIATTR_EXIT_INSTR_OFFSETS
	.align		4
        /*0058*/ 	.byte	0x04, 0x1c
        /*005a*/ 	.short	(.L_201 - .L_200)


	//   ....[0]....
.L_200:
        /*005c*/ 	.word	0x00000100


	//   ....[1]....
        /*0060*/ 	.word	0x00000150


	//   ....[2]....
        /*0064*/ 	.word	0x00000220


	//----- nvinfo : EIATTR_CBANK_PARAM_SIZE
	.align		4
.L_201:
        /*0068*/ 	.byte	0x03, 0x19
        /*006a*/ 	.short	0x0020


	//----- nvinfo : EIATTR_PARAM_CBANK
	.align		4
        /*006c*/ 	.byte	0x04, 0x0a
        /*006e*/ 	.short	(.L_203 - .L_202)
	.align		4
.L_202:
        /*0070*/ 	.word	index@(.nv.constant0._Z9findErrorPdS_S_m)
        /*0074*/ 	.short	0x0380
        /*0076*/ 	.short	0x0020


	//----- nvinfo : EIATTR_SW_WAR
	.align		4
.L_203:
        /*0078*/ 	.byte	0x04, 0x36
        /*007a*/ 	.short	(.L_205 - .L_204)
.L_204:
        /*007c*/ 	.word	0x00000008
.L_205:


//--------------------- .nv.info._Z4calcPdS_i     --------------------------
	.section	.nv.info._Z4calcPdS_i,"",@"SHT_CUDA_INFO"
	.sectionflags	@""
	.align	4


	//----- nvinfo : EIATTR_CUDA_API_VERSION
	.align		4
        /*0000*/ 	.byte	0x04, 0x37
        /*0002*/ 	.short	(.L_207 - .L_206)
.L_206:
        /*0004*/ 	.word	0x00000082


	//----- nvinfo : EIATTR_KPARAM_INFO
	.align		4
.L_207:
        /*0008*/ 	.byte	0x04, 0x17
        /*000a*/ 	.short	(.L_209 - .L_208)
.L_208:
        /*000c*/ 	.word	0x00000000
        /*0010*/ 	.short	0x0002
        /*0012*/ 	.short	0x0010
        /*0014*/ 	.byte	0x00, 0xf0, 0x11, 0x00


	//----- nvinfo : EIATTR_KPARAM_INFO
	.align		4
.L_209:
        /*0018*/ 	.byte	0x04, 0x17
        /*001a*/ 	.short	(.L_211 - .L_210)
.L_210:
        /*001c*/ 	.word	0x00000000
        /*0020*/ 	.short	0x0001
        /*0022*/ 	.short	0x0008
        /*0024*/ 	.byte	0x00, 0xf5, 0x21, 0x00


	//----- nvinfo : EIATTR_KPARAM_INFO
	.align		4
.L_211:
        /*0028*/ 	.byte	0x04, 0x17
        /*002a*/ 	.short	(.L_213 - .L_212)
.L_212:
        /*002c*/ 	.word	0x00000000
        /*0030*/ 	.short	0x0000
        /*0032*/ 	.short	0x0000
        /*0034*/ 	.byte	0x00, 0xf5, 0x21, 0x00


	//----- nvinfo : EIATTR_SPARSE_MMA_MASK
	.align		4
.L_213:
        /*0038*/ 	.byte	0x03, 0x50
        /*003a*/ 	.short	0x0000


	//----- nvinfo : EIATTR_MAXREG_COUNT
	.align		4
        /*003c*/ 	.byte	0x03, 0x1b
        /*003e*/ 	.short	0x00ff


	//----- nvinfo : EIATTR_MERCURY_ISA_VERSION
	.align		4
        /*0040*/ 	.byte	0x03, 0x5f
        /*0042*/ 	.short	0x0101


	//----- nvinfo : EIATTR_VRC_CTA_INIT_COUNT
	.align		4
        /*0044*/ 	.byte	0x02, 0x4a
	.zero		1
	.zero		1


	//----- nvinfo : EIATTR_EXIT_INSTR_OFFSETS
	.align		4
        /*0048*/ 	.byte	0x04, 0x1c
        /*004a*/ 	.short	(.L_215 - .L_214)


	//   ....[0]....
.L_214:
        /*004c*/ 	.word	0x000000d0


	//   ....[1]....
        /*0050*/ 	.word	0x00000100


	//   ....[2]....
        /*0054*/ 	.word	0x00000280


	//----- nvinfo : EIATTR_CBANK_PARAM_SIZE
	.align		4
.L_215:
        /*0058*/ 	.byte	0x03, 0x19
        /*005a*/ 	.short	0x0014


	//----- nvinfo : EIATTR_PARAM_CBANK
	.align		4
        /*005c*/ 	.byte	0x04, 0x0a
        /*005e*/ 	.short	(.L_217 - .L_216)
	.align		4
.L_216:
        /*0060*/ 	.word	index@(.nv.constant0._Z4calcPdS_i)
        /*0064*/ 	.short	0x0380
        /*0066*/ 	.short	0x0014


	//----- nvinfo : EIATTR_SW_WAR
	.align		4
.L_217:
        /*0068*/ 	.byte	0x04, 0x36
        /*006a*/ 	.short	(.L_219 - .L_218)
.L_218:
        /*006c*/ 	.word	0x00000008
.L_219:


//--------------------- .nv.callgraph             --------------------------
	.section	.nv.callgraph,"",@"SHT_CUDA_CALLGRAPH"
	.align	4
	.sectionentsize	8
	.align		4
        /*0000*/ 	.word	0x00000000
	.align		4
        /*0004*/ 	.word	0xffffffff
	.align		4
        /*0008*/ 	.word	0x00000000
	.align		4
        /*000c*/ 	.word	0xfffffffe
	.align		4
        /*0010*/ 	.word	0x00000000
	.align		4
        /*0014*/ 	.word	0xfffffffd
	.align		4
        /*0018*/ 	.word	0x00000000
	.align		4
        /*001c*/ 	.word	0xfffffffc


//--------------------- .nv.constant4             --------------------------
	.section	.nv.constant4,"a",@progbits
	.align	8
	.align		8
.nv.constant4:
        /*0000*/ 	.dword	_ZN34_INTERNAL_b5a49a2f_4_k_cu_9e0a45c04cuda3std3__45__cpo5beginE
	.align		8
        /*0008*/ 	.dword	_ZN34_INTERNAL_b5a49a2f_4_k_cu_9e0a45c04cuda3std3__45__cpo3endE
	.align		8
        /*0010*/ 	.dword	_ZN34_INTERNAL_b5a49a2f_4_k_cu_9e0a45c04cuda3std3__45__cpo6cbeginE
	.align		8
        /*0018*/ 	.dword	_ZN34_INTERNAL_b5a49a2f_4_k_cu_9e0a45c04cuda3std3__45__cpo4cendE
	.align		8
        /*0020*/ 	.dword	_ZN34_INTERNAL_b5a49a2f_4_k_cu_9e0a45c04cuda3std3__45__cpo6rbeginE
	.align		8
        /*0028*/ 	.dword	_ZN34_INTERNAL_b5a49a2f_4_k_cu_9e0a45c04cuda3std3__45__cpo4rendE
	.align		8
        /*0030*/ 	.dword	_ZN34_INTERNAL_b5a49a2f_4_k_cu_9e0a45c04cuda3std3__45__cpo7crbeginE
	.align		8
        /*0038*/ 	.dword	_ZN34_INTERNAL_b5a49a2f_4_k_cu_9e0a45c04cuda3std3__45__cpo5crendE
	.align		8
        /*0040*/ 	.dword	_ZN34_INTERNAL_b5a49a2f_4_k_cu_9e0a45c04cuda3std3__436_GLOBAL__N__b5a49a2f_4_k_cu_9e0a45c06ignoreE
	.align		8
        /*0048*/ 	.dword	_ZN34_INTERNAL_b5a49a2f_4_k_cu_9e0a45c04cuda3std3__419piecewise_constructE
	.align		8
        /*0050*/ 	.dword	_ZN34_INTERNAL_b5a49a2f_4_k_cu_9e0a45c04cuda3std3__48in_placeE
	.align		8
        /*0058*/ 	.dword	_ZN34_INTERNAL_b5a49a2f_4_k_cu_9e0a45c04cuda3std3__420unreachable_sentinelE
	.align		8
        /*0060*/ 	.dword	_ZN34_INTERNAL_b5a49a2f_4_k_cu_9e0a45c04cuda3std3__47nulloptE
	.align		8
        /*0068*/ 	.dword	_ZN34_INTERNAL_b5a49a2f_4_k_cu_9e0a45c04cuda3std3__48unexpectE
	.align		8
        /*0070*/ 	.dword	_ZN34_INTERNAL_b5a49a2f_4_k_cu_9e0a45c04cuda3std6ranges3__45__cpo4swapE
	.align		8
        /*0078*/ 	.dword	_ZN34_INTERNAL_b5a49a2f_4_k_cu_9e0a45c04cuda3std6ranges3__45__cpo9iter_moveE
	.align		8
        /*0080*/ 	.dword	_ZN34_INTERNAL_b5a49a2f_4_k_cu_9e0a45c04cuda3std6ranges3__45__cpo5beginE
	.align		8
        /*0088*/ 	.dword	_ZN34_INTERNAL_b5a49a2f_4_k_cu_9e0a45c04cuda3std6ranges3__45__cpo3endE
	.align		8
        /*0090*/ 	.dword	_ZN34_INTERNAL_b5a49a2f_4_k_cu_9e0a45c04cuda3std6ranges3__45__cpo6cbeginE
	.align		8
        /*0098*/ 	.dword	_ZN34_INTERNAL_b5a49a2f_4_k_cu_9e0a45c04cuda3std6ranges3__45__cpo4cendE
	.align		8
        /*00a0*/ 	.dword	_ZN34_INTERNAL_b5a49a2f_4_k_cu_9e0a45c04cuda3std6ranges3__45__cpo7advanceE
	.align		8
        /*00a8*/ 	.dword	_ZN34_INTERNAL_b5a49a2f_4_k_cu_9e0a45c04cuda3std6ranges3__45__cpo9iter_swapE
	.align		8
        /*00b0*/ 	.dword	_ZN34_INTERNAL_b5a49a2f_4_k_cu_9e0a45c04cuda3std6ranges3__45__cpo4nextE
	.align		8
        /*00b8*/ 	.dword	_ZN34_INTERNAL_b5a49a2f_4_k_cu_9e0a45c04cuda3std6ranges3__45__cpo4prevE
	.align		8
        /*00c0*/ 	.dword	_ZN34_INTERNAL_b5a49a2f_4_k_cu_9e0a45c04cuda3std6ranges3__45__cpo4dataE
	.align		8
        /*00c8*/ 	.dword	_ZN34_INTERNAL_b5a49a2f_4_k_cu_9e0a45c04cuda3std6ranges3__45__cpo5cdataE
	.align		8
        /*00d0*/ 	.dword	_ZN34_INTERNAL_b5a49a2f_4_k_cu_9e0a45c04cuda3std6ranges3__45__cpo4sizeE
	.align		8
        /*00d8*/ 	.dword	_ZN34_INTERNAL_b5a49a2f_4_k_cu_9e0a45c04cuda3std6ranges3__45__cpo5ssizeE
	.align		8
        /*00e0*/ 	.dword	_ZN34_INTERNAL_b5a49a2f_4_k_cu_9e0a45c04cuda3std6ranges3__45__cpo8distanceE
	.align		8
        /*00e8*/ 	.dword	_ZN34_INTERNAL_b5a49a2f_4_k_cu_9e0a45c06thrust24THRUST_300001_SM_1000_NS6system6detail10sequential3seqE
	.align		8
        /*00f0*/ 	.dword	_ZN34_INTERNAL_b5a49a2f_4_k_cu_9e0a45c06thrust24THRUST_300001_SM_1000_NS12placeholders2_1E
	.align		8
        /*00f8*/ 	.dword	_ZN34_INTERNAL_b5a49a2f_4_k_cu_9e0a45c06thrust24THRUST_300001_SM_1000_NS12placeholders2_2E
	.align		8
        /*0100*/ 	.dword	_ZN34_INTERNAL_b5a49a2f_4_k_cu_9e0a45c06thrust24THRUST_300001_SM_1000_NS12placeholders2_3E
	.align		8
        /*0108*/ 	.dword	_ZN34_INTERNAL_b5a49a2f_4_k_cu_9e0a45c06thrust24THRUST_300001_SM_1000_NS12placeholders2_4E
	.align		8
        /*0110*/ 	.dword	_ZN34_INTERNAL_b5a49a2f_4_k_cu_9e0a45c06thrust24THRUST_300001_SM_1000_NS12placeholders2_5E
	.align		8
        /*0118*/ 	.dword	_ZN34_INTERNAL_b5a49a2f_4_k_cu_9e0a45c06thrust24THRUST_300001_SM_1000_NS12placeholders2_6E
	.align		8
        /*0120*/ 	.dword	_ZN34_INTERNAL_b5a49a2f_4_k_cu_9e0a45c06thrust24THRUST_300001_SM_1000_NS12placeholders2_7E
	.align		8
        /*0128*/ 	.dword	_ZN34_INTERNAL_b5a49a2f_4_k_cu_9e0a45c06thrust24THRUST_300001_SM_1000_NS12placeholders2_8E
	.align		8
        /*0130*/ 	.dword	_ZN34_INTERNAL_b5a49a2f_4_k_cu_9e0a45c06thrust24THRUST_300001_SM_1000_NS12placeholders2_9E
	.align		8
        /*0138*/ 	.dword	_ZN34_INTERNAL_b5a49a2f_4_k_cu_9e0a45c06thrust24THRUST_300001_SM_1000_NS12placeholders3_10E


//--------------------- .text._ZN3cub18CUB_300001_SM_10006detail6reduce28DeviceReduceSingleTileKernelINS2_10policy_hubIdjN4cuda3__47maximumIvEEE10Policy1000EPdSB_iS8_ddNS5_3std3__410__identityEEEvT0_T1_T2_T3_T4_T6_ --------------------------
	.section	.text._ZN3cub18CUB_300001_SM_10006detail6reduce28DeviceReduceSingleTileKernelINS2_10policy_hubIdjN4cuda3__47maximumIvEEE10Policy1000EPdSB_iS8_ddNS5_3std3__410__identityEEEvT0_T1_T2_T3_T4_T6_,"ax",@progbits
	.align	128
        .global         _ZN3cub18CUB_300001_SM_10006detail6reduce28DeviceReduceSingleTileKernelINS2_10policy_hubIdjN4cuda3__47maximumIvEEE10Policy1000EPdSB_iS8_ddNS5_3std3__410__identityEEEvT0_T1_T2_T3_T4_T6_
        .type           _ZN3cub18CUB_300001_SM_10006detail6reduce28DeviceReduceSingleTileKernelINS2_10policy_hubIdjN4cuda3__47maximumIvEEE10Policy1000EPdSB_iS8_ddNS5_3std3__410__identityEEEvT0_T1_T2_T3_T4_T6_,@function
        .size           _ZN3cub18CUB_300001_SM_10006detail6reduce28DeviceReduceSingleTileKernelINS2_10policy_hubIdjN4cuda3__47maximumIvEEE10Policy1000EPdSB_iS8_ddNS5_3std3__410__identityEEEvT0_T1_T2_T3_T4_T6_,(.L_x_155 - _ZN3cub18CUB_300001_SM_10006detail6reduce28DeviceReduceSingleTileKernelINS2_10policy_hubIdjN4cuda3__47maximumIvEEE10Policy1000EPdSB_iS8_ddNS5_3std3__410__identityEEEvT0_T1_T2_T3_T4_T6_)
        .other          _ZN3cub18CUB_300001_SM_10006detail6reduce28DeviceReduceSingleTileKernelINS2_10policy_hubIdjN4cuda3__47maximumIvEEE10Policy1000EPdSB_iS8_ddNS5_3std3__410__identityEEEvT0_T1_T2_T3_T4_T6_,@"STO_CUDA_ENTRY STV_DEFAULT"
_ZN3cub18CUB_300001_SM_10006detail6reduce28DeviceReduceSingleTileKernelINS2_10policy_hubIdjN4cuda3__47maximumIvEEE10Policy1000EPdSB_iS8_ddNS5_3std3__410__identityEEEvT0_T1_T2_T3_T4_T6_:
.text._ZN3cub18CUB_300001_SM_10006detail6reduce28DeviceReduceSingleTileKernelINS2_10policy_hubIdjN4cuda3__47maximumIvEEE10Policy1000EPdSB_iS8_ddNS5_3std3__410__identityEEEvT0_T1_T2_T3_T4_T6_:
[----:B------:R-:W-:Y:S01]  /*0000*/  LDC R1, c[0x0][0x37c] ;  /* 0x0000df00ff017b82 */ /* 0x000fe20000000800 */
[----:B------:R-:W0:Y:S01]  /*0010*/  LDCU UR4, c[0x0][0x390] ;  /* 0x00007200ff0477ac */ /* 0x000e220008000800 */
[----:B------:R-:W1:Y:S01]  /*0020*/  LDCU.64 UR6, c[0x0][0x358] ;  /* 0x00006b00ff0677ac */ /* 0x000e620008000a00 */
[----:B0-----:R-:W-:-:S05]  /*0030*/  IMAD.U32 R4, RZ, RZ, UR4 ;  /* 0x00000004ff047e24 */ /* 0x001fca000f8e00ff */
[----:B------:R-:W-:-:S13]  /*0040*/  ISETP.NE.AND P0, PT, R4, RZ, PT ;  /* 0x000000ff0400720c */ /* 0x000fda0003f05270 */
[----:B-1----:R-:W-:Y:S05]  /*0050*/  @P0 BRA `(.L_x_0) ;  /* 0x00000000001c0947 */ /* 0x002fea0003800000 */
[----:B------:R-:W0:Y:S02]  /*0060*/  S2R R0, SR_TID.X ;  /* 0x0000000000007919 */ /* 0x000e240000002100 */
[----:B0-----:R-:W-:-:S13]  /*0070*/  ISETP.NE.AND P0, PT, R0, RZ, PT ;  /* 0x000000ff0000720c */ /* 0x001fda0003f05270 */
[----:B------:R-:W-:Y:S05]  /*0080*/  @P0 EXIT ;  /* 0x000000000000094d */ /* 0x000fea0003800000 */
[----:B------:R-:W0:Y:S08]  /*0090*/  LDC.64 R2, c[0x0][0x388] ;  /* 0x0000e200ff027b82 */ /* 0x000e300000000a00 */
[----:B------:R-:W0:Y:S02]  /*00a0*/  LDC.64 R4, c[0x0][0x398] ;  /* 0x0000e600ff047b82 */ /* 0x000e240000000a00 */
[----:B0-----:R-:W-:Y:S01]  /*00b0*/  STG.E.64 desc[UR6][R2.64], R4 ;  /* 0x0000000402007986 */ /* 0x001fe2000c101b06 */
[----:B------:R-:W-:Y:S05]  /*00c0*/  EXIT ;  /* 0x000000000000794d */ /* 0x000fea0003800000 */
.L_x_0:
[----:B------:R-:W0:Y:S01]  /*00d0*/  LDCU UR4, c[0x0][0x380] ;  /* 0x00007000ff0477ac */ /* 0x000e220008000800 */
[----:B------:R-:W-:Y:S01]  /*00e0*/  BSSY.RECONVERGENT B0, `(.L_x_1) ;  /* 0x00005b3000007945 */ /* 0x000fe20003800200 */
[----:B0-----:R-:W-:-:S09]  /*00f0*/  ULOP3.LUT UP0, URZ, UR4, 0x1f, URZ, 0xc0, !UPT ;  /* 0x0000001f04ff7892 */ /* 0x001fd2000f80c0ff */
[----:B------:R-:W-:Y:S05]  /*0100*/  BRA.U UP0, `(.L_x_2) ;  /* 0x0000002d003c7547 */ /* 0x000fea000b800000 */
[----:B------:R-:W-:-:S13]  /*0110*/  ISETP.GT.AND P0, PT, R4, 0x7ff, PT ;  /* 0x000007ff0400780c */ /* 0x000fda0003f04270 */
[----:B------:R-:W-:Y:S05]  /*0120*/  @P0 BRA `(.L_x_3) ;  /* 0x0000001400e80947 */ /* 0x000fea0003800000 */
[----:B------:R-:W0:Y:S01]  /*0130*/  S2R R3, SR_TID.X ;  /* 0x0000000000037919 */ /* 0x000e220000002100 */
[----:B------:R-:W-:Y:S01]  /*0140*/  BSSY.RECONVERGENT B1, `(.L_x_4) ;  /* 0x0000009000017945 */ /* 0x000fe20003800200 */
[----:B------:R-:W-:Y:S02]  /*0150*/  CS2R R6, SRZ ;  /* 0x0000000000067805 */ /* 0x000fe4000001ff00 */
[----:B0-----:R-:W-:Y:S01]  /*0160*/  ISETP.GE.AND P0, PT, R3, R4, PT ;  /* 0x000000040300720c */ /* 0x001fe20003f06270 */
[----:B------:R-:W-:-:S12]  /*0170*/  IMAD.MOV.U32 R5, RZ, RZ, R3 ;  /* 0x000000ffff057224 */ /* 0x000fd800078e0003 */
[----:B------:R-:W-:Y:S05]  /*0180*/  @P0 BRA `(.L_x_5) ;  /* 0x0000000000100947 */ /* 0x000fea0003800000 */
[----:B------:R-:W0:Y:S02]  /*0190*/  LDC.64 R6, c[0x0][0x380] ;  /* 0x0000e000ff067b82 */ /* 0x000e240000000a00 */
[----:B0-----:R-:W-:-:S06]  /*01a0*/  IMAD.WIDE.U32 R6, R3, 0x8, R6 ;  /* 0x0000000803067825 */ /* 0x001fcc00078e0006 */
[----:B------:R-:W5:Y:S01]  /*01b0*/  LDG.E.64.CONSTANT R6, desc[UR6][R6.64] ;  /* 0x0000000606067981 */ /* 0x000f62000c1e9b00 */
[----:B------:R-:W-:-:S07]  /*01c0*/  VIADD R5, R3, 0x100 ;  /* 0x0000010003057836 */ /* 0x000fce0000000000 */
.L_x_5:
[----:B------:R-:W-:Y:S05]  /*01d0*/  BSYNC.RECONVERGENT B1 ;  /* 0x0000000000017941 */ /* 0x000fea0003800200 */
.L_x_4:
[----:B------:R-:W-:Y:S01]  /*01e0*/  ISETP.GE.AND P0, PT, R5, R4, PT ;  /* 0x000000040500720c */ /* 0x000fe20003f06270 */
[----:B------:R-:W-:-:S12]  /*01f0*/  BSSY.RECONVERGENT B1, `(.L_x_6) ;  /* 0x00000b0000017945 */ /* 0x000fd80003800200 */
[----:B------:R-:W-:Y:S05]  /*0200*/  @P0 BRA `(.L_x_7) ;  /* 0x0000000800b80947 */ /* 0x000fea0003800000 */
[----:B------:R-:W-:Y:S01]  /*0210*/  LOP3.LUT R9, RZ, R5, RZ, 0x33, !PT ;  /* 0x00000005ff097212 */ /* 0x000fe200078e33ff */
[----:B------:R-:W-:Y:S04]  /*0220*/  BSSY.RECONVERGENT B2, `(.L_x_8) ;  /* 0x0000019000027945 */ /* 0x000fe80003800200 */
[----:B------:R-:W-:-:S05]  /*0230*/  IMAD.IADD R0, R9, 0x1, R4 ;  /* 0x0000000109007824 */ /* 0x000fca00078e0204 */
[C---:B------:R-:W-:Y:S02]  /*0240*/  LOP3.LUT R2, R0.reuse, 0x300, RZ, 0xc0, !PT ;  /* 0x0000030000027812 */ /* 0x040fe400078ec0ff */
[----:B------:R-:W-:Y:S02]  /*0250*/  ISETP.GE.U32.AND P0, PT, R0, 0x300, PT ;  /* 0x000003000000780c */ /* 0x000fe40003f06070 */
[----:B------:R-:W-:-:S13]  /*0260*/  ISETP.NE.AND P1, PT, R2, 0x300, PT ;  /* 0x000003000200780c */ /* 0x000fda0003f25270 */
[----:B------:R-:W-:Y:S05]  /*0270*/  @!P1 BRA `(.L_x_9) ;  /* 0x00000000004c9947 */ /* 0x000fea0003800000 */
[----:B------:R-:W0:Y:S01]  /*0280*/  LDC.64 R8, c[0x0][0x380] ;  /* 0x0000e000ff087b82 */ /* 0x000e220000000a00 */
[----:B------:R-:W-:-:S04]  /*0290*/  LEA.HI R0, R0, 0x1, RZ, 0x18 ;  /* 0x0000000100007811 */ /* 0x000fc800078fc0ff */
[----:B------:R-:W-:-:S05]  /*02a0*/  LOP3.LUT R0, R0, 0x3, RZ, 0xc0, !PT ;  /* 0x0000000300007812 */ /* 0x000fca00078ec0ff */
[----:B------:R-:W-:Y:S02]  /*02b0*/  IMAD.MOV R0, RZ, RZ, -R0 ;  /* 0x000000ffff007224 */ /* 0x000fe400078e0a00 */
[----:B0-----:R-:W-:-:S04]  /*02c0*/  IMAD.WIDE.U32 R8, R5, 0x8, R8 ;  /* 0x0000000805087825 */ /* 0x001fc800078e0008 */
[----:B------:R-:W-:Y:S02]  /*02d0*/  IMAD.MOV.U32 R2, RZ, RZ, R8 ;  /* 0x000000ffff027224 */ /* 0x000fe400078e0008 */
[----:B------:R-:W-:-:S07]  /*02e0*/  IMAD.MOV.U32 R11, RZ, RZ, R9 ;  /* 0x000000ffff0b7224 */ /* 0x000fce00078e0009 */
.L_x_10:
[----:B------:R-:W-:Y:S02]  /*02f0*/  IMAD.MOV.U32 R8, RZ, RZ, R2 ;  /* 0x000000ffff087224 */ /* 0x000fe400078e0002 */
[----:B------:R-:W-:-:S06]  /*0300*/  IMAD.MOV.U32 R9, RZ, RZ, R11 ;  /* 0x000000ffff097224 */ /* 0x000fcc00078e000b */
[----:B------:R-:W2:Y:S01]  /*0310*/  LDG.E.64.CONSTANT R8, desc[UR6][R8.64] ;  /* 0x0000000608087981 */ /* 0x000ea2000c1e9b00 */
[----:B------:R-:W-:Y:S01]  /*0320*/  VIADD R0, R0, 0x1 ;  /* 0x0000000100007836 */ /* 0x000fe20000000000 */
[----:B------:R-:W-:Y:S01]  /*0330*/  IADD3 R2, P3, PT, R2, 0x800, RZ ;  /* 0x0000080002027810 */ /* 0x000fe20007f7e0ff */
[----:B------:R-:W-:-:S03]  /*0340*/  VIADD R5, R5, 0x100 ;  /* 0x0000010005057836 */ /* 0x000fc60000000000 */
[----:B------:R-:W-:Y:S01]  /*0350*/  ISETP.NE.AND P2, PT, R0, RZ, PT ;  /* 0x000000ff0000720c */ /* 0x000fe20003f45270 */
[----:B------:R-:W-:Y:S01]  /*0360*/  IMAD.X R11, RZ, RZ, R11, P3 ;  /* 0x000000ffff0b7224 */ /* 0x000fe200018e060b */
[----:B--2--5:R-:W-:-:S06]  /*0370*/  DSETP.GEU.AND P1, PT, R6, R8, PT ;  /* 0x000000080600722a */ /* 0x024fcc0003f2e000 */
[----:B------:R-:W-:Y:S02]  /*0380*/  FSEL R6, R8, R6, !P1 ;  /* 0x0000000608067208 */ /* 0x000fe40004800000 */
[----:B------:R-:W-:-:S03]  /*0390*/  FSEL R7, R9, R7, !P1 ;  /* 0x0000000709077208 */ /* 0x000fc60004800000 */
[----:B------:R-:W-:Y:S05]  /*03a0*/  @P2 BRA `(.L_x_10) ;  /* 0xfffffffc00d02947 */ /* 0x000fea000383ffff */
.L_x_9:
[----:B------:R-:W-:Y:S05]  /*03b0*/  BSYNC.RECONVERGENT B2 ;  /* 0x0000000000027941 */ /* 0x000fea0003800200 */
.L_x_8:
[----:B------:R-:W-:Y:S05]  /*03c0*/  @!P0 BRA `(.L_x_7) ;  /* 0x0000000800488947 */ /* 0x000fea0003800000 */
[----:B------:R-:W-:Y:S01]  /*03d0*/  IMAD.IADD R0, R4, 0x1, -R5 ;  /* 0x0000000104007824 */ /* 0x000fe200078e0a05 */
[----:B------:R-:W-:Y:S01]  /*03e0*/  BSSY.RECONVERGENT B2, `(.L_x_11) ;  /* 0x0000051000027945 */ /* 0x000fe20003800200 */
[----:B------:R-:W-:-:S03]  /*03f0*/  PLOP3.LUT P0, PT, PT, PT, PT, 0x80, 0x8 ;  /* 0x000000000008781c */ /* 0x000fc60003f0f070 */
[----:B------:R-:W-:-:S13]  /*0400*/  ISETP.GT.AND P1, PT, R0, 0xc00, PT ;  /* 0x00000c000000780c */ /* 0x000fda0003f24270 */
[----:B------:R-:W-:Y:S05]  /*0410*/  @!P1 BRA `(.L_x_12) ;  /* 0x0000000400349947 */ /* 0x000fea0003800000 */
[----:B------:R-:W0:Y:S01]  /*0420*/  LDC.64 R8, c[0x0][0x380] ;  /* 0x0000e000ff087b82 */ /* 0x000e220000000a00 */
[----:B------:R-:W-:Y:S01]  /*0430*/  PLOP3.LUT P0, PT, PT, PT, PT, 0x8, 0x80 ;  /* 0x000000000080781c */ /* 0x000fe20003f0e170 */
[----:B------:R-:W-:-:S12]  /*0440*/  VIADD R0, R4, 0xfffff400 ;  /* 0xfffff40004007836 */ /* 0x000fd80000000000 */
.L_x_13:
[----:B0-----:R-:W-:-:S05]  /*0450*/  IMAD.WIDE R30, R5, 0x8, R8 ;  /* 0x00000008051e7825 */ /* 0x001fca00078e0208 */
[----:B------:R-:W2:Y:S04]  /*0460*/  LDG.E.64.CONSTANT R10, desc[UR6][R30.64] ;  /* 0x000000061e0a7981 */ /* 0x000ea8000c1e9b00 */
[----:B------:R-:W3:Y:S04]  /*0470*/  LDG.E.64.CONSTANT R12, desc[UR6][R30.64+0x800] ;  /* 0x000800061e0c7981 */ /* 0x000ee8000c1e9b00 */
[----:B------:R-:W4:Y:S01]  /*0480*/  LDG.E.64.CONSTANT R14, desc[UR6][R30.64+0x1000] ;  /* 0x001000061e0e7981 */ /* 0x000f22000c1e9b00 */
[----:B------:R-:W-:-:S03]  /*0490*/  VIADD R39, R5, 0x400 ;  /* 0x0000040005277836 */ /* 0x000fc60000000000 */
[----:B------:R-:W4:Y:S01]  /*04a0*/  LDG.E.64.CONSTANT R16, desc[UR6][R30.64+0x1800] ;  /* 0x001800061e107981 */ /* 0x000f22000c1e9b00 */
[----:B------:R-:W-:-:S05]  /*04b0*/  IMAD.WIDE R38, R39, 0x8, R8 ;  /* 0x0000000827267825 */ /* 0x000fca00078e0208 */
[----:B------:R-:W4:Y:S04]  /*04c0*/  LDG.E.64.CONSTANT R18, desc[UR6][R38.64] ;  /* 0x0000000626127981 */ /* 0x000f28000c1e9b00 */
[----:B------:R-:W4:Y:S04]  /*04d0*/  LDG.E.64.CONSTANT R20, desc[UR6][R38.64+0x800] ;  /* 0x0008000626147981 */ /* 0x000f28000c1e9b00 */
        /* <DEDUP_REMOVED lines=12> */
[----:B------:R-:W4:Y:S04]  /*05a0*/  LDG.E.64.CONSTANT R38, desc[UR6][R44.64+0x1000] ;  /* 0x001000062c267981 */ /* 0x000f28000c1e9b00 */
[----:B------:R-:W4:Y:S01]  /*05b0*/  LDG.E.64.CONSTANT R40, desc[UR6][R44.64+0x1800] ;  /* 0x001800062c287981 */ /* 0x000f22000c1e9b00 */
[----:B------:R-:W-:-:S05]  /*05c0*/  VIADD R5, R5, 0x1000 ;  /* 0x0000100005057836 */ /* 0x000fca0000000000 */
[----:B------:R-:W-:Y:S01]  /*05d0*/  ISETP.GE.AND P2, PT, R5, R0, PT ;  /* 0x000000000500720c */ /* 0x000fe20003f46270 */
[----:B--2--5:R-:W-:-:S06]  /*05e0*/  DSETP.GEU.AND P1, PT, R6, R10, PT ;  /* 0x0000000a0600722a */ /* 0x024fcc0003f2e000 */
[----:B------:R-:W-:Y:S02]  /*05f0*/  FSEL R6, R10, R6, !P1 ;  /* 0x000000060a067208 */ /* 0x000fe40004800000 */
[----:B------:R-:W-:-:S06]  /*0600*/  FSEL R7, R11, R7, !P1 ;  /* 0x000000070b077208 */ /* 0x000fcc0004800000 */
[----:B---3--:R-:W-:-:S06]  /*0610*/  DSETP.GEU.AND P1, PT, R6, R12, PT ;  /* 0x0000000c0600722a */ /* 0x008fcc0003f2e000 */
[----:B------:R-:W-:Y:S02]  /*0620*/  FSEL R6, R12, R6, !P1 ;  /* 0x000000060c067208 */ /* 0x000fe40004800000 */
[----:B------:R-:W-:-:S06]  /*0630*/  FSEL R7, R13, R7, !P1 ;  /* 0x000000070d077208 */ /* 0x000fcc0004800000 */
[----:B----4-:R-:W-:-:S06]  /*0640*/  DSETP.GEU.AND P1, PT, R6, R14, PT ;  /* 0x0000000e0600722a */ /* 0x010fcc0003f2e000 */
[----:B------:R-:W-:Y:S02]  /*0650*/  FSEL R6, R14, R6, !P1 ;  /* 0x000000060e067208 */ /* 0x000fe40004800000 */
[----:B------:R-:W-:-:S06]  /*0660*/  FSEL R7, R15, R7, !P1 ;  /* 0x000000070f077208 */ /* 0x000fcc0004800000 */
[----:B------:R-:W-:-:S06]  /*0670*/  DSETP.GEU.AND P1, PT, R6, R16, PT ;  /* 0x000000100600722a */ /* 0x000fcc0003f2e000 */
        /* <DEDUP_REMOVED lines=37> */
[----:B------:R-:W-:Y:S01]  /*08d0*/  FSEL R7, R41, R7, !P1 ;  /* 0x0000000729077208 */ /* 0x000fe20004800000 */
[----:B------:R-:W-:Y:S06]  /*08e0*/  @!P2 BRA `(.L_x_13) ;  /* 0xfffffff800d8a947 */ /* 0x000fec000383ffff */
.L_x_12:
[----:B------:R-:W-:Y:S05]  /*08f0*/  BSYNC.RECONVERGENT B2 ;  /* 0x0000000000027941 */ /* 0x000fea0003800200 */
.L_x_11:
[----:B------:R-:W-:Y:S01]  /*0900*/  IMAD.IADD R0, R4, 0x1, -R5 ;  /* 0x0000000104007824 */ /* 0x000fe200078e0a05 */
[----:B------:R-:W-:Y:S04]  /*0910*/  BSSY.RECONVERGENT B2, `(.L_x_14) ;  /* 0x0000029000027945 */ /* 0x000fe80003800200 */
[----:B------:R-:W-:-:S13]  /*0920*/  ISETP.GT.AND P1, PT, R0, 0x400, PT ;  /* 0x000004000000780c */ /* 0x000fda0003f24270 */
[----:B------:R-:W-:Y:S05]  /*0930*/  @!P1 BRA `(.L_x_15) ;  /* 0x0000000000989947 */ /* 0x000fea0003800000 */
[----:B------:R-:W0:Y:S02]  /*0940*/  LDC.64 R18, c[0x0][0x380] ;  /* 0x0000e000ff127b82 */ /* 0x000e240000000a00 */
        /* <DEDUP_REMOVED lines=11> */
[----:B------:R-:W-:Y:S01]  /*0a00*/  VIADD R5, R5, 0x800 ;  /* 0x0000080005057836 */ /* 0x000fe20000000000 */
        /* <DEDUP_REMOVED lines=20> */
[----:B------:R-:W-:Y:S02]  /*0b50*/  FSEL R7, R25, R7, !P0 ;  /* 0x0000000719077208 */ /* 0x000fe40004000000 */
[----:B------:R-:W-:-:S04]  /*0b60*/  PLOP3.LUT P0, PT, PT, PT, PT, 0x8, 0x80 ;  /* 0x000000000080781c */ /* 0x000fc80003f0e170 */
[----:B------:R-:W-:-:S06]  /*0b70*/  DSETP.GEU.AND P1, PT, R6, R26, PT ;  /* 0x0000001a0600722a */ /* 0x000fcc0003f2e000 */
[----:B------:R-:W-:Y:S02]  /*0b80*/  FSEL R6, R26, R6, !P1 ;  /* 0x000000061a067208 */ /* 0x000fe40004800000 */
[----:B------:R-:W-:-:S07]  /*0b90*/  FSEL R7, R27, R7, !P1 ;  /* 0x000000071b077208 */ /* 0x000fce0004800000 */
.L_x_15:
[----:B------:R-:W-:Y:S05]  /*0ba0*/  BSYNC.RECONVERGENT B2 ;  /* 0x0000000000027941 */ /* 0x000fea0003800200 */
.L_x_14:
[----:B------:R-:W-:-:S13]  /*0bb0*/  ISETP.LT.OR P0, PT, R5, R4, P0 ;  /* 0x000000040500720c */ /* 0x000fda0000701670 */
[----:B------:R-:W-:Y:S05]  /*0bc0*/  @!P0 BRA `(.L_x_7) ;  /* 0x0000000000488947 */ /* 0x000fea0003800000 */
[----:B------:R-:W0:Y:S02]  /*0bd0*/  LDC.64 R8, c[0x0][0x380] ;  /* 0x0000e000ff087b82 */ /* 0x000e240000000a00 */
[----:B0-----:R-:W-:-:S05]  /*0be0*/  IMAD.WIDE R8, R5, 0x8, R8 ;  /* 0x0000000805087825 */ /* 0x001fca00078e0208 */
[----:B------:R-:W2:Y:S04]  /*0bf0*/  LDG.E.64.CONSTANT R10, desc[UR6][R8.64] ;  /* 0x00000006080a7981 */ /* 0x000ea8000c1e9b00 */
[----:B------:R-:W3:Y:S04]  /*0c00*/  LDG.E.64.CONSTANT R12, desc[UR6][R8.64+0x800] ;  /* 0x00080006080c7981 */ /* 0x000ee8000c1e9b00 */
[----:B------:R-:W4:Y:S04]  /*0c10*/  LDG.E.64.CONSTANT R14, desc[UR6][R8.64+0x1000] ;  /* 0x00100006080e7981 */ /* 0x000f28000c1e9b00 */
[----:B------:R-:W4:Y:S01]  /*0c20*/  LDG.E.64.CONSTANT R16, desc[UR6][R8.64+0x1800] ;  /* 0x0018000608107981 */ /* 0x000f22000c1e9b00 */
        /* <DEDUP_REMOVED lines=11> */
[----:B------:R-:W-:-:S07]  /*0ce0*/  FSEL R7, R17, R7, !P0 ;  /* 0x0000000711077208 */ /* 0x000fce0004000000 */
.L_x_7:
[----:B------:R-:W-:Y:S05]  /*0cf0*/  BSYNC.RECONVERGENT B1 ;  /* 0x0000000000017941 */ /* 0x000fea0003800200 */
.L_x_6:
[----:B------:R-:W-:-:S13]  /*0d00*/  ISETP.GE.AND P0, PT, R4, 0x100, PT ;  /* 0x000001000400780c */ /* 0x000fda0003f06270 */
[----:B------:R-:W-:Y:S05]  /*0d10*/  @!P0 BRA `(.L_x_16) ;  /* 0x00000004003c8947 */ /* 0x000fea0003800000 */
[----:B------:R-:W0:Y:S01]  /*0d20*/  S2R R8, SR_LANEID ;  /* 0x0000000000087919 */ /* 0x000e220000000000 */
[----:B-----5:R-:W-:Y:S04]  /*0d30*/  SHFL.DOWN PT, R4, R6, 0x1, 0x1f ;  /* 0x08201f0006047f89 */ /* 0x020fe800000e0000 */
[----:B------:R-:W1:Y:S02]  /*0d40*/  SHFL.DOWN PT, R5, R7, 0x1, 0x1f ;  /* 0x08201f0007057f89 */ /* 0x000e6400000e0000 */
[----:B-1----:R-:W-:Y:S01]  /*0d50*/  DSETP.GEU.AND P1, PT, R6, R4, PT ;  /* 0x000000040600722a */ /* 0x002fe20003f2e000 */
[C---:B0-----:R-:W-:Y:S02]  /*0d60*/  ISETP.GT.AND P0, PT, R8.reuse, 0x1e, PT ;  /* 0x0000001e0800780c */ /* 0x041fe40003f04270 */
[----:B------:R-:W-:-:S03]  /*0d70*/  ISETP.NE.AND P2, PT, R8, RZ, PT ;  /* 0x000000ff0800720c */ /* 0x000fc60003f45270 */
[----:B------:R-:W-:Y:S02]  /*0d80*/  FSEL R9, R4, R6, !P1 ;  /* 0x0000000604097208 */ /* 0x000fe40004800000 */
[----:B------:R-:W-:Y:S02]  /*0d90*/  FSEL R5, R5, R7, !P1 ;  /* 0x0000000705057208 */ /* 0x000fe40004800000 */
[----:B------:R-:W-:Y:S02]  /*0da0*/  FSEL R6, R6, R9, P0 ;  /* 0x0000000906067208 */ /* 0x000fe40000000000 */
[----:B------:R-:W-:Y:S02]  /*0db0*/  FSEL R11, R7, R5, P0 ;  /* 0x00000005070b7208 */ /* 0x000fe40000000000 */
[----:B------:R-:W-:Y:S01]  /*0dc0*/  ISETP.GT.AND P0, PT, R8, 0x1d, PT ;  /* 0x0000001d0800780c */ /* 0x000fe20003f04270 */
[----:B------:R-:W-:Y:S01]  /*0dd0*/  SHFL.DOWN PT, R4, R6, 0x2, 0x1f ;  /* 0x08401f0006047f89 */ /* 0x000fe200000e0000 */
[----:B------:R-:W-:Y:S01]  /*0de0*/  @!P2 MOV R2, 0x400 ;  /* 0x000004000002a802 */ /* 0x000fe20000000f00 */
[----:B------:R-:W-:Y:S01]  /*0df0*/  IMAD.MOV.U32 R7, RZ, RZ, R11 ;  /* 0x000000ffff077224 */ /* 0x000fe200078e000b */
[----:B------:R-:W-:Y:S01]  /*0e00*/  @!P2 SHF.R.U32.HI R0, RZ, 0x2, R3 ;  /* 0x00000002ff00a819 */ /* 0x000fe20000011603 */
[----:B------:R-:W0:Y:S03]  /*0e10*/  SHFL.DOWN PT, R5, R11, 0x2, 0x1f ;  /* 0x08401f000b057f89 */ /* 0x000e2600000e0000 */
[----:B------:R-:W-:Y:S01]  /*0e20*/  @!P2 LOP3.LUT R0, R0, 0xf8, RZ, 0xc0, !PT ;  /* 0x000000f80000a812 */ /* 0x000fe200078ec0ff */
[----:B------:R-:W1:Y:S01]  /*0e30*/  @!P2 S2R R9, SR_CgaCtaId ;  /* 0x000000000009a919 */ /* 0x000e620000008800 */
[----:B0-----:R-:W-:-:S06]  /*0e40*/  DSETP.GEU.AND P1, PT, R6, R4, PT ;  /* 0x000000040600722a */ /* 0x001fcc0003f2e000 */
[----:B------:R-:W-:Y:S02]  /*0e50*/  @!P0 FSEL R6, R4, R6, !P1 ;  /* 0x0000000604068208 */ /* 0x000fe40004800000 */
[----:B------:R-:W-:Y:S02]  /*0e60*/  @!P0 FSEL R11, R5, R11, !P1 ;  /* 0x0000000b050b8208 */ /* 0x000fe40004800000 */
[----:B------:R-:W-:Y:S01]  /*0e70*/  ISETP.GT.AND P0, PT, R8, 0x1b, PT ;  /* 0x0000001b0800780c */ /* 0x000fe20003f04270 */
[----:B------:R-:W-:Y:S02]  /*0e80*/  SHFL.DOWN PT, R4, R6, 0x4, 0x1f ;  /* 0x08801f0006047f89 */ /* 0x000fe400000e0000 */
[----:B------:R-:W-:Y:S02]  /*0e90*/  IMAD.MOV.U32 R7, RZ, RZ, R11 ;  /* 0x000000ffff077224 */ /* 0x000fe400078e000b */
[----:B------:R-:W0:Y:S04]  /*0ea0*/  SHFL.DOWN PT, R5, R11, 0x4, 0x1f ;  /* 0x08801f000b057f89 */ /* 0x000e2800000e0000 */
        /* <DEDUP_REMOVED lines=14> */
[----:B0-----:R-:W-:Y:S01]  /*0f90*/  DSETP.GEU.AND P0, PT, R6, R4, PT ;  /* 0x000000040600722a */ /* 0x001fe20003f0e000 */
[----:B-1----:R-:W-:-:S05]  /*0fa0*/  @!P2 LEA R7, R9, R2, 0x18 ;  /* 0x000000020907a211 */ /* 0x002fca00078ec0ff */
[----:B------:R-:W-:Y:S01]  /*0fb0*/  FSEL R4, R4, R6, !P0 ;  /* 0x0000000604047208 */ /* 0x000fe20004000000 */
[----:B------:R-:W-:Y:S01]  /*0fc0*/  @!P2 IMAD.IADD R9, R0, 0x1, R7 ;  /* 0x000000010009a824 */ /* 0x000fe200078e0207 */
[----:B------:R-:W-:Y:S02]  /*0fd0*/  FSEL R5, R5, R11, !P0 ;  /* 0x0000000b05057208 */ /* 0x000fe40004000000 */
[----:B------:R-:W-:Y:S02]  /*0fe0*/  ISETP.NE.AND P0, PT, R3, RZ, PT ;  /* 0x000000ff0300720c */ /* 0x000fe40003f05270 */
[----:B------:R-:W-:Y:S01]  /*0ff0*/  FSEL R6, R6, R4, P1 ;  /* 0x0000000406067208 */ /* 0x000fe20000800000 */
[----:B------:R3:W-:Y:S01]  /*1000*/  @!P2 STS.64 [R9+0x8], R4 ;  /* 0x000008040900a388 */ /* 0x0007e20000000a00 */
[----:B------:R-:W-:Y:S01]  /*1010*/  FSEL R7, R11, R5, P1 ;  /* 0x000000050b077208 */ /* 0x000fe20000800000 */
[----:B------:R-:W-:Y:S08]  /*1020*/  BAR.SYNC.DEFER_BLOCKING 0x0 ;  /* 0x0000000000007b1d */ /* 0x000ff00000010000 */
[----:B------:R-:W-:Y:S05]  /*1030*/  @P0 BRA `(.L_x_17) ;  /* 0x0000004800f40947 */ /* 0x000fea0003800000 */
[----:B------:R-:W0:Y:S01]  /*1040*/  S2UR UR5, SR_CgaCtaId ;  /* 0x00000000000579c3 */ /* 0x000e220000008800 */
[----:B------:R-:W-:Y:S02]  /*1050*/  UMOV UR4, 0x400 ;  /* 0x0000040000047882 */ /* 0x000fe40000000000 */
[----:B0-----:R-:W-:-:S09]  /*1060*/  ULEA UR4, UR5, UR4, 0x18 ;  /* 0x0000000405047291 */ /* 0x001fd2000f8ec0ff */
[----:B---3--:R-:W0:Y:S04]  /*1070*/  LDS.128 R8, [UR4+0x10] ;  /* 0x00001004ff087984 */ /* 0x008e280008000c00 */
[----:B------:R-:W1:Y:S01]  /*1080*/  LDS.128 R12, [UR4+0x20] ;  /* 0x00002004ff0c7984 */ /* 0x000e620008000c00 */
[----:B0-----:R-:W-:-:S06]  /*1090*/  DSETP.GEU.AND P1, PT, R6, R8, PT ;  /* 0x000000080600722a */ /* 0x001fcc0003f2e000 */
[----:B------:R-:W-:Y:S02]  /*10a0*/  FSEL R2, R8, R6, !P1 ;  /* 0x0000000608027208 */ /* 0x000fe40004800000 */
[----:B------:R-:W-:Y:S02]  /*10b0*/  FSEL R3, R9, R7, !P1 ;  /* 0x0000000709037208 */ /* 0x000fe40004800000 */
[----:B------:R-:W0:Y:S04]  /*10c0*/  LDS.128 R4, [UR4+0x30] ;  /* 0x00003004ff047984 */ /* 0x000e280008000c00 */
[----:B------:R-:W-:-:S06]  /*10d0*/  DSETP.GEU.AND P1, PT, R2, R10, PT ;  /* 0x0000000a0200722a */ /* 0x000fcc0003f2e000 */
[----:B------:R-:W-:Y:S02]  /*10e0*/  FSEL R2, R10, R2, !P1 ;  /* 0x000000020a027208 */ /* 0x000fe40004800000 */
[----:B------:R-:W-:-:S06]  /*10f0*/  FSEL R3, R11, R3, !P1 ;  /* 0x000000030b037208 */ /* 0x000fcc0004800000 */
[----:B-1----:R-:W-:-:S06]  /*1100*/  DSETP.GEU.AND P1, PT, R2, R12, PT ;  /* 0x0000000c0200722a */ /* 0x002fcc0003f2e000 */
[----:B------:R-:W-:Y:S02]  /*1110*/  FSEL R8, R12, R2, !P1 ;  /* 0x000000020c087208 */ /* 0x000fe40004800000 */
[----:B------:R-:W-:Y:S02]  /*1120*/  FSEL R9, R13, R3, !P1 ;  /* 0x000000030d097208 */ /* 0x000fe40004800000 */
[----:B------:R-:W1:Y:S04]  /*1130*/  LDS.64 R2, [UR4+0x40] ;  /* 0x00004004ff027984 */ /* 0x000e680008000a00 */
[----:B------:R-:W-:-:S06]  /*1140*/  DSETP.GEU.AND P1, PT, R8, R14, PT ;  /* 0x0000000e0800722a */ /* 0x000fcc0003f2e000 */
[----:B------:R-:W-:Y:S02]  /*1150*/  FSEL R8, R14, R8, !P1 ;  /* 0x000000080e087208 */ /* 0x000fe40004800000 */
[----:B------:R-:W-:-:S06]  /*1160*/  FSEL R9, R15, R9, !P1 ;  /* 0x000000090f097208 */ /* 0x000fcc0004800000 */
[----:B0-----:R-:W-:-:S06]  /*1170*/  DSETP.GEU.AND P1, PT, R8, R4, PT ;  /* 0x000000040800722a */ /* 0x001fcc0003f2e000 */
[----:B------:R-:W-:Y:S02]  /*1180*/  FSEL R4, R4, R8, !P1 ;  /* 0x0000000804047208 */ /* 0x000fe40004800000 */
[----:B------:R-:W-:-:S06]  /*1190*/  FSEL R5, R5, R9, !P1 ;  /* 0x0000000905057208 */ /* 0x000fcc0004800000 */
[----:B------:R-:W-:-:S06]  /*11a0*/  DSETP.GEU.AND P1, PT, R4, R6, PT ;  /* 0x000000060400722a */ /* 0x000fcc0003f2e000 */
[----:B------:R-:W-:Y:S02]  /*11b0*/  FSEL R4, R6, R4, !P1 ;  /* 0x0000000406047208 */ /* 0x000fe40004800000 */
[----:B------:R-:W-:-:S06]  /*11c0*/  FSEL R5, R7, R5, !P1 ;  /* 0x0000000507057208 */ /* 0x000fcc0004800000 */
[----:B-1----:R-:W-:-:S06]  /*11d0*/  DSETP.GEU.AND P1, PT, R4, R2, PT ;  /* 0x000000020400722a */ /* 0x002fcc0003f2e000 */
[----:B------:R-:W-:Y:S02]  /*11e0*/  FSEL R6, R2, R4, !P1 ;  /* 0x0000000402067208 */ /* 0x000fe40004800000 */
[----:B------:R-:W-:Y:S01]  /*11f0*/  FSEL R7, R3, R5, !P1 ;  /* 0x0000000503077208 */ /* 0x000fe20004800000 */
[----:B------:R-:W-:Y:S06]  /*1200*/  BRA `(.L_x_17) ;  /* 0x0000004800807947 */ /* 0x000fec0003800000 */
.L_x_16:
[----:B------:R-:W-:Y:S01]  /*1210*/  LOP3.LUT R0, R3, 0x3e0, RZ, 0xc0, !PT ;  /* 0x000003e003007812 */ /* 0x000fe200078ec0ff */
[----:B------:R-:W0:Y:S03]  /*1220*/  S2R R10, SR_LANEID ;  /* 0x00000000000a7919 */ /* 0x000e260000000000 */
[----:B------:R-:W-:Y:S01]  /*1230*/  LOP3.LUT R9, RZ, R0, RZ, 0x33, !PT ;  /* 0x00000000ff097212 */ /* 0x000fe200078e33ff */
[----:B------:R-:W-:-:S04]  /*1240*/  VIADD R5, R0, 0x20 ;  /* 0x0000002000057836 */ /* 0x000fc80000000000 */
[----:B------:R-:W-:Y:S01]  /*1250*/  IMAD.IADD R9, R9, 0x1, R4 ;  /* 0x0000000109097824 */ /* 0x000fe200078e0204 */
[----:B------:R-:W-:-:S04]  /*1260*/  ISETP.GT.AND P0, PT, R5, R4, PT ;  /* 0x000000040500720c */ /* 0x000fc80003f04270 */
[----:B------:R-:W-:-:S05]  /*1270*/  SEL R5, R9, 0x1f, P0 ;  /* 0x0000001f09057807 */ /* 0x000fca0000000000 */
[----:B-----5:R-:W-:Y:S04]  /*1280*/  SHFL.DOWN PT, R8, R6, 0x1, R5 ;  /* 0x0820000006087989 */ /* 0x020fe800000e0005 */
[----:B------:R-:W1:Y:S01]  /*1290*/  SHFL.DOWN PT, R9, R7, 0x1, R5 ;  /* 0x0820000007097989 */ /* 0x000e6200000e0005 */
[C---:B0-----:R-:W-:Y:S01]  /*12a0*/  ISETP.GE.AND P0, PT, R10.reuse, R5, PT ;  /* 0x000000050a00720c */ /* 0x041fe20003f06270 */
[----:B------:R-:W-:Y:S01]  /*12b0*/  VIADD R0, R10, 0x2 ;  /* 0x000000020a007836 */ /* 0x000fe20000000000 */
[----:B-1----:R-:W-:-:S06]  /*12c0*/  DSETP.GEU.AND P1, PT, R6, R8, PT ;  /* 0x000000080600722a */ /* 0x002fcc0003f2e000 */
[-C--:B------:R-:W-:Y:S02]  /*12d0*/  FSEL R11, R8, R6.reuse, !P1 ;  /* 0x00000006080b7208 */ /* 0x080fe40004800000 */
[-C--:B------:R-:W-:Y:S02]  /*12e0*/  FSEL R9, R9, R7.reuse, !P1 ;  /* 0x0000000709097208 */ /* 0x080fe40004800000 */
[----:B------:R-:W-:Y:S02]  /*12f0*/  FSEL R2, R11, R6, !P0 ;  /* 0x000000060b027208 */ /* 0x000fe40004000000 */
[----:B------:R-:W-:Y:S02]  /*1300*/  FSEL R11, R9, R7, !P0 ;  /* 0x00000007090b7208 */ /* 0x000fe40004000000 */
[----:B------:R-:W-:Y:S01]  /*1310*/  ISETP.GT.AND P0, PT, R0, R5, PT ;  /* 0x000000050000720c */ /* 0x000fe20003f04270 */
[----:B------:R-:W-:Y:S01]  /*1320*/  SHFL.DOWN PT, R8, R2, 0x2, R5 ;  /* 0x0840000002087989 */ /* 0x000fe200000e0005 */
[----:B------:R-:W-:-:S02]  /*1330*/  IMAD.MOV.U32 R6, RZ, RZ, R2 ;  /* 0x000000ffff067224 */ /* 0x000fc400078e0002 */
[----:B------:R-:W-:Y:S01]  /*1340*/  IMAD.MOV.U32 R7, RZ, RZ, R11 ;  /* 0x000000ffff077224 */ /* 0x000fe200078e000b */
[----:B------:R-:W0:Y:S01]  /*1350*/  SHFL.DOWN PT, R9, R11, 0x2, R5 ;  /* 0x084000000b097989 */ /* 0x000e2200000e0005 */
[----:B------:R-:W-:-:S04]  /*1360*/  VIADD R0, R10, 0x4 ;  /* 0x000000040a007836 */ /* 0x000fc80000000000 */
[----:B0-----:R-:W-:-:S06]  /*1370*/  DSETP.GEU.AND P1, PT, R6, R8, PT ;  /* 0x000000080600722a */ /* 0x001fcc0003f2e000 */
[----:B------:R-:W-:Y:S02]  /*1380*/  @!P0 FSEL R2, R8, R2, !P1 ;  /* 0x0000000208028208 */ /* 0x000fe40004800000 */
[----:B------:R-:W-:Y:S02]  /*1390*/  @!P0 FSEL R11, R9, R11, !P1 ;  /* 0x0000000b090b8208 */ /* 0x000fe40004800000 */
[----:B------:R-:W-:Y:S01]  /*13a0*/  ISETP.GT.AND P0, PT, R0, R5, PT ;  /* 0x000000050000720c */ /* 0x000fe20003f04270 */
[----:B------:R-:W-:Y:S01]  /*13b0*/  SHFL.DOWN PT, R6, R2, 0x4, R5 ;  /* 0x0880000002067989 */ /* 0x000fe200000e0005 */
[----:B------:R-:W-:Y:S02]  /*13c0*/  IMAD.MOV.U32 R8, RZ, RZ, R2 ;  /* 0x000000ffff087224 */ /* 0x000fe400078e0002 */
        /* <DEDUP_REMOVED lines=8> */
[----:B------:R-:W-:Y:S01]  /*1450*/  IMAD.MOV.U32 R8, RZ, RZ, R2 ;  /* 0x000000ffff087224 */ /* 0x000fe200078e0002 */
[C---:B------:R-:W-:Y:S01]  /*1460*/  ISETP.NE.AND P0, PT, R10.reuse, RZ, PT ;  /* 0x000000ff0a00720c */ /* 0x040fe20003f05270 */
[----:B------:R-:W-:Y:S01]  /*1470*/  IMAD.MOV.U32 R9, RZ, RZ, R11 ;  /* 0x000000ffff097224 */ /* 0x000fe200078e000b */
[----:B------:R-:W0:Y:S01]  /*1480*/  SHFL.DOWN PT, R7, R11, 0x8, R5 ;  /* 0x090000000b077989 */ /* 0x000e2200000e0005 */
[----:B------:R-:W-:-:S10]  /*1490*/  VIADD R0, R10, 0x10 ;  /* 0x000000100a007836 */ /* 0x000fd40000000000 */
[----:B------:R-:W1:Y:S01]  /*14a0*/  @!P0 S2R R13, SR_CgaCtaId ;  /* 0x00000000000d8919 */ /* 0x000e620000008800 */
[----:B0-----:R-:W-:-:S06]  /*14b0*/  DSETP.GEU.AND P2, PT, R8, R6, PT ;  /* 0x000000060800722a */ /* 0x001fcc0003f4e000 */
[----:B------:R-:W-:Y:S02]  /*14c0*/  @!P1 FSEL R2, R6, R2, !P2 ;  /* 0x0000000206029208 */ /* 0x000fe40005000000 */
[----:B------:R-:W-:Y:S02]  /*14d0*/  @!P1 FSEL R11, R7, R11, !P2 ;  /* 0x0000000b070b9208 */ /* 0x000fe40005000000 */
[----:B------:R-:W-:Y:S01]  /*14e0*/  ISETP.GT.AND P1, PT, R0, R5, PT ;  /* 0x000000050000720c */ /* 0x000fe20003f24270 */
[----:B------:R-:W-:Y:S01]  /*14f0*/  SHFL.DOWN PT, R6, R2, 0x10, R5 ;  /* 0x0a00000002067989 */ /* 0x000fe200000e0005 */
[----:B------:R-:W-:Y:S01]  /*1500*/  IMAD.MOV.U32 R8, RZ, RZ, R2 ;  /* 0x000000ffff087224 */ /* 0x000fe200078e0002 */
[----:B------:R-:W-:Y:S01]  /*1510*/  @!P0 SHF.R.U32.HI R0, RZ, 0x2, R3 ;  /* 0x00000002ff008819 */ /* 0x000fe20000011603 */
[----:B------:R-:W-:Y:S01]  /*1520*/  IMAD.MOV.U32 R9, RZ, RZ, R11 ;  /* 0x000000ffff097224 */ /* 0x000fe200078e000b */
[----:B------:R-:W0:Y:S02]  /*1530*/  SHFL.DOWN PT, R7, R11, 0x10, R5 ;  /* 0x0a0000000b077989 */ /* 0x000e2400000e0005 */
[----:B------:R-:W-:-:S03]  /*1540*/  @!P0 LOP3.LUT R0, R0, 0xf8, RZ, 0xc0, !PT ;  /* 0x000000f800008812 */ /* 0x000fc600078ec0ff */
[----:B0-----:R-:W-:Y:S01]  /*1550*/  DSETP.GEU.AND P2, PT, R8, R6, PT ;  /* 0x000000060800722a */ /* 0x001fe20003f4e000 */
[----:B------:R-:W-:-:S04]  /*1560*/  @!P0 MOV R8, 0x400 ;  /* 0x0000040000088802 */ /* 0x000fc80000000f00 */
[----:B-1----:R-:W-:Y:S02]  /*1570*/  @!P0 LEA R13, R13, R8, 0x18 ;  /* 0x000000080d0d8211 */ /* 0x002fe400078ec0ff */
[----:B------:R-:W-:Y:S02]  /*1580*/  @!P1 FSEL R2, R6, R2, !P2 ;  /* 0x0000000206029208 */ /* 0x000fe40005000000 */
[----:B------:R-:W-:Y:S01]  /*1590*/  @!P1 FSEL R11, R7, R11, !P2 ;  /* 0x0000000b070b9208 */ /* 0x000fe20005000000 */
[----:B------:R-:W-:Y:S02]  /*15a0*/  @!P0 IMAD.IADD R13, R0, 0x1, R13 ;  /* 0x00000001000d8824 */ /* 0x000fe400078e020d */
[----:B------:R-:W-:Y:S02]  /*15b0*/  IMAD.MOV.U32 R6, RZ, RZ, R2 ;  /* 0x000000ffff067224 */ /* 0x000fe400078e0002 */
[----:B------:R-:W-:-:S05]  /*15c0*/  IMAD.MOV.U32 R7, RZ, RZ, R11 ;  /* 0x000000ffff077224 */ /* 0x000fca00078e000b */
[----:B------:R3:W-:Y:S01]  /*15d0*/  @!P0 STS.64 [R13+0x8], R6 ;  /* 0x000008060d008388 */ /* 0x0007e20000000a00 */
[----:B------:R-:W-:Y:S01]  /*15e0*/  BAR.SYNC.DEFER_BLOCKING 0x0 ;  /* 0x0000000000007b1d */ /* 0x000fe20000010000 */
[----:B------:R-:W-:-:S13]  /*15f0*/  ISETP.NE.AND P0, PT, R3, RZ, PT ;  /* 0x000000ff0300720c */ /* 0x000fda0003f05270 */
[----:B---3--:R-:W-:Y:S05]  /*1600*/  @P0 BRA `(.L_x_17) ;  /* 0x0000004400800947 */ /* 0x008fea0003800000 */
[----:B------:R-:W0:Y:S01]  /*1610*/  S2UR UR5, SR_CgaCtaId ;  /* 0x00000000000579c3 */ /* 0x000e220000008800 */
[----:B------:R-:W-:Y:S01]  /*1620*/  UMOV UR4, 0x400 ;  /* 0x0000040000047882 */ /* 0x000fe20000000000 */
[----:B------:R-:W-:Y:S01]  /*1630*/  ISETP.GT.AND P2, PT, R4, 0x20, PT ;  /* 0x000000200400780c */ /* 0x000fe20003f44270 */
[----:B0-----:R-:W-:-:S09]  /*1640*/  ULEA UR4, UR5, UR4, 0x18 ;  /* 0x0000000405047291 */ /* 0x001fd2000f8ec0ff */
[----:B------:R-:W0:Y:S04]  /*1650*/  LDS.128 R16, [UR4+0x10] ;  /* 0x00001004ff107984 */ /* 0x000e280008000c00 */
[----:B------:R-:W1:Y:S04]  /*1660*/  LDS.128 R12, [UR4+0x20] ;  /* 0x00002004ff0c7984 */ /* 0x000e680008000c00 */
[----:B------:R-:W2:Y:S01]  /*1670*/  LDS.128 R8, [UR4+0x30] ;  /* 0x00003004ff087984 */ /* 0x000ea20008000c00 */
[----:B0-----:R-:W-:-:S06]  /*1680*/  DSETP.GEU.AND P1, PT, R6, R16, PT ;  /* 0x000000100600722a */ /* 0x001fcc0003f2e000 */
[-C--:B------:R-:W-:Y:S02]  /*1690*/  FSEL R3, R16, R6.reuse, !P1 ;  /* 0x0000000610037208 */ /* 0x080fe40004800000 */
[-C--:B------:R-:W-:Y:S02]  /*16a0*/  FSEL R17, R17, R7.reuse, !P1 ;  /* 0x0000000711117208 */ /* 0x080fe40004800000 */
[----:B------:R-:W-:Y:S02]  /*16b0*/  FSEL R6, R3, R6, P2 ;  /* 0x0000000603067208 */ /* 0x000fe40001000000 */
[----:B------:R-:W-:Y:S02]  /*16c0*/  FSEL R7, R17, R7, P2 ;  /* 0x0000000711077208 */ /* 0x000fe40001000000 */
[C---:B------:R-:W-:Y:S01]  /*16d0*/  ISETP.GT.AND P1, PT, R4.reuse, 0x40, PT ;  /* 0x000000400400780c */ /* 0x040fe20003f24270 */
[----:B------:R-:W-:Y:S01]  /*16e0*/  IMAD.MOV.U32 R2, RZ, RZ, R6 ;  /* 0x000000ffff027224 */ /* 0x000fe200078e0006 */
[----:B------:R-:W-:Y:S01]  /*16f0*/  ISETP.GT.AND P2, PT, R4, 0x60, PT ;  /* 0x000000600400780c */ /* 0x000fe20003f44270 */
[----:B------:R-:W-:-:S06]  /*1700*/  IMAD.MOV.U32 R3, RZ, RZ, R7 ;  /* 0x000000ffff037224 */ /* 0x000fcc00078e0007 */
[----:B------:R-:W-:-:S06]  /*1710*/  DSETP.GEU.AND P3, PT, R2, R18, PT ;  /* 0x000000120200722a */ /* 0x000fcc0003f6e000 */
[----:B------:R-:W-:Y:S02]  /*1720*/  @P1 FSEL R6, R18, R6, !P3 ;  /* 0x0000000612061208 */ /* 0x000fe40005800000 */
[----:B------:R-:W-:Y:S02]  /*1730*/  @P1 FSEL R7, R19, R7, !P3 ;  /* 0x0000000713071208 */ /* 0x000fe40005800000 */
[----:B------:R-:W-:Y:S01]  /*1740*/  ISETP.GT.AND P1, PT, R4, 0x80, PT ;  /* 0x000000800400780c */ /* 0x000fe20003f24270 */
[----:B------:R-:W-:Y:S02]  /*1750*/  IMAD.MOV.U32 R2, RZ, RZ, R6 ;  /* 0x000000ffff027224 */ /* 0x000fe400078e0006 */
[----:B------:R-:W-:-:S06]  /*1760*/  IMAD.MOV.U32 R3, RZ, RZ, R7 ;  /* 0x000000ffff037224 */ /* 0x000fcc00078e0007 */
[----:B-1----:R-:W-:Y:S01]  /*1770*/  DSETP.GEU.AND P3, PT, R2, R12, PT ;  /* 0x0000000c0200722a */ /* 0x002fe20003f6e000 */
[----:B------:R-:W0:Y:S05]  /*1780*/  LDS.64 R2, [UR4+0x40] ;  /* 0x00004004ff027984 */ /* 0x000e2a0008000a00 */
[----:B------:R-:W-:Y:S02]  /*1790*/  @P2 FSEL R6, R12, R6, !P3 ;  /* 0x000000060c062208 */ /* 0x000fe40005800000 */
[----:B------:R-:W-:Y:S02]  /*17a0*/  @P2 FSEL R7, R13, R7, !P3 ;  /* 0x000000070d072208 */ /* 0x000fe40005800000 */
[----:B------:R-:W-:-:S04]  /*17b0*/  ISETP.GT.AND P2, PT, R4, 0xa0, PT ;  /* 0x000000a00400780c */ /* 0x000fc80003f44270 */
[----:B------:R-:W-:-:S06]  /*17c0*/  DSETP.GEU.AND P3, PT, R6, R14, PT ;  /* 0x0000000e0600722a */ /* 0x000fcc0003f6e000 */
[----:B------:R-:W-:Y:S02]  /*17d0*/  @P1 FSEL R6, R14, R6, !P3 ;  /* 0x000000060e061208 */ /* 0x000fe40005800000 */
[----:B------:R-:W-:Y:S02]  /*17e0*/  @P1 FSEL R7, R15, R7, !P3 ;  /* 0x000000070f071208 */ /* 0x000fe40005800000 */
[----:B------:R-:W-:-:S04]  /*17f0*/  ISETP.GT.AND P1, PT, R4, 0xc0, PT ;  /* 0x000000c00400780c */ /* 0x000fc80003f24270 */
[----:B--2---:R-:W-:-:S06]  /*1800*/  DSETP.GEU.AND P3, PT, R6, R8, PT ;  /* 0x000000080600722a */ /* 0x004fcc0003f6e000 */
[----:B------:R-:W-:Y:S02]  /*1810*/  @P2 FSEL R6, R8, R6, !P3 ;  /* 0x0000000608062208 */ /* 0x000fe40005800000 */
[----:B------:R-:W-:Y:S02]  /*1820*/  @P2 FSEL R7, R9, R7, !P3 ;  /* 0x0000000709072208 */ /* 0x000fe40005800000 */
[----:B------:R-:W-:-:S04]  /*1830*/  ISETP.GT.AND P2, PT, R4, 0xe0, PT ;  /* 0x000000e00400780c */ /* 0x000fc80003f44270 */
[----:B------:R-:W-:-:S06]  /*1840*/  DSETP.GEU.AND P3, PT, R6, R10, PT ;  /* 0x0000000a0600722a */ /* 0x000fcc0003f6e000 */
[----:B------:R-:W-:Y:S02]  /*1850*/  @P1 FSEL R6, R10, R6, !P3 ;  /* 0x000000060a061208 */ /* 0x000fe40005800000 */
[----:B------:R-:W-:-:S03]  /*1860*/  @P1 FSEL R7, R11, R7, !P3 ;  /* 0x000000070b071208 */ /* 0x000fc60005800000 */
[----:B------:R-:W-:Y:S02]  /*1870*/  IMAD.MOV.U32 R4, RZ, RZ, R6 ;  /* 0x000000ffff047224 */ /* 0x000fe400078e0006 */
[----:B------:R-:W-:-:S06]  /*1880*/  IMAD.MOV.U32 R5, RZ, RZ, R7 ;  /* 0x000000ffff057224 */ /* 0x000fcc00078e0007 */
[----:B0-----:R-:W-:-:S06]  /*1890*/  DSETP.GEU.AND P1, PT, R4, R2, PT ;  /* 0x000000020400722a */ /* 0x001fcc0003f2e000 */
[----:B------:R-:W-:Y:S02]  /*18a0*/  @P2 FSEL R6, R2, R6, !P1 ;  /* 0x0000000602062208 */ /* 0x000fe40004800000 */
[----:B------:R-:W-:Y:S01]  /*18b0*/  @P2 FSEL R7, R3, R7, !P1 ;  /* 0x0000000703072208 */ /* 0x000fe20004800000 */
[----:B------:R-:W-:Y:S06]  /*18c0*/  BRA `(.L_x_17) ;  /* 0x0000004000d07947 */ /* 0x000fec0003800000 */
.L_x_3:
[----:B------:R-:W0:Y:S01]  /*18d0*/  S2R R0, SR_TID.X ;  /* 0x0000000000007919 */ /* 0x000e220000002100 */
[----:B------:R-:W1:Y:S02]  /*18e0*/  LDCU.64 UR4, c[0x0][0x380] ;  /* 0x00007000ff0477ac */ /* 0x000e640008000a00 */
[----:B-1----:R-:W-:Y:S02]  /*18f0*/  IMAD.U32 R2, RZ, RZ, UR4 ;  /* 0x00000004ff027e24 */ /* 0x002fe4000f8e00ff */
[----:B------:R-:W-:Y:S02]  /*1900*/  IMAD.U32 R3, RZ, RZ, UR5 ;  /* 0x00000005ff037e24 */ /* 0x000fe4000f8e00ff */
[----:B0-----:R-:W-:-:S04]  /*1910*/  IMAD.SHL.U32 R5, R0, 0x4, RZ ;  /* 0x0000000400057824 */ /* 0x001fc800078e00ff */
[----:B------:R-:W-:-:S05]  /*1920*/  IMAD.WIDE.U32 R6, R5, 0x8, R2 ;  /* 0x0000000805067825 */ /* 0x000fca00078e0002 */
[----:B------:R-:W2:Y:S04]  /*1930*/  LDG.E.128.CONSTANT R20, desc[UR6][R6.64] ;  /* 0x0000000606147981 */ /* 0x000ea8000c1e9d00 */
[----:B------:R-:W3:Y:S04]  /*1940*/  LDG.E.128.CONSTANT R12, desc[UR6][R6.64+0x10] ;  /* 0x00001006060c7981 */ /* 0x000ee8000c1e9d00 */
[----:B------:R-:W4:Y:S04]  /*1950*/  LDG.E.128.CONSTANT R8, desc[UR6][R6.64+0x2000] ;  /* 0x0020000606087981 */ /* 0x000f28000c1e9d00 */
[----:B------:R0:W5:Y:S01]  /*1960*/  LDG.E.128.CONSTANT R16, desc[UR6][R6.64+0x2010] ;  /* 0x0020100606107981 */ /* 0x000162000c1e9d00 */
[----:B------:R-:W-:Y:S01]  /*1970*/  ISETP.GE.U32.AND P1, PT, R4, 0x1000, PT ;  /* 0x000010000400780c */ /* 0x000fe20003f26070 */
[----:B------:R-:W-:Y:S01]  /*1980*/  UMOV UR4, 0x800 ;  /* 0x0000080000047882 */ /* 0x000fe20000000000 */
[----:B--2---:R-:W-:-:S06]  /*1990*/  DSETP.GEU.AND P0, PT, R20, R22, PT ;  /* 0x000000161400722a */ /* 0x004fcc0003f0e000 */
[----:B------:R-:W-:Y:S02]  /*19a0*/  FSEL R20, R22, R20, !P0 ;  /* 0x0000001416147208 */ /* 0x000fe40004000000 */
[----:B------:R-:W-:-:S06]  /*19b0*/  FSEL R21, R23, R21, !P0 ;  /* 0x0000001517157208 */ /* 0x000fcc0004000000 */
[----:B---3--:R-:W-:-:S06]  /*19c0*/  DSETP.GEU.AND P0, PT, R20, R12, PT ;  /* 0x0000000c1400722a */ /* 0x008fcc0003f0e000 */
[----:B------:R-:W-:Y:S02]  /*19d0*/  FSEL R12, R12, R20, !P0 ;  /* 0x000000140c0c7208 */ /* 0x000fe40004000000 */
[----:B------:R-:W-:-:S06]  /*19e0*/  FSEL R13, R13, R21, !P0 ;  /* 0x000000150d0d7208 */ /* 0x000fcc0004000000 */
[----:B------:R-:W-:-:S06]  /*19f0*/  DSETP.GEU.AND P0, PT, R12, R14, PT ;  /* 0x0000000e0c00722a */ /* 0x000fcc0003f0e000 */
[----:B------:R-:W-:Y:S02]  /*1a00*/  FSEL R12, R14, R12, !P0 ;  /* 0x0000000c0e0c7208 */ /* 0x000fe40004000000 */
[----:B------:R-:W-:-:S06]  /*1a10*/  FSEL R13, R15, R13, !P0 ;  /* 0x0000000d0f0d7208 */ /* 0x000fcc0004000000 */
[----:B----4-:R-:W-:-:S06]  /*1a20*/  DSETP.GEU.AND P0, PT, R12, R8, PT ;  /* 0x000000080c00722a */ /* 0x010fcc0003f0e000 */
[----:B0-----:R-:W-:Y:S02]  /*1a30*/  FSEL R6, R8, R12, !P0 ;  /* 0x0000000c08067208 */ /* 0x001fe40004000000 */
[----:B------:R-:W-:-:S06]  /*1a40*/  FSEL R7, R9, R13, !P0 ;  /* 0x0000000d09077208 */ /* 0x000fcc0004000000 */
[----:B------:R-:W-:-:S06]  /*1a50*/  DSETP.GEU.AND P0, PT, R6, R10, PT ;  /* 0x0000000a0600722a */ /* 0x000fcc0003f0e000 */
[----:B------:R-:W-:Y:S02]  /*1a60*/  FSEL R6, R10, R6, !P0 ;  /* 0x000000060a067208 */ /* 0x000fe40004000000 */
[----:B------:R-:W-:-:S06]  /*1a70*/  FSEL R7, R11, R7, !P0 ;  /* 0x000000070b077208 */ /* 0x000fcc0004000000 */
[----:B-----5:R-:W-:-:S06]  /*1a80*/  DSETP.GEU.AND P0, PT, R6, R16, PT ;  /* 0x000000100600722a */ /* 0x020fcc0003f0e000 */
[----:B------:R-:W-:Y:S02]  /*1a90*/  FSEL R6, R16, R6, !P0 ;  /* 0x0000000610067208 */ /* 0x000fe40004000000 */
[----:B------:R-:W-:-:S06]  /*1aa0*/  FSEL R7, R17, R7, !P0 ;  /* 0x0000000711077208 */ /* 0x000fcc0004000000 */
[----:B------:R-:W-:-:S06]  /*1ab0*/  DSETP.GEU.AND P0, PT, R6, R18, PT ;  /* 0x000000120600722a */ /* 0x000fcc0003f0e000 */
[----:B------:R-:W-:Y:S02]  /*1ac0*/  FSEL R6, R18, R6, !P0 ;  /* 0x0000000612067208 */ /* 0x000fe40004000000 */
[----:B------:R-:W-:Y:S01]  /*1ad0*/  FSEL R7, R19, R7, !P0 ;  /* 0x0000000713077208 */ /* 0x000fe20004000000 */
[----:B------:R-:W-:Y:S06]  /*1ae0*/  @!P1 BRA `(.L_x_18) ;  /* 0x0000000000a49947 */ /* 0x000fec0003800000 */
[----:B------:R-:W0:Y:S01]  /*1af0*/  LDC R24, c[0x0][0x390] ;  /* 0x0000e400ff187b82 */ /* 0x000e220000000800 */
[----:B------:R-:W-:Y:S01]  /*1b00*/  VIADD R25, R4, 0xfffff800 ;  /* 0xfffff80004197836 */ /* 0x000fe20000000000 */
[----:B------:R-:W-:-:S06]  /*1b10*/  UMOV UR4, 0x800 ;  /* 0x0000080000047882 */ /* 0x000fcc0000000000 */
[----:B------:R-:W1:Y:S02]  /*1b20*/  LDC.64 R2, c[0x0][0x380] ;  /* 0x0000e000ff027b82 */ /* 0x000e640000000a00 */
.L_x_20:
[----:B------:R-:W-:-:S04]  /*1b30*/  VIADD R27, R5, UR4 ;  /* 0x00000004051b7c36 */ /* 0x000fc80008000000 */
[----:B-1----:R-:W-:-:S05]  /*1b40*/  IMAD.WIDE.U32 R26, R27, 0x8, R2 ;  /* 0x000000081b1a7825 */ /* 0x002fca00078e0002 */
[----:B------:R-:W2:Y:S04]  /*1b50*/  LDG.E.128.CONSTANT R12, desc[UR6][R26.64] ;  /* 0x000000061a0c7981 */ /* 0x000ea8000c1e9d00 */
[----:B------:R-:W3:Y:S04]  /*1b60*/  LDG.E.128.CONSTANT R16, desc[UR6][R26.64+0x10] ;  /* 0x000010061a107981 */ /* 0x000ee8000c1e9d00 */
[----:B------:R-:W4:Y:S04]  /*1b70*/  LDG.E.128.CONSTANT R20, desc[UR6][R26.64+0x2000] ;  /* 0x002000061a147981 */ /* 0x000f28000c1e9d00 */
[----:B------:R-:W5:Y:S01]  /*1b80*/  LDG.E.128.CONSTANT R8, desc[UR6][R26.64+0x2010] ;  /* 0x002010061a087981 */ /* 0x000f62000c1e9d00 */
[----:B0-----:R-:W-:Y:S01]  /*1b90*/  IMAD.MOV.U32 R4, RZ, RZ, R24 ;  /* 0x000000ffff047224 */ /* 0x001fe200078e0018 */
[----:B--2---:R-:W-:-:S06]  /*1ba0*/  DSETP.GEU.AND P0, PT, R6, R12, PT ;  /* 0x0000000c0600722a */ /* 0x004fcc0003f0e000 */
[----:B------:R-:W-:Y:S02]  /*1bb0*/  FSEL R6, R12, R6, !P0 ;  /* 0x000000060c067208 */ /* 0x000fe40004000000 */
[----:B------:R-:W-:-:S06]  /*1bc0*/  FSEL R7, R13, R7, !P0 ;  /* 0x000000070d077208 */ /* 0x000fcc0004000000 */
[----:B------:R-:W-:-:S06]  /*1bd0*/  DSETP.GEU.AND P0, PT, R6, R14, PT ;  /* 0x0000000e0600722a */ /* 0x000fcc0003f0e000 */
        /* <DEDUP_REMOVED lines=14> */
[----:B-----5:R-:W-:-:S06]  /*1cc0*/  DSETP.GEU.AND P0, PT, R6, R8, PT ;  /* 0x000000080600722a */ /* 0x020fcc0003f0e000 */
[----:B------:R-:W-:Y:S01]  /*1cd0*/  FSEL R6, R8, R6, !P0 ;  /* 0x0000000608067208 */ /* 0x000fe20004000000 */
[----:B------:R-:W-:Y:S01]  /*1ce0*/  VIADD R8, R4, -UR4 ;  /* 0x8000000404087c36 */ /* 0x000fe20008000000 */
[----:B------:R-:W-:-:S04]  /*1cf0*/  FSEL R7, R9, R7, !P0 ;  /* 0x0000000709077208 */ /* 0x000fc80004000000 */
[----:B------:R-:W-:Y:S02]  /*1d00*/  ISETP.GE.AND P1, PT, R8, 0x800, PT ;  /* 0x000008000800780c */ /* 0x000fe40003f26270 */
[----:B------:R-:W-:-:S06]  /*1d10*/  DSETP.GEU.AND P0, PT, R6, R10, PT ;  /* 0x0000000a0600722a */ /* 0x000fcc0003f0e000 */
[----:B------:R-:W-:Y:S02]  /*1d20*/  FSEL R6, R10, R6, !P0 ;  /* 0x000000060a067208 */ /* 0x000fe40004000000 */
[----:B------:R-:W-:-:S03]  /*1d30*/  FSEL R7, R11, R7, !P0 ;  /* 0x000000070b077208 */ /* 0x000fc60004000000 */
[----:B------:R-:W-:Y:S05]  /*1d40*/  @!P1 BRA `(.L_x_19) ;  /* 0x0000000c00009947 */ /* 0x000fea0003800000 */
[----:B------:R-:W-:-:S06]  /*1d50*/  UIADD3 UR4, UPT, UPT, UR4, 0x800, URZ ;  /* 0x0000080004047890 */ /* 0x000fcc000fffe0ff */
[----:B------:R-:W-:-:S13]  /*1d60*/  ISETP.LT.AND P0, PT, R25, UR4, PT ;  /* 0x0000000419007c0c */ /* 0x000fda000bf01270 */
[----:B------:R-:W-:Y:S05]  /*1d70*/  @!P0 BRA `(.L_x_20) ;  /* 0xfffffffc006c8947 */ /* 0x000fea000383ffff */
.L_x_18:
[----:B------:R-:W-:-:S13]  /*1d80*/  ISETP.LE.AND P0, PT, R4, UR4, PT ;  /* 0x0000000404007c0c */ /* 0x000fda000bf03270 */
[----:B------:R-:W-:Y:S05]  /*1d90*/  @P0 BRA `(.L_x_19) ;  /* 0x0000000800ec0947 */ /* 0x000fea0003800000 */
[----:B------:R-:W-:Y:S01]  /*1da0*/  VIADD R41, R4, -UR4 ;  /* 0x8000000404297c36 */ /* 0x000fe20008000000 */
[----:B------:R-:W-:Y:S04]  /*1db0*/  BSSY.RECONVERGENT B1, `(.L_x_19) ;  /* 0x00000b9000017945 */ /* 0x000fe80003800200 */
[----:B------:R-:W-:-:S13]  /*1dc0*/  ISETP.GE.AND P0, PT, R0, R41, PT ;  /* 0x000000290000720c */ /* 0x000fda0003f06270 */
[----:B------:R-:W-:Y:S05]  /*1dd0*/  @P0 BRA `(.L_x_21) ;  /* 0x0000000800d80947 */ /* 0x000fea0003800000 */
[----:B------:R-:W-:Y:S01]  /*1de0*/  LOP3.LUT R5, RZ, R0, RZ, 0x33, !PT ;  /* 0x00000000ff057212 */ /* 0x000fe200078e33ff */
[----:B------:R-:W-:Y:S01]  /*1df0*/  BSSY.RECONVERGENT B2, `(.L_x_22) ;  /* 0x0000016000027945 */ /* 0x000fe20003800200 */
[----:B------:R-:W-:Y:S02]  /*1e00*/  IMAD.MOV.U32 R40, RZ, RZ, R0 ;  /* 0x000000ffff287224 */ /* 0x000fe400078e0000 */
[----:B------:R-:W-:-:S04]  /*1e10*/  IADD3 R4, PT, PT, R4, -UR4, R5 ;  /* 0x8000000404047c10 */ /* 0x000fc8000fffe005 */
[C---:B------:R-:W-:Y:S02]  /*1e20*/  LOP3.LUT R5, R4.reuse, 0x300, RZ, 0xc0, !PT ;  /* 0x0000030004057812 */ /* 0x040fe400078ec0ff */
[----:B------:R-:W-:Y:S02]  /*1e30*/  ISETP.GE.U32.AND P2, PT, R4, 0x300, PT ;  /* 0x000003000400780c */ /* 0x000fe40003f46070 */
[----:B------:R-:W-:-:S13]  /*1e40*/  ISETP.NE.AND P0, PT, R5, 0x300, PT ;  /* 0x000003000500780c */ /* 0x000fda0003f05270 */
[----:B------:R-:W-:Y:S05]  /*1e50*/  @!P0 BRA `(.L_x_23) ;  /* 0x00000000003c8947 */ /* 0x000fea0003800000 */
[----:B------:R-:W-:Y:S01]  /*1e60*/  LEA.HI R4, R4, 0x1, RZ, 0x18 ;  /* 0x0000000104047811 */ /* 0x000fe200078fc0ff */
[----:B------:R-:W-:Y:S02]  /*1e70*/  VIADD R9, R0, UR4 ;  /* 0x0000000400097c36 */ /* 0x000fe40008000000 */
[----:B------:R-:W-:Y:S01]  /*1e80*/  IMAD.MOV.U32 R40, RZ, RZ, R0 ;  /* 0x000000ffff287224 */ /* 0x000fe200078e0000 */
[----:B------:R-:W-:-:S05]  /*1e90*/  LOP3.LUT R4, R4, 0x3, RZ, 0xc0, !PT ;  /* 0x0000000304047812 */ /* 0x000fca00078ec0ff */
[----:B------:R-:W-:-:S07]  /*1ea0*/  IMAD.MOV R8, RZ, RZ, -R4 ;  /* 0x000000ffff087224 */ /* 0x000fce00078e0a04 */
.L_x_24:
[----:B------:R-:W-:-:S06]  /*1eb0*/  IMAD.WIDE.U32 R4, R9, 0x8, R2 ;  /* 0x0000000809047825 */ /* 0x000fcc00078e0002 */
[----:B------:R-:W2:Y:S01]  /*1ec0*/  LDG.E.64.CONSTANT R4, desc[UR6][R4.64] ;  /* 0x0000000604047981 */ /* 0x000ea2000c1e9b00 */
[----:B------:R-:W-:Y:S02]  /*1ed0*/  VIADD R8, R8, 0x1 ;  /* 0x0000000108087836 */ /* 0x000fe40000000000 */
[----:B------:R-:W-:Y:S02]  /*1ee0*/  VIADD R40, R40, 0x100 ;  /* 0x0000010028287836 */ /* 0x000fe40000000000 */
[----:B------:R-:W-:Y:S01]  /*1ef0*/  VIADD R9, R9, 0x100 ;  /* 0x0000010009097836 */ /* 0x000fe20000000000 */
[----:B------:R-:W-:Y:S01]  /*1f00*/  ISETP.NE.AND P1, PT, R8, RZ, PT ;  /* 0x000000ff0800720c */ /* 0x000fe20003f25270 */
[----:B--2---:R-:W-:-:S06]  /*1f10*/  DSETP.GEU.AND P0, PT, R6, R4, PT ;  /* 0x000000040600722a */ /* 0x004fcc0003f0e000 */
[----:B------:R-:W-:Y:S02]  /*1f20*/  FSEL R6, R4, R6, !P0 ;  /* 0x0000000604067208 */ /* 0x000fe40004000000 */
[----:B------:R-:W-:-:S04]  /*1f30*/  FSEL R7, R5, R7, !P0 ;  /* 0x0000000705077208 */ /* 0x000fc80004000000 */
[----:B------:R-:W-:Y:S05]  /*1f40*/  @P1 BRA `(.L_x_24) ;  /* 0xfffffffc00d81947 */ /* 0x000fea000383ffff */
.L_x_23:
[----:B------:R-:W-:Y:S05]  /*1f50*/  BSYNC.RECONVERGENT B2 ;  /* 0x0000000000027941 */ /* 0x000fea0003800200 */
.L_x_22:
[----:B------:R-:W-:Y:S05]  /*1f60*/  @!P2 BRA `(.L_x_21) ;  /* 0x000000080074a947 */ /* 0x000fea0003800000 */
[----:B------:R-:W0:Y:S01]  /*1f70*/  LDCU.64 UR8, c[0x0][0x380] ;  /* 0x00007000ff0877ac */ /* 0x000e220008000a00 */
[----:B------:R-:W-:Y:S01]  /*1f80*/  IMAD.IADD R9, R41, 0x1, -R40 ;  /* 0x0000000129097824 */ /* 0x000fe200078e0a28 */
[C---:B------:R-:W-:Y:S01]  /*1f90*/  IADD3 R5, P0, PT, R40.reuse, UR4, RZ ;  /* 0x0000000428057c10 */ /* 0x040fe2000ff1e0ff */
[----:B------:R-:W-:Y:S01]  /*1fa0*/  BSSY.RECONVERGENT B2, `(.L_x_25) ;  /* 0x0000059000027945 */ /* 0x000fe20003800200 */
[----:B------:R-:W-:Y:S02]  /*1fb0*/  VIADD R43, R40, UR4 ;  /* 0x00000004282b7c36 */ /* 0x000fe40008000000 */
[----:B------:R-:W-:Y:S01]  /*1fc0*/  ISETP.GT.AND P1, PT, R9, 0xc00, PT ;  /* 0x00000c000900780c */ /* 0x000fe20003f24270 */
[----:B------:R-:W-:Y:S01]  /*1fd0*/  IMAD.X R8, RZ, RZ, RZ, P0 ;  /* 0x000000ffff087224 */ /* 0x000fe200000e06ff */
[----:B0-----:R-:W-:-:S04]  /*1fe0*/  LEA R4, P0, R5, UR8, 0x3 ;  /* 0x0000000805047c11 */ /* 0x001fc8000f8018ff */
[----:B------:R-:W-:Y:S02]  /*1ff0*/  LEA.HI.X R5, R5, UR9, R8, 0x3, P0 ;  /* 0x0000000905057c11 */ /* 0x000fe400080f1c08 */
[----:B------:R-:W-:-:S05]  /*2000*/  IADD3 R4, P0, PT, R4, 0x1000, RZ ;  /* 0x0000100004047810 */ /* 0x000fca0007f1e0ff */
[----:B------:R-:W-:Y:S01]  /*2010*/  IMAD.X R5, RZ, RZ, R5, P0 ;  /* 0x000000ffff057224 */ /* 0x000fe200000e0605 */
[----:B------:R-:W-:Y:S01]  /*2020*/  PLOP3.LUT P0, PT, PT, PT, PT, 0x80, 0x8 ;  /* 0x000000000008781c */ /* 0x000fe20003f0f070 */
[----:B------:R-:W-:-:S12]  /*2030*/  @!P1 BRA `(.L_x_26) ;  /* 0x00000004003c9947 */ /* 0x000fd80003800000 */
[----:B------:R-:W-:Y:S01]  /*2040*/  PLOP3.LUT P0, PT, PT, PT, PT, 0x8, 0x80 ;  /* 0x000000000080781c */ /* 0x000fe20003f0e170 */
[----:B------:R-:W-:-:S12]  /*2050*/  VIADD R45, R41, 0xfffff400 ;  /* 0xfffff400292d7836 */ /* 0x000fd80000000000 */
.L_x_27:
[C---:B------:R-:W-:Y:S01]  /*2060*/  IMAD.WIDE.U32 R38, R43.reuse, 0x8, R2 ;  /* 0x000000082b267825 */ /* 0x040fe200078e0002 */
[----:B------:R-:W2:Y:S04]  /*2070*/  LDG.E.64.CONSTANT R8, desc[UR6][R4.64+-0x800] ;  /* 0xfff8000604087981 */ /* 0x000ea8000c1e9b00 */
[----:B------:R-:W3:Y:S04]  /*2080*/  LDG.E.64.CONSTANT R10, desc[UR6][R4.64] ;  /* 0x00000006040a7981 */ /* 0x000ee8000c1e9b00 */
[----:B------:R-:W4:Y:S01]  /*2090*/  LDG.E.64.CONSTANT R38, desc[UR6][R38.64] ;  /* 0x0000000626267981 */ /* 0x000f22000c1e9b00 */
[----:B------:R-:W-:-:S03]  /*20a0*/  VIADD R15, R43, 0x400 ;  /* 0x000004002b0f7836 */ /* 0x000fc60000000000 */
[----:B------:R-:W5:Y:S01]  /*20b0*/  LDG.E.64.CONSTANT R12, desc[UR6][R4.64+0x800] ;  /* 0x00080006040c7981 */ /* 0x000f62000c1e9b00 */
[----:B------:R-:W-:-:S03]  /*20c0*/  IMAD.WIDE.U32 R14, R15, 0x8, R2 ;  /* 0x000000080f0e7825 */ /* 0x000fc600078e0002 */
[----:B------:R-:W5:Y:S04]  /*20d0*/  LDG.E.64.CONSTANT R16, desc[UR6][R4.64+0x1800] ;  /* 0x0018000604107981 */ /* 0x000f68000c1e9b00 */
[----:B------:R-:W5:Y:S04]  /*20e0*/  LDG.E.64.CONSTANT R14, desc[UR6][R14.64] ;  /* 0x000000060e0e7981 */ /* 0x000f68000c1e9b00 */
[----:B------:R-:W5:Y:S01]  /*20f0*/  LDG.E.64.CONSTANT R18, desc[UR6][R4.64+0x2000] ;  /* 0x0020000604127981 */ /* 0x000f62000c1e9b00 */
        /* <DEDUP_REMOVED lines=11> */
[----:B------:R-:W5:Y:S04]  /*21b0*/  LDG.E.64.CONSTANT R34, desc[UR6][R4.64+0x6000] ;  /* 0x0060000604227981 */ /* 0x000f68000c1e9b00 */
[----:B------:R0:W5:Y:S01]  /*21c0*/  LDG.E.64.CONSTANT R36, desc[UR6][R4.64+0x6800] ;  /* 0x0068000604247981 */ /* 0x000162000c1e9b00 */
[----:B------:R-:W-:-:S05]  /*21d0*/  VIADD R40, R40, 0x1000 ;  /* 0x0000100028287836 */ /* 0x000fca0000000000 */
[----:B------:R-:W-:Y:S02]  /*21e0*/  ISETP.GE.AND P2, PT, R40, R45, PT ;  /* 0x0000002d2800720c */ /* 0x000fe40003f46270 */
[----:B0-----:R-:W-:Y:S01]  /*21f0*/  IADD3 R4, P3, PT, R4, 0x8000, RZ ;  /* 0x0000800004047810 */ /* 0x001fe20007f7e0ff */
[----:B------:R-:W-:-:S04]  /*2200*/  VIADD R43, R43, 0x1000 ;  /* 0x000010002b2b7836 */ /* 0x000fc80000000000 */
[----:B------:R-:W-:Y:S01]  /*2210*/  IMAD.X R5, RZ, RZ, R5, P3 ;  /* 0x000000ffff057224 */ /* 0x000fe200018e0605 */
[----:B----4-:R-:W-:-:S06]  /*2220*/  DSETP.GEU.AND P1, PT, R6, R38, PT ;  /* 0x000000260600722a */ /* 0x010fcc0003f2e000 */
[----:B------:R-:W-:Y:S02]  /*2230*/  FSEL R6, R38, R6, !P1 ;  /* 0x0000000626067208 */ /* 0x000fe40004800000 */
[----:B------:R-:W-:-:S06]  /*2240*/  FSEL R7, R39, R7, !P1 ;  /* 0x0000000727077208 */ /* 0x000fcc0004800000 */
[----:B--2---:R-:W-:-:S06]  /*2250*/  DSETP.GEU.AND P1, PT, R6, R8, PT ;  /* 0x000000080600722a */ /* 0x004fcc0003f2e000 */
[----:B------:R-:W-:Y:S02]  /*2260*/  FSEL R6, R8, R6, !P1 ;  /* 0x0000000608067208 */ /* 0x000fe40004800000 */
[----:B------:R-:W-:-:S06]  /*2270*/  FSEL R7, R9, R7, !P1 ;  /* 0x0000000709077208 */ /* 0x000fcc0004800000 */
[----:B---3--:R-:W-:-:S06]  /*2280*/  DSETP.GEU.AND P1, PT, R6, R10, PT ;  /* 0x0000000a0600722a */ /* 0x008fcc0003f2e000 */
[----:B------:R-:W-:Y:S02]  /*2290*/  FSEL R6, R10, R6, !P1 ;  /* 0x000000060a067208 */ /* 0x000fe40004800000 */
[----:B------:R-:W-:-:S06]  /*22a0*/  FSEL R7, R11, R7, !P1 ;  /* 0x000000070b077208 */ /* 0x000fcc0004800000 */
[----:B-----5:R-:W-:-:S06]  /*22b0*/  DSETP.GEU.AND P1, PT, R6, R12, PT ;  /* 0x0000000c0600722a */ /* 0x020fcc0003f2e000 */
        /* <DEDUP_REMOVED lines=39> */
.L_x_26:
[----:B------:R-:W-:Y:S05]  /*2530*/  BSYNC.RECONVERGENT B2 ;  /* 0x0000000000027941 */ /* 0x000fea0003800200 */
.L_x_25:
[----:B------:R-:W-:Y:S01]  /*2540*/  IMAD.IADD R8, R41, 0x1, -R40 ;  /* 0x0000000129087824 */ /* 0x000fe200078e0a28 */
[----:B------:R-:W-:Y:S04]  /*2550*/  BSSY.RECONVERGENT B2, `(.L_x_28) ;  /* 0x000002b000027945 */ /* 0x000fe80003800200 */
[----:B------:R-:W-:-:S13]  /*2560*/  ISETP.GT.AND P1, PT, R8, 0x400, PT ;  /* 0x000004000800780c */ /* 0x000fda0003f24270 */
[----:B------:R-:W-:Y:S05]  /*2570*/  @!P1 BRA `(.L_x_29) ;  /* 0x0000000000a09947 */ /* 0x000fea0003800000 */
        /* <DEDUP_REMOVED lines=9> */
[----:B------:R-:W5:Y:S04]  /*2610*/  LDG.E.64.CONSTANT R22, desc[UR6][R4.64+0x2000] ;  /* 0x0020000604167981 */ /* 0x000f68000c1e9b00 */
[----:B------:R0:W5:Y:S01]  /*2620*/  LDG.E.64.CONSTANT R8, desc[UR6][R4.64+0x2800] ;  /* 0x0028000604087981 */ /* 0x000162000c1e9b00 */
[----:B------:R-:W-:-:S02]  /*2630*/  VIADD R40, R40, 0x800 ;  /* 0x0000080028287836 */ /* 0x000fc40000000000 */
[----:B------:R-:W-:Y:S01]  /*2640*/  VIADD R43, R43, 0x800 ;  /* 0x000008002b2b7836 */ /* 0x000fe20000000000 */
[----:B0-----:R-:W-:-:S05]  /*2650*/  IADD3 R4, P2, PT, R4, 0x4000, RZ ;  /* 0x0000400004047810 */ /* 0x001fca0007f5e0ff */
        /* <DEDUP_REMOVED lines=22> */
[----:B------:R-:W-:Y:S01]  /*27c0*/  DSETP.GEU.AND P1, PT, R6, R8, PT ;  /* 0x000000080600722a */ /* 0x000fe20003f2e000 */
[----:B------:R-:W-:-:S05]  /*27d0*/  PLOP3.LUT P0, PT, PT, PT, PT, 0x8, 0x80 ;  /* 0x000000000080781c */ /* 0x000fca0003f0e170 */
[----:B------:R-:W-:Y:S02]  /*27e0*/  FSEL R6, R8, R6, !P1 ;  /* 0x0000000608067208 */ /* 0x000fe40004800000 */
[----:B------:R-:W-:-:S07]  /*27f0*/  FSEL R7, R9, R7, !P1 ;  /* 0x0000000709077208 */ /* 0x000fce0004800000 */
.L_x_29:
[----:B------:R-:W-:Y:S05]  /*2800*/  BSYNC.RECONVERGENT B2 ;  /* 0x0000000000027941 */ /* 0x000fea0003800200 */
.L_x_28:
[----:B------:R-:W-:-:S13]  /*2810*/  ISETP.LT.OR P0, PT, R40, R41, P0 ;  /* 0x000000292800720c */ /* 0x000fda0000701670 */
[----:B------:R-:W-:Y:S05]  /*2820*/  @!P0 BRA `(.L_x_21) ;  /* 0x0000000000448947 */ /* 0x000fea0003800000 */
[----:B------:R-:W-:Y:S01]  /*2830*/  IMAD.WIDE.U32 R2, R43, 0x8, R2 ;  /* 0x000000082b027825 */ /* 0x000fe200078e0002 */
[----:B------:R-:W2:Y:S04]  /*2840*/  LDG.E.64.CONSTANT R8, desc[UR6][R4.64+-0x800] ;  /* 0xfff8000604087981 */ /* 0x000ea8000c1e9b00 */
[----:B------:R-:W3:Y:S04]  /*2850*/  LDG.E.64.CONSTANT R10, desc[UR6][R4.64] ;  /* 0x00000006040a7981 */ /* 0x000ee8000c1e9b00 */
[----:B------:R-:W4:Y:S04]  /*2860*/  LDG.E.64.CONSTANT R2, desc[UR6][R2.64] ;  /* 0x0000000602027981 */ /* 0x000f28000c1e9b00 */
[----:B------:R-:W5:Y:S01]  /*2870*/  LDG.E.64.CONSTANT R12, desc[UR6][R4.64+0x800] ;  /* 0x00080006040c7981 */ /* 0x000f62000c1e9b00 */
        /* <DEDUP_REMOVED lines=11> */
[----:B------:R-:W-:-:S07]  /*2930*/  FSEL R7, R13, R3, !P0 ;  /* 0x000000030d077208 */ /* 0x000fce0004000000 */
.L_x_21:
[----:B------:R-:W-:Y:S05]  /*2940*/  BSYNC.RECONVERGENT B1 ;  /* 0x0000000000017941 */ /* 0x000fea0003800200 */
.L_x_19:
[----:B------:R-:W0:Y:S01]  /*2950*/  S2R R10, SR_LANEID ;  /* 0x00000000000a7919 */ /* 0x000e220000000000 */
[----:B------:R-:W-:Y:S04]  /*2960*/  SHFL.DOWN PT, R2, R6, 0x1, 0x1f ;  /* 0x08201f0006027f89 */ /* 0x000fe800000e0000 */
        /* <DEDUP_REMOVED lines=10> */
[----:B------:R-:W-:-:S02]  /*2a10*/  @!P2 MOV R7, 0x400 ;  /* 0x000004000007a802 */ /* 0x000fc40000000f00 */
        /* <DEDUP_REMOVED lines=8> */
[----:B------:R-:W-:Y:S01]  /*2aa0*/  SHFL.DOWN PT, R2, R4, 0x4, 0x1f ;  /* 0x08801f0004027f89 */ /* 0x000fe200000e0000 */
[----:B-1----:R-:W-:-:S03]  /*2ab0*/  @!P2 LEA R7, R8, R7, 0x18 ;  /* 0x000000070807a211 */ /* 0x002fc600078ec0ff */
[----:B------:R-:W0:Y:S02]  /*2ac0*/  SHFL.DOWN PT, R3, R5, 0x4, 0x1f ;  /* 0x08801f0005037f89 */ /* 0x000e2400000e0000 */
[----:B------:R-:W-:Y:S01]  /*2ad0*/  @!P2 IMAD.IADD R9, R6, 0x1, R7 ;  /* 0x000000010609a824 */ /* 0x000fe200078e0207 */
[----:B0-----:R-:W-:-:S06]  /*2ae0*/  DSETP.GEU.AND P0, PT, R4, R2, PT ;  /* 0x000000020400722a */ /* 0x001fcc0003f0e000 */
[----:B------:R-:W-:Y:S02]  /*2af0*/  @!P1 FSEL R4, R2, R4, !P0 ;  /* 0x0000000402049208 */ /* 0x000fe40004000000 */
[----:B------:R-:W-:Y:S02]  /*2b00*/  @!P1 FSEL R5, R3, R5, !P0 ;  /* 0x0000000503059208 */ /* 0x000fe40004000000 */
[----:B------:R-:W-:Y:S01]  /*2b10*/  ISETP.GT.AND P1, PT, R10, 0x17, PT ;  /* 0x000000170a00780c */ /* 0x000fe20003f24270 */
[----:B------:R-:W-:Y:S04]  /*2b20*/  SHFL.DOWN PT, R2, R4, 0x8, 0x1f ;  /* 0x09001f0004027f89 */ /* 0x000fe800000e0000 */
[----:B------:R-:W0:Y:S02]  /*2b30*/  SHFL.DOWN PT, R3, R5, 0x8, 0x1f ;  /* 0x09001f0005037f89 */ /* 0x000e2400000e0000 */
[----:B0-----:R-:W-:-:S06]  /*2b40*/  DSETP.GEU.AND P0, PT, R4, R2, PT ;  /* 0x000000020400722a */ /* 0x001fcc0003f0e000 */
[----:B------:R-:W-:Y:S02]  /*2b50*/  @!P1 FSEL R4, R2, R4, !P0 ;  /* 0x0000000402049208 */ /* 0x000fe40004000000 */
[----:B------:R-:W-:Y:S02]  /*2b60*/  @!P1 FSEL R5, R3, R5, !P0 ;  /* 0x0000000503059208 */ /* 0x000fe40004000000 */
[----:B------:R-:W-:Y:S01]  /*2b70*/  ISETP.GT.AND P1, PT, R10, 0xf, PT ;  /* 0x0000000f0a00780c */ /* 0x000fe20003f24270 */
[----:B------:R-:W-:Y:S04]  /*2b80*/  SHFL.DOWN PT, R2, R4, 0x10, 0x1f ;  /* 0x0a001f0004027f89 */ /* 0x000fe800000e0000 */
[----:B------:R-:W0:Y:S02]  /*2b90*/  SHFL.DOWN PT, R3, R5, 0x10, 0x1f ;  /* 0x0a001f0005037f89 */ /* 0x000e2400000e0000 */
[----:B0-----:R-:W-:-:S06]  /*2ba0*/  DSETP.GEU.AND P0, PT, R4, R2, PT ;  /* 0x000000020400722a */ /* 0x001fcc0003f0e000 */
[----:B------:R-:W-:Y:S02]  /*2bb0*/  FSEL R2, R2, R4, !P0 ;  /* 0x0000000402027208 */ /* 0x000fe40004000000 */
        /* <DEDUP_REMOVED lines=10> */
[----:B--2---:R-:W0:Y:S04]  /*2c60*/  LDS.128 R8, [UR4+0x10] ;  /* 0x00001004ff087984 */ /* 0x004e280008000c00 */
        /* <DEDUP_REMOVED lines=25> */
.L_x_2:
        /* <DEDUP_REMOVED lines=12> */
.L_x_32:
[----:B------:R-:W-:Y:S05]  /*2ec0*/  BSYNC.RECONVERGENT B1 ;  /* 0x0000000000017941 */ /* 0x000fea0003800200 */
.L_x_31:
        /* <DEDUP_REMOVED lines=17> */
.L_x_37:
        /* <DEDUP_REMOVED lines=12> */
.L_x_36:
[----:B------:R-:W-:Y:S05]  /*30a0*/  BSYNC.RECONVERGENT B2 ;  /* 0x0000000000027941 */ /* 0x000fea0003800200 */
.L_x_35:
        /* <DEDUP_REMOVED lines=9> */
.L_x_40:
        /* <DEDUP_REMOVED lines=74> */
.L_x_39:
[----:B------:R-:W-:Y:S05]  /*35e0*/  BSYNC.RECONVERGENT B2 ;  /* 0x0000000000027941 */ /* 0x000fea0003800200 */
.L_x_38:
        /* <DEDUP_REMOVED lines=42> */
.L_x_42:
[----:B------:R-:W-:Y:S05]  /*3890*/  BSYNC.RECONVERGENT B2 ;  /* 0x0000000000027941 */ /* 0x000fea0003800200 */
.L_x_41:
        /* <DEDUP_REMOVED lines=20> */
.L_x_34:
[----:B------:R-:W-:Y:S05]  /*39e0*/  BSYNC.RECONVERGENT B1 ;  /* 0x0000000000017941 */ /* 0x000fea0003800200 */
.L_x_33:
        /* <DEDUP_REMOVED lines=14> */
[----:B------:R-:W-:Y:S01]  /*3ad0*/  IMAD.MOV.U32 R2, RZ, RZ, R9 ;  /* 0x000000ffff027224 */ /* 0x000fe200078e0009 */
[----:B------:R-:W-:Y:S01]  /*3ae0*/  @!P2 MOV R4, 0x400 ;  /* 0x000004000004a802 */ /* 0x000fe20000000f00 */
[----:B------:R-:W-:Y:S01]  /*3af0*/  IMAD.MOV.U32 R3, RZ, RZ, R11 ;  /* 0x000000ffff037224 */ /* 0x000fe200078e000b */
[----:B------:R-:W0:Y:S01]  /*3b00*/  SHFL.DOWN PT, R7, R11, 0x2, 0x1f ;  /* 0x08401f000b077f89 */ /* 0x000e2200000e0000 */
[----:B------:R-:W-:Y:S01]  /*3b10*/  @!P2 SHF.R.U32.HI R0, RZ, 0x2, R5 ;  /* 0x00000002ff00a819 */ /* 0x000fe20000011605 */
[----:B------:R-:W1:Y:S03]  /*3b20*/  @!P2 S2R R13, SR_CgaCtaId ;  /* 0x00000000000da919 */ /* 0x000e660000008800 */
[----:B------:R-:W-:Y:S01]  /*3b30*/  @!P2 LOP3.LUT R0, R0, 0xf8, RZ, 0xc0, !PT ;  /* 0x000000f80000a812 */ /* 0x000fe200078ec0ff */
[----:B0-----:R-:W-:-:S06]  /*3b40*/  DSETP.GEU.AND P0, PT, R2, R6, PT ;  /* 0x000000060200722a */ /* 0x001fcc0003f0e000 */
[----:B------:R-:W-:Y:S02]  /*3b50*/  @!P1 FSEL R9, R6, R9, !P0 ;  /* 0x0000000906099208 */ /* 0x000fe40004000000 */
[----:B------:R-:W-:Y:S02]  /*3b60*/  @!P1 FSEL R11, R7, R11, !P0 ;  /* 0x0000000b070b9208 */ /* 0x000fe40004000000 */
[----:B------:R-:W-:Y:S01]  /*3b70*/  ISETP.GT.AND P1, PT, R8, 0x1b, PT ;  /* 0x0000001b0800780c */ /* 0x000fe20003f24270 */
[----:B------:R-:W-:Y:S01]  /*3b80*/  SHFL.DOWN PT, R2, R9, 0x4, 0x1f ;  /* 0x08801f0009027f89 */ /* 0x000fe200000e0000 */
[----:B------:R-:W-:Y:S01]  /*3b90*/  IMAD.MOV.U32 R6, RZ, RZ, R9 ;  /* 0x000000ffff067224 */ /* 0x000fe200078e0009 */
[----:B-1----:R-:W-:Y:S01]  /*3ba0*/  @!P2 LEA R13, R13, R4, 0x18 ;  /* 0x000000040d0da211 */ /* 0x002fe200078ec0ff */
[----:B------:R-:W-:Y:S01]  /*3bb0*/  IMAD.MOV.U32 R7, RZ, RZ, R11 ;  /* 0x000000ffff077224 */ /* 0x000fe200078e000b */
[----:B------:R-:W0:Y:S03]  /*3bc0*/  SHFL.DOWN PT, R3, R11, 0x4, 0x1f ;  /* 0x08801f000b037f89 */ /* 0x000e2600000e0000 */
[----:B------:R-:W-:-:S02]  /*3bd0*/  @!P2 IMAD.IADD R13, R0, 0x1, R13 ;  /* 0x00000001000da824 */ /* 0x000fc400078e020d */
[----:B0-----:R-:W-:-:S06]  /*3be0*/  DSETP.GEU.AND P0, PT, R6, R2, PT ;  /* 0x000000020600722a */ /* 0x001fcc0003f0e000 */
[----:B------:R-:W-:Y:S02]  /*3bf0*/  @!P1 FSEL R9, R2, R9, !P0 ;  /* 0x0000000902099208 */ /* 0x000fe40004000000 */
[----:B------:R-:W-:Y:S02]  /*3c00*/  @!P1 FSEL R11, R3, R11, !P0 ;  /* 0x0000000b030b9208 */ /* 0x000fe40004000000 */
[----:B------:R-:W-:Y:S01]  /*3c10*/  ISETP.GT.AND P1, PT, R8, 0x17, PT ;  /* 0x000000170800780c */ /* 0x000fe20003f24270 */
[----:B------:R-:W-:Y:S01]  /*3c20*/  SHFL.DOWN PT, R2, R9, 0x8, 0x1f ;  /* 0x09001f0009027f89 */ /* 0x000fe200000e0000 */
[----:B------:R-:W-:Y:S02]  /*3c30*/  IMAD.MOV.U32 R6, RZ, RZ, R9 ;  /* 0x000000ffff067224 */ /* 0x000fe400078e0009 */
[----:B------:R-:W-:Y:S01]  /*3c40*/  IMAD.MOV.U32 R7, RZ, RZ, R11 ;  /* 0x000000ffff077224 */ /* 0x000fe200078e000b */
[----:B------:R-:W0:Y:S05]  /*3c50*/  SHFL.DOWN PT, R3, R11, 0x8, 0x1f ;  /* 0x09001f000b037f89 */ /* 0x000e2a00000e0000 */
        /* <DEDUP_REMOVED lines=20> */
[----:B------:R-:W0:Y:S04]  /*3da0*/  LDS.128 R8, [UR4+0x10] ;  /* 0x00001004ff087984 */ /* 0x000e280008000c00 */
[----:B-1----:R-:W1:Y:S01]  /*3db0*/  LDS.128 R12, [UR4+0x20] ;  /* 0x00002004ff0c7984 */ /* 0x002e620008000c00 */
        /* <DEDUP_REMOVED lines=24> */
.L_x_43:
        /* <DEDUP_REMOVED lines=20> */
[----:B------:R-:W0:Y:S05]  /*4080*/  SHFL.DOWN PT, R7, R0, 0x2, R11 ;  /* 0x0840000000077989 */ /* 0x000e2a00000e000b */
[----:B0-----:R-:W-:-:S06]  /*4090*/  DSETP.GEU.AND P0, PT, R2, R6, PT ;  /* 0x000000060200722a */ /* 0x001fcc0003f0e000 */
[----:B------:R-:W-:Y:S01]  /*40a0*/  @!P1 FSEL R9, R6, R9, !P0 ;  /* 0x0000000906099208 */ /* 0x000fe20004000000 */
[----:B------:R-:W-:Y:S01]  /*40b0*/  VIADD R6, R8, 0x4 ;  /* 0x0000000408067836 */ /* 0x000fe20000000000 */
[----:B------:R-:W-:-:S03]  /*40c0*/  @!P1 FSEL R0, R7, R0, !P0 ;  /* 0x0000000007009208 */ /* 0x000fc60004000000 */
[----:B------:R-:W-:Y:S01]  /*40d0*/  SHFL.DOWN PT, R2, R9, 0x4, R11 ;  /* 0x0880000009027989 */ /* 0x000fe200000e000b */
[----:B------:R-:W-:Y:S01]  /*40e0*/  ISETP.GT.AND P1, PT, R6, R11, PT ;  /* 0x0000000b0600720c */ /* 0x000fe20003f24270 */
[----:B------:R-:W-:Y:S02]  /*40f0*/  IMAD.MOV.U32 R6, RZ, RZ, R9 ;  /* 0x000000ffff067224 */ /* 0x000fe400078e0009 */
[----:B------:R-:W0:Y:S01]  /*4100*/  SHFL.DOWN PT, R3, R0, 0x4, R11 ;  /* 0x0880000000037989 */ /* 0x000e2200000e000b */
[----:B------:R-:W-:-:S06]  /*4110*/  IMAD.MOV.U32 R7, RZ, RZ, R0 ;  /* 0x000000ffff077224 */ /* 0x000fcc00078e0000 */
[----:B0-----:R-:W-:Y:S01]  /*4120*/  DSETP.GEU.AND P0, PT, R6, R2, PT ;  /* 0x000000020600722a */ /* 0x001fe20003f0e000 */
[----:B------:R-:W-:-:S05]  /*4130*/  VIADD R6, R8, 0x8 ;  /* 0x0000000808067836 */ /* 0x000fca0000000000 */
        /* <DEDUP_REMOVED lines=15> */
[----:B------:R-:W-:Y:S02]  /*4230*/  IMAD.MOV.U32 R6, RZ, RZ, R9 ;  /* 0x000000ffff067224 */ /* 0x000fe400078e0009 */
[----:B------:R-:W-:Y:S01]  /*4240*/  IMAD.MOV.U32 R7, RZ, RZ, R0 ;  /* 0x000000ffff077224 */ /* 0x000fe200078e0000 */
[----:B------:R-:W0:Y:S05]  /*4250*/  SHFL.DOWN PT, R3, R0, 0x10, R11 ;  /* 0x0a00000000037989 */ /* 0x000e2a00000e000b */
[----:B0-----:R-:W-:Y:S01]  /*4260*/  DSETP.GEU.AND P1, PT, R6, R2, PT ;  /* 0x000000020600722a */ /* 0x001fe20003f2e000 */
[----:B------:R-:W-:-:S02]  /*4270*/  @!P0 MOV R7, 0x400 ;  /* 0x0000040000078802 */ /* 0x000fc40000000f00 */
[----:B------:R-:W-:Y:S02]  /*4280*/  @!P0 SHF.R.U32.HI R6, RZ, 0x2, R5 ;  /* 0x00000002ff068819 */ /* 0x000fe40000011605 */
[----:B-1----:R-:W-:Y:S02]  /*4290*/  @!P0 LEA R7, R10, R7, 0x18 ;  /* 0x000000070a078211 */ /* 0x002fe400078ec0ff */
[----:B------:R-:W-:Y:S02]  /*42a0*/  @!P0 LOP3.LUT R6, R6, 0xf8, RZ, 0xc0, !PT ;  /* 0x000000f806068812 */ /* 0x000fe400078ec0ff */
[----:B------:R-:W-:Y:S02]  /*42b0*/  @!P2 FSEL R9, R2, R9, !P1 ;  /* 0x000000090209a208 */ /* 0x000fe40004800000 */
[----:B------:R-:W-:Y:S01]  /*42c0*/  @!P2 FSEL R0, R3, R0, !P1 ;  /* 0x000000000300a208 */ /* 0x000fe20004800000 */
[----:B------:R-:W-:Y:S02]  /*42d0*/  @!P0 IMAD.IADD R3, R6, 0x1, R7 ;  /* 0x0000000106038824 */ /* 0x000fe400078e0207 */
[----:B------:R-:W-:-:S02]  /*42e0*/  IMAD.MOV.U32 R6, RZ, RZ, R9 ;  /* 0x000000ffff067224 */ /* 0x000fc400078e0009 */
[----:B------:R-:W-:-:S05]  /*42f0*/  IMAD.MOV.U32 R7, RZ, RZ, R0 ;  /* 0x000000ffff077224 */ /* 0x000fca00078e0000 */
[----:B------:R1:W-:Y:S01]  /*4300*/  @!P0 STS.64 [R3+0x8], R6 ;  /* 0x0000080603008388 */ /* 0x0003e20000000a00 */
[----:B------:R-:W-:Y:S01]  /*4310*/  BAR.SYNC.DEFER_BLOCKING 0x0 ;  /* 0x0000000000007b1d */ /* 0x000fe20000010000 */
[----:B------:R-:W-:-:S13]  /*4320*/  ISETP.NE.AND P0, PT, R5, RZ, PT ;  /* 0x000000ff0500720c */ /* 0x000fda0003f05270 */
[----:B-1----:R-:W-:Y:S05]  /*4330*/  @P0 BRA `(.L_x_17) ;  /* 0x0000001800340947 */ /* 0x002fea0003800000 */
[----:B------:R-:W0:Y:S01]  /*4340*/  S2UR UR5, SR_CgaCtaId ;  /* 0x00000000000579c3 */ /* 0x000e220000008800 */
[----:B------:R-:W-:Y:S01]  /*4350*/  UMOV UR4, 0x400 ;  /* 0x0000040000047882 */ /* 0x000fe20000000000 */
[C---:B------:R-:W-:Y:S02]  /*4360*/  ISETP.GT.AND P3, PT, R4.reuse, 0x20, PT ;  /* 0x000000200400780c */ /* 0x040fe40003f64270 */
        /* <DEDUP_REMOVED lines=10> */
[----:B------:R-:W-:Y:S01]  /*4410*/  ISETP.GT.AND P1, PT, R4, 0x60, PT ;  /* 0x000000600400780c */ /* 0x000fe20003f24270 */
[----:B------:R-:W-:Y:S02]  /*4420*/  IMAD.MOV.U32 R2, RZ, RZ, R6 ;  /* 0x000000ffff027224 */ /* 0x000fe400078e0006 */
        /* <DEDUP_REMOVED lines=29> */
.L_x_30:
[----:B------:R-:W0:Y:S01]  /*4600*/  S2R R41, SR_TID.X ;  /* 0x0000000000297919 */ /* 0x000e220000002100 */
[----:B------:R-:W0:Y:S02]  /*4610*/  LDC.64 R6, c[0x0][0x380] ;  /* 0x0000e000ff067b82 */ /* 0x000e240000000a00 */
[----:B0-----:R-:W-:-:S05]  /*4620*/  IMAD.WIDE.U32 R6, R41, 0x8, R6 ;  /* 0x0000000829067825 */ /* 0x001fca00078e0006 */
[----:B------:R-:W2:Y:S04]  /*4630*/  LDG.E.64.CONSTANT R20, desc[UR6][R6.64] ;  /* 0x0000000606147981 */ /* 0x000ea8000c1e9b00 */
[----:B------:R-:W2:Y:S04]  /*4640*/  LDG.E.64.CONSTANT R2, desc[UR6][R6.64+0x800] ;  /* 0x0008000606027981 */ /* 0x000ea8000c1e9b00 */
[----:B------:R-:W3:Y:S04]  /*4650*/  LDG.E.64.CONSTANT R8, desc[UR6][R6.64+0x1000] ;  /* 0x0010000606087981 */ /* 0x000ee8000c1e9b00 */
[----:B------:R-:W4:Y:S04]  /*4660*/  LDG.E.64.CONSTANT R10, desc[UR6][R6.64+0x1800] ;  /* 0x00180006060a7981 */ /* 0x000f28000c1e9b00 */
[----:B------:R-:W5:Y:S04]  /*4670*/  LDG.E.64.CONSTANT R12, desc[UR6][R6.64+0x2000] ;  /* 0x00200006060c7981 */ /* 0x000f68000c1e9b00 */
[----:B------:R-:W5:Y:S04]  /*4680*/  LDG.E.64.CONSTANT R14, desc[UR6][R6.64+0x2800] ;  /* 0x00280006060e7981 */ /* 0x000f68000c1e9b00 */
[----:B------:R-:W5:Y:S04]  /*4690*/  LDG.E.64.CONSTANT R16, desc[UR6][R6.64+0x3000] ;  /* 0x0030000606107981 */ /* 0x000f68000c1e9b00 */
[----:B------:R-:W5:Y:S01]  /*46a0*/  LDG.E.64.CONSTANT R18, desc[UR6][R6.64+0x3800] ;  /* 0x0038000606127981 */ /* 0x000f62000c1e9b00 */
[----:B------:R-:W-:Y:S01]  /*46b0*/  ISETP.GE.U32.AND P1, PT, R4, 0x1000, PT ;  /* 0x000010000400780c */ /* 0x000fe20003f26070 */
[----:B------:R-:W-:Y:S01]  /*46c0*/  IMAD.MOV.U32 R45, RZ, RZ, 0x800 ;  /* 0x00000800ff2d7424 */ /* 0x000fe200078e00ff */
[----:B--2---:R-:W-:-:S06]  /*46d0*/  DSETP.GEU.AND P0, PT, R20, R2, PT ;  /* 0x000000021400722a */ /* 0x004fcc0003f0e000 */
        /* <DEDUP_REMOVED lines=21> */
[----:B------:R-:W0:Y:S01]  /*4830*/  LDC R24, c[0x0][0x390] ;  /* 0x0000e400ff187b82 */ /* 0x000e220000000800 */
[----:B------:R-:W-:Y:S02]  /*4840*/  VIADD R0, R4, 0xfffff800 ;  /* 0xfffff80004007836 */ /* 0x000fe40000000000 */
[----:B------:R-:W-:-:S07]  /*4850*/  IMAD.MOV.U32 R45, RZ, RZ, 0x800 ;  /* 0x00000800ff2d7424 */ /* 0x000fce00078e00ff */
.L_x_46:
[----:B------:R-:W-:-:S05]  /*4860*/  IMAD.WIDE R4, R45, 0x8, R6 ;  /* 0x000000082d047825 */ /* 0x000fca00078e0206 */
[----:B------:R-:W2:Y:S04]  /*4870*/  LDG.E.64.CONSTANT R10, desc[UR6][R4.64] ;  /* 0x00000006040a7981 */ /* 0x000ea8000c1e9b00 */
[----:B------:R-:W3:Y:S04]  /*4880*/  LDG.E.64.CONSTANT R12, desc[UR6][R4.64+0x800] ;  /* 0x00080006040c7981 */ /* 0x000ee8000c1e9b00 */
[----:B------:R-:W4:Y:S04]  /*4890*/  LDG.E.64.CONSTANT R14, desc[UR6][R4.64+0x1000] ;  /* 0x00100006040e7981 */ /* 0x000f28000c1e9b00 */
[----:B------:R-:W5:Y:S04]  /*48a0*/  LDG.E.64.CONSTANT R16, desc[UR6][R4.64+0x1800] ;  /* 0x0018000604107981 */ /* 0x000f68000c1e9b00 */
[----:B------:R-:W5:Y:S04]  /*48b0*/  LDG.E.64.CONSTANT R18, desc[UR6][R4.64+0x2000] ;  /* 0x0020000604127981 */ /* 0x000f68000c1e9b00 */
[----:B------:R-:W5:Y:S04]  /*48c0*/  LDG.E.64.CONSTANT R20, desc[UR6][R4.64+0x2800] ;  /* 0x0028000604147981 */ /* 0x000f68000c1e9b00 */
[----:B------:R-:W5:Y:S04]  /*48d0*/  LDG.E.64.CONSTANT R22, desc[UR6][R4.64+0x3000] ;  /* 0x0030000604167981 */ /* 0x000f68000c1e9b00 */
[----:B------:R0:W5:Y:S02]  /*48e0*/  LDG.E.64.CONSTANT R8, desc[UR6][R4.64+0x3800] ;  /* 0x0038000604087981 */ /* 0x000164000c1e9b00 */
[----:B0-----:R-:W-:-:S04]  /*48f0*/  IMAD.MOV.U32 R4, RZ, RZ, R24 ;  /* 0x000000ffff047224 */ /* 0x001fc800078e0018 */
[----:B------:R-:W-:-:S05]  /*4900*/  IMAD.IADD R5, R4, 0x1, -R45 ;  /* 0x0000000104057824 */ /* 0x000fca00078e0a2d */
[----:B------:R-:W-:Y:S01]  /*4910*/  ISETP.GE.AND P1, PT, R5, 0x800, PT ;  /* 0x000008000500780c */ /* 0x000fe20003f26270 */
        /* <DEDUP_REMOVED lines=25> */
[----:B------:R-:W-:-:S05]  /*4ab0*/  VIADD R45, R45, 0x800 ;  /* 0x000008002d2d7836 */ /* 0x000fca0000000000 */
[----:B------:R-:W-:-:S13]  /*4ac0*/  ISETP.GT.AND P0, PT, R45, R0, PT ;  /* 0x000000002d00720c */ /* 0x000fda0003f04270 */
[----:B------:R-:W-:Y:S05]  /*4ad0*/  @!P0 BRA `(.L_x_46) ;  /* 0xfffffffc00608947 */ /* 0x000fea000383ffff */
.L_x_44:
[----:B------:R-:W-:-:S13]  /*4ae0*/  ISETP.GE.AND P0, PT, R45, R4, PT ;  /* 0x000000042d00720c */ /* 0x000fda0003f06270 */
[----:B------:R-:W-:Y:S05]  /*4af0*/  @P0 BRA `(.L_x_45) ;  /* 0x0000000800fc0947 */ /* 0x000fea0003800000 */
[----:B------:R-:W-:Y:S01]  /*4b00*/  IMAD.IADD R0, R4, 0x1, -R45 ;  /* 0x0000000104007824 */ /* 0x000fe200078e0a2d */
[----:B------:R-:W-:Y:S04]  /*4b10*/  BSSY.RECONVERGENT B1, `(.L_x_45) ;  /* 0x00000bd000017945 */ /* 0x000fe80003800200 */
[----:B------:R-:W-:-:S13]  /*4b20*/  ISETP.GE.AND P0, PT, R41, R0, PT ;  /* 0x000000002900720c */ /* 0x000fda0003f06270 */
[----:B------:R-:W-:Y:S05]  /*4b30*/  @P0 BRA `(.L_x_47) ;  /* 0x0000000800e80947 */ /* 0x000fea0003800000 */
[----:B------:R-:W-:Y:S01]  /*4b40*/  LOP3.LUT R5, RZ, R41, RZ, 0x33, !PT ;  /* 0x00000029ff057212 */ /* 0x000fe200078e33ff */
[----:B------:R-:W-:Y:S01]  /*4b50*/  BSSY.RECONVERGENT B2, `(.L_x_48) ;  /* 0x0000017000027945 */ /* 0x000fe20003800200 */
[----:B------:R-:W-:Y:S02]  /*4b60*/  IMAD.MOV.U32 R43, RZ, RZ, R41 ;  /* 0x000000ffff2b7224 */ /* 0x000fe400078e0029 */
[----:B------:R-:W-:-:S04]  /*4b70*/  IADD3 R4, PT, PT, -R45, R4, R5 ;  /* 0x000000042d047210 */ /* 0x000fc80007ffe105 */
[C---:B------:R-:W-:Y:S02]  /*4b80*/  LOP3.LUT R5, R4.reuse, 0x300, RZ, 0xc0, !PT ;  /* 0x0000030004057812 */ /* 0x040fe400078ec0ff */
[----:B------:R-:W-:Y:S02]  /*4b90*/  ISETP.GE.U32.AND P2, PT, R4, 0x300, PT ;  /* 0x000003000400780c */ /* 0x000fe40003f46070 */
[----:B------:R-:W-:-:S13]  /*4ba0*/  ISETP.NE.AND P0, PT, R5, 0x300, PT ;  /* 0x000003000500780c */ /* 0x000fda0003f05270 */
[----:B------:R-:W-:Y:S05]  /*4bb0*/  @!P0 BRA `(.L_x_49) ;  /* 0x0000000000408947 */ /* 0x000fea0003800000 */
[----:B------:R-:W0:Y:S01]  /*4bc0*/  LDC.64 R6, c[0x0][0x380] ;  /* 0x0000e000ff067b82 */ /* 0x000e220000000a00 */
[----:B------:R-:W-:Y:S01]  /*4bd0*/  LEA.HI R4, R4, 0x1, RZ, 0x18 ;  /* 0x0000000104047811 */ /* 0x000fe200078fc0ff */
[----:B------:R-:W-:Y:S02]  /*4be0*/  IMAD.IADD R9, R41, 0x1, R45 ;  /* 0x0000000129097824 */ /* 0x000fe400078e022d */
[----:B------:R-:W-:Y:S01]  /*4bf0*/  IMAD.MOV.U32 R43, RZ, RZ, R41 ;  /* 0x000000ffff2b7224 */ /* 0x000fe200078e0029 */
[----:B------:R-:W-:-:S05]  /*4c00*/  LOP3.LUT R4, R4, 0x3, RZ, 0xc0, !PT ;  /* 0x0000000304047812 */ /* 0x000fca00078ec0ff */
[----:B------:R-:W-:-:S07]  /*4c10*/  IMAD.MOV R8, RZ, RZ, -R4 ;  /* 0x000000ffff087224 */ /* 0x000fce00078e0a04 */
.L_x_50:
[----:B0-----:R-:W-:-:S06]  /*4c20*/  IMAD.WIDE.U32 R4, R9, 0x8, R6 ;  /* 0x0000000809047825 */ /* 0x001fcc00078e0006 */
        /* <DEDUP_REMOVED lines=9> */
.L_x_49:
[----:B------:R-:W-:Y:S05]  /*4cc0*/  BSYNC.RECONVERGENT B2 ;  /* 0x0000000000027941 */ /* 0x000fea0003800200 */
.L_x_48:
[----:B------:R-:W-:Y:S05]  /*4cd0*/  @!P2 BRA `(.L_x_47) ;  /* 0x000000080080a947 */ /* 0x000fea0003800000 */
[----:B------:R-:W0:Y:S01]  /*4ce0*/  LDCU.64 UR4, c[0x0][0x380] ;  /* 0x00007000ff0477ac */ /* 0x000e220008000a00 */
[----:B------:R-:W-:Y:S01]  /*4cf0*/  IMAD.IADD R7, R0, 0x1, -R43 ;  /* 0x0000000100077824 */ /* 0x000fe200078e0a2b */
[C---:B------:R-:W-:Y:S01]  /*4d00*/  IADD3 R5, P0, PT, R43.reuse, R45, RZ ;  /* 0x0000002d2b057210 */ /* 0x040fe20007f1e0ff */
[----:B------:R-:W-:Y:S01]  /*4d10*/  BSSY.RECONVERGENT B2, `(.L_x_51) ;  /* 0x000005a000027945 */ /* 0x000fe20003800200 */
[----:B------:R-:W-:Y:S02]  /*4d20*/  IMAD.IADD R45, R43, 0x1, R45 ;  /* 0x000000012b2d7824 */ /* 0x000fe400078e022d */
        /* <DEDUP_REMOVED lines=8> */
[----:B------:R-:W0:Y:S01]  /*4db0*/  LDC.64 R6, c[0x0][0x380] ;  /* 0x0000e000ff067b82 */ /* 0x000e220000000a00 */
[----:B------:R-:W-:Y:S01]  /*4dc0*/  PLOP3.LUT P0, PT, PT, PT, PT, 0x8, 0x80 ;  /* 0x000000000080781c */ /* 0x000fe20003f0e170 */
[----:B------:R-:W-:-:S12]  /*4dd0*/  VIADD R40, R0, 0xfffff400 ;  /* 0xfffff40000287836 */ /* 0x000fd80000000000 */
.L_x_53:
[C---:B0-----:R-:W-:Y:S01]  /*4de0*/  IMAD.WIDE.U32 R38, R45.reuse, 0x8, R6 ;  /* 0x000000082d267825 */ /* 0x041fe200078e0006 */
        /* <DEDUP_REMOVED lines=76> */
.L_x_52:
[----:B------:R-:W-:Y:S05]  /*52b0*/  BSYNC.RECONVERGENT B2 ;  /* 0x0000000000027941 */ /* 0x000fea0003800200 */
.L_x_51:
[----:B------:R-:W-:Y:S01]  /*52c0*/  IMAD.IADD R6, R0, 0x1, -R43 ;  /* 0x0000000100067824 */ /* 0x000fe200078e0a2b */
[----:B------:R-:W-:Y:S04]  /*52d0*/  BSSY.RECONVERGENT B2, `(.L_x_54) ;  /* 0x000002c000027945 */ /* 0x000fe80003800200 */
[----:B------:R-:W-:-:S13]  /*52e0*/  ISETP.GT.AND P1, PT, R6, 0x400, PT ;  /* 0x000004000600780c */ /* 0x000fda0003f24270 */
[----:B------:R-:W-:Y:S05]  /*52f0*/  @!P1 BRA `(.L_x_55) ;  /* 0x0000000000a49947 */ /* 0x000fea0003800000 */
[----:B------:R-:W0:Y:S01]  /*5300*/  LDC.64 R16, c[0x0][0x380] ;  /* 0x0000e000ff107b82 */ /* 0x000e220000000a00 */
[----:B------:R-:W2:Y:S04]  /*5310*/  LDG.E.64.CONSTANT R10, desc[UR6][R4.64+-0x800] ;  /* 0xfff80006040a7981 */ /* 0x000ea8000c1e9b00 */
[----:B------:R-:W3:Y:S01]  /*5320*/  LDG.E.64.CONSTANT R12, desc[UR6][R4.64] ;  /* 0x00000006040c7981 */ /* 0x000ee2000c1e9b00 */
[----:B------:R-:W-:-:S03]  /*5330*/  VIADD R7, R45, 0x400 ;  /* 0x000004002d077836 */ /* 0x000fc60000000000 */
[----:B------:R-:W4:Y:S04]  /*5340*/  LDG.E.64.CONSTANT R14, desc[UR6][R4.64+0x800] ;  /* 0x00080006040e7981 */ /* 0x000f28000c1e9b00 */
[----:B------:R-:W5:Y:S04]  /*5350*/  LDG.E.64.CONSTANT R18, desc[UR6][R4.64+0x1800] ;  /* 0x0018000604127981 */ /* 0x000f68000c1e9b00 */
[----:B------:R-:W5:Y:S01]  /*5360*/  LDG.E.64.CONSTANT R20, desc[UR6][R4.64+0x2000] ;  /* 0x0020000604147981 */ /* 0x000f62000c1e9b00 */
[----:B0-----:R-:W-:-:S06]  /*5370*/  IMAD.WIDE.U32 R8, R45, 0x8, R16 ;  /* 0x000000082d087825 */ /* 0x001fcc00078e0010 */
[----:B------:R-:W2:Y:S01]  /*5380*/  LDG.E.64.CONSTANT R8, desc[UR6][R8.64] ;  /* 0x0000000608087981 */ /* 0x000ea2000c1e9b00 */
[----:B------:R-:W-:-:S03]  /*5390*/  IMAD.WIDE.U32 R16, R7, 0x8, R16 ;  /* 0x0000000807107825 */ /* 0x000fc600078e0010 */
[----:B------:R0:W5:Y:S04]  /*53a0*/  LDG.E.64.CONSTANT R6, desc[UR6][R4.64+0x2800] ;  /* 0x0028000604067981 */ /* 0x000168000c1e9b00 */
[----:B------:R-:W5:Y:S01]  /*53b0*/  LDG.E.64.CONSTANT R16, desc[UR6][R16.64] ;  /* 0x0000000610107981 */ /* 0x000f62000c1e9b00 */
[----:B------:R-:W-:Y:S01]  /*53c0*/  VIADD R43, R43, 0x800 ;  /* 0x000008002b2b7836 */ /* 0x000fe20000000000 */
[----:B0-----:R-:W-:Y:S01]  /*53d0*/  IADD3 R4, P2, PT, R4, 0x4000, RZ ;  /* 0x0000400004047810 */ /* 0x001fe20007f5e0ff */
[----:B------:R-:W-:-:S04]  /*53e0*/  VIADD R45, R45, 0x800 ;  /* 0x000008002d2d7836 */ /* 0x000fc80000000000 */
[----:B------:R-:W-:Y:S01]  /*53f0*/  IMAD.X R5, RZ, RZ, R5, P2 ;  /* 0x000000ffff057224 */ /* 0x000fe200010e0605 */
        /* <DEDUP_REMOVED lines=25> */
.L_x_55:
[----:B------:R-:W-:Y:S05]  /*5590*/  BSYNC.RECONVERGENT B2 ;  /* 0x0000000000027941 */ /* 0x000fea0003800200 */
.L_x_54:
[----:B------:R-:W-:-:S13]  /*55a0*/  ISETP.LT.OR P0, PT, R43, R0, P0 ;  /* 0x000000002b00720c */ /* 0x000fda0000701670 */
[----:B------:R-:W-:Y:S05]  /*55b0*/  @!P0 BRA `(.L_x_47) ;  /* 0x0000000000488947 */ /* 0x000fea0003800000 */
[----:B------:R-:W0:Y:S01]  /*55c0*/  LDC.64 R6, c[0x0][0x380] ;  /* 0x0000e000ff067b82 */ /* 0x000e220000000a00 */
[----:B------:R-:W2:Y:S04]  /*55d0*/  LDG.E.64.CONSTANT R8, desc[UR6][R4.64+-0x800] ;  /* 0xfff8000604087981 */ /* 0x000ea8000c1e9b00 */
[----:B------:R-:W3:Y:S04]  /*55e0*/  LDG.E.64.CONSTANT R10, desc[UR6][R4.64] ;  /* 0x00000006040a7981 */ /* 0x000ee8000c1e9b00 */
[----:B------:R-:W4:Y:S01]  /*55f0*/  LDG.E.64.CONSTANT R12, desc[UR6][R4.64+0x800] ;  /* 0x00080006040c7981 */ /* 0x000f22000c1e9b00 */
[----:B0-----:R-:W-:-:S06]  /*5600*/  IMAD.WIDE.U32 R6, R45, 0x8, R6 ;  /* 0x000000082d067825 */ /* 0x001fcc00078e0006 */
[----:B------:R-:W5:Y:S02]  /*5610*/  LDG.E.64.CONSTANT R6, desc[UR6][R6.64] ;  /* 0x0000000606067981 */ /* 0x000f64000c1e9b00 */
[----:B-----5:R-:W-:-:S06]  /*5620*/  DSETP.GEU.AND P0, PT, R2, R6, PT ;  /* 0x000000060200722a */ /* 0x020fcc0003f0e000 */
        /* <DEDUP_REMOVED lines=10> */
[----:B------:R-:W-:-:S07]  /*56d0*/  FSEL R3, R13, R3, !P0 ;  /* 0x000000030d037208 */ /* 0x000fce0004000000 */
.L_x_47:
[----:B------:R-:W-:Y:S05]  /*56e0*/  BSYNC.RECONVERGENT B1 ;  /* 0x0000000000017941 */ /* 0x000fea0003800200 */
.L_x_45:
        /* <DEDUP_REMOVED lines=54> */
[----:B------:R-:W1:Y:S01]  /*5a50*/  S2UR UR5, SR_CgaCtaId ;  /* 0x00000000000579c3 */ /* 0x000e620000008800 */
[----:B------:R-:W-:Y:S02]  /*5a60*/  UMOV UR4, 0x400 ;  /* 0x0000040000047882 */ /* 0x000fe40000000000 */
[----:B-1----:R-:W-:-:S09]  /*5a70*/  ULEA UR4, UR5, UR4, 0x18 ;  /* 0x0000000405047291 */ /* 0x002fd2000f8ec0ff */
[----:B0-----:R-:W0:Y:S04]  /*5a80*/  LDS.128 R8, [UR4+0x10] ;  /* 0x00001004ff087984 */ /* 0x001e280008000c00 */
        /* <DEDUP_REMOVED lines=23> */
[----:B------:R-:W-:-:S07]  /*5c00*/  FSEL R7, R3, R5, !P1 ;  /* 0x0000000503077208 */ /* 0x000fce0004800000 */
.L_x_17:
[----:B------:R-:W-:Y:S05]  /*5c10*/  BSYNC.RECONVERGENT B0 ;  /* 0x0000000000007941 */ /* 0x000fea0003800200 */
.L_x_1:
[----:B------:R-:W-:Y:S05]  /*5c20*/  @P0 EXIT ;  /* 0x000000000000094d */ /* 0x000fea0003800000 */
[----:B------:R-:W4:Y:S01]  /*5c30*/  LDCU.64 UR8, c[0x0][0x398] ;  /* 0x00007300ff0877ac */ /* 0x000f220008000a00 */
[----:B---3--:R-:W3:Y:S01]  /*5c40*/  LDC.64 R4, c[0x0][0x388] ;  /* 0x0000e200ff047b82 */ /* 0x008ee20000000a00 */
[----:B------:R-:W0:Y:S01]  /*5c50*/  LDCU.64 UR4, c[0x0][0x398] ;  /* 0x00007300ff0477ac */ /* 0x000e220008000a00 */
[----:B----4-:R-:W-:-:S06]  /*5c60*/  DSETP.GT.AND P0, PT, R6, UR8, PT ;  /* 0x0000000806007e2a */ /* 0x010fcc000bf04000 */
[----:B012---:R-:W-:Y:S02]  /*5c70*/  FSEL R2, R6, UR4, P0 ;  /* 0x0000000406027c08 */ /* 0x007fe40008000000 */
[----:B------:R-:W-:-:S05]  /*5c80*/  FSEL R3, R7, UR5, P0 ;  /* 0x0000000507037c08 */ /* 0x000fca0008000000 */
[----:B---3--:R-:W-:Y:S01]  /*5c90*/  STG.E.64 desc[UR6][R4.64], R2 ;  /* 0x0000000204007986 */ /* 0x008fe2000c101b06 */
[----:B------:R-:W-:Y:S05]  /*5ca0*/  EXIT ;  /* 0x000000000000794d */ /* 0x000fea0003800000 */
.L_x_56:
[----:B------:R-:W-:-:S00]  /*5cb0*/  BRA `(.L_x_56) ;  /* 0xfffffffc00fc7947 */ /* 0x000fc0000383ffff */
[----:B------:R-:W-:-:S00]  /*5cc0*/  NOP ;  /* 0x0000000000007918 */ /* 0x000fc00000000000 */
        /* <DEDUP_REMOVED lines=11> */
.L_x_155:


//--------------------- .text._ZN3cub18CUB_300001_SM_10006detail6reduce18DeviceReduceKernelINS2_10policy_hubIdjN4cuda3__47maximumIvEEE10Policy1000EPdjS8_dNS5_3std3__410__identityEEEvT0_PT3_T1_NS0_13GridEvenShareISI_EET2_T4_ --------------------------
	.section	.text._ZN3cub18CUB_300001_SM_10006detail6reduce18DeviceReduceKernelINS2_10policy_hubIdjN4cuda3__47maximumIvEEE10Policy1000EPdjS8_dNS5_3std3__410__identityEEEvT0_PT3_T1_NS0_13GridEvenShareISI_EET2_T4_,"ax",@progbits
	.align	128
        .global         _ZN3cub18CUB_300001_SM_10006detail6reduce18DeviceReduceKernelINS2_10policy_hubIdjN4cuda3__47maximumIvEEE10Policy1000EPdjS8_dNS5_3std3__410__identityEEEvT0_PT3_T1_NS0_13GridEvenShareISI_EET2_T4_
        .type           _ZN3cub18CUB_300001_SM_10006detail6reduce18DeviceReduceKernelINS2_10policy_hubIdjN4cuda3__47maximumIvEEE10Policy1000EPdjS8_dNS5_3std3__410__identityEEEvT0_PT3_T1_NS0_13GridEvenShareISI_EET2_T4_,@function
        .size           _ZN3cub18CUB_300001_SM_10006detail6reduce18DeviceReduceKernelINS2_10policy_hubIdjN4cuda3__47maximumIvEEE10Policy1000EPdjS8_dNS5_3std3__410__identityEEEvT0_PT3_T1_NS0_13GridEvenShareISI_EET2_T4_,(.L_x_156 - _ZN3cub18CUB_300001_SM_10006detail6reduce18DeviceReduceKernelINS2_10policy_hubIdjN4cuda3__47maximumIvEEE10Policy1000EPdjS8_dNS5_3std3__410__identityEEEvT0_PT3_T1_NS0_13GridEvenShareISI_EET2_T4_)
        .other          _ZN3cub18CUB_300001_SM_10006detail6reduce18DeviceReduceKernelINS2_10policy_hubIdjN4cuda3__47maximumIvEEE10Policy1000EPdjS8_dNS5_3std3__410__identityEEEvT0_PT3_T1_NS0_13GridEvenShareISI_EET2_T4_,@"STO_CUDA_ENTRY STV_DEFAULT"
_ZN3cub18CUB_300001_SM_10006detail6reduce18DeviceReduceKernelINS2_10policy_hubIdjN4cuda3__47maximumIvEEE10Policy1000EPdjS8_dNS5_3std3__410__identityEEEvT0_PT3_T1_NS0_13GridEvenShareISI_EET2_T4_:
.text._ZN3cub18CUB_300001_SM_10006detail6reduce18DeviceReduceKernelINS2_10policy_hubIdjN4cuda3__47maximumIvEEE10Policy1000EPdjS8_dNS5_3std3__410__identityEEEvT0_PT3_T1_NS0_13GridEvenShareISI_EET2_T4_:
[----:B------:R-:W-:Y:S01]  /*0000*/  LDC R1, c[0x0][0x37c] ;  /* 0x0000df00ff017b82 */ /* 0x000fe20000000800 */
[----:B------:R-:W0:Y:S07]  /*0010*/  LDCU UR4, c[0x0][0x380] ;  /* 0x00007000ff0477ac */ /* 0x000e2e0008000800 */
[----:B------:R-:W1:Y:S01]  /*0020*/  S2UR UR16, SR_CTAID.X ;  /* 0x00000000001079c3 */ /* 0x000e620000002500 */
[----:B------:R-:W-:Y:S01]  /*0030*/  BSSY.RECONVERGENT B0, `(.L_x_57) ;  /* 0x00003fa000007945 */ /* 0x000fe20003800200 */
[----:B------:R-:W2:Y:S01]  /*0040*/  LDCU UR5, c[0x0][0x3ac] ;  /* 0x00007580ff0577ac */ /* 0x000ea20008000800 */
[----:B------:R-:W3:Y:S01]  /*0050*/  LDCU.64 UR10, c[0x0][0x358] ;  /* 0x00006b00ff0a77ac */ /* 0x000ee20008000a00 */
[----:B0-----:R-:W-:-:S02]  /*0060*/  ULOP3.LUT UP0, URZ, UR4, 0x1f, URZ, 0xc0, !UPT ;  /* 0x0000001f04ff7892 */ /* 0x001fc4000f80c0ff */
[----:B--2---:R-:W-:-:S07]  /*0070*/  USHF.L.U32 UR5, UR5, 0xb, URZ ;  /* 0x0000000b05057899 */ /* 0x004fce00080006ff */
[----:B---3--:R-:W-:Y:S05]  /*0080*/  BRA.U UP0, `(.L_x_58) ;  /* 0x0000001d00dc7547 */ /* 0x008fea000b800000 */
[----:B------:R-:W1:Y:S02]  /*0090*/  LDCU UR8, c[0x0][0x3a8] ;  /* 0x00007500ff0877ac */ /* 0x000e640008000800 */
[----:B-1----:R-:W-:-:S04]  /*00a0*/  UIMAD UR12, UR16, -0x800, UR8 ;  /* 0xfffff800100c78a4 */ /* 0x002fc8000f8e0208 */
[----:B------:R-:W-:-:S09]  /*00b0*/  UISETP.GT.U32.AND UP0, UPT, UR12, 0x7ff, UPT ;  /* 0x000007ff0c00788c */ /* 0x000fd2000bf04070 */
[----:B------:R-:W-:Y:S05]  /*00c0*/  BRA.U UP0, `(.L_x_59) ;  /* 0x0000001100407547 */ /* 0x000fea000b800000 */
[----:B------:R-:W0:Y:S01]  /*00d0*/  S2R R0, SR_TID.X ;  /* 0x0000000000007919 */ /* 0x000e220000002100 */
[----:B------:R-:W-:Y:S01]  /*00e0*/  BSSY.RECONVERGENT B1, `(.L_x_60) ;  /* 0x000000b000017945 */ /* 0x000fe20003800200 */
[----:B------:R-:W-:Y:S02]  /*00f0*/  CS2R R2, SRZ ;  /* 0x0000000000027805 */ /* 0x000fe4000001ff00 */
[----:B0-----:R-:W-:Y:S01]  /*0100*/  ISETP.GE.U32.AND P0, PT, R0, UR12, PT ;  /* 0x0000000c00007c0c */ /* 0x001fe2000bf06070 */
[----:B------:R-:W-:-:S12]  /*0110*/  IMAD.MOV.U32 R8, RZ, RZ, R0 ;  /* 0x000000ffff087224 */ /* 0x000fd800078e0000 */
[----:B------:R-:W-:Y:S05]  /*0120*/  @P0 BRA `(.L_x_61) ;  /* 0x0000000000180947 */ /* 0x000fea0003800000 */
[----:B------:R-:W0:Y:S01]  /*0130*/  LDC.64 R2, c[0x0][0x380] ;  /* 0x0000e000ff027b82 */ /* 0x000e220000000a00 */
[----:B------:R-:W-:-:S04]  /*0140*/  IMAD.U32 R5, RZ, RZ, UR16 ;  /* 0x00000010ff057e24 */ /* 0x000fc8000f8e00ff */
[----:B------:R-:W-:-:S04]  /*0150*/  IMAD R5, R5, 0x800, R0 ;  /* 0x0000080005057824 */ /* 0x000fc800078e0200 */
[----:B0-----:R-:W-:-:S06]  /*0160*/  IMAD.WIDE.U32 R2, R5, 0x8, R2 ;  /* 0x0000000805027825 */ /* 0x001fcc00078e0002 */
[----:B------:R-:W5:Y:S01]  /*0170*/  LDG.E.64.CONSTANT R2, desc[UR10][R2.64] ;  /* 0x0000000a02027981 */ /* 0x000f62000c1e9b00 */
[----:B------:R-:W-:-:S07]  /*0180*/  VIADD R8, R0, 0x100 ;  /* 0x0000010000087836 */ /* 0x000fce0000000000 */
.L_x_61:
[----:B------:R-:W-:Y:S05]  /*0190*/  BSYNC.RECONVERGENT B1 ;  /* 0x0000000000017941 */ /* 0x000fea0003800200 */
.L_x_60:
[----:B------:R-:W-:Y:S01]  /*01a0*/  ISETP.GE.U32.AND P0, PT, R8, UR12, PT ;  /* 0x0000000c08007c0c */ /* 0x000fe2000bf06070 */
[----:B------:R-:W-:-:S12]  /*01b0*/  BSSY.RECONVERGENT B1, `(.L_x_62) ;  /* 0x000003d000017945 */ /* 0x000fd80003800200 */
[----:B------:R-:W-:Y:S05]  /*01c0*/  @P0 BRA `(.L_x_63) ;  /* 0x0000000000ec0947 */ /* 0x000fea0003800000 */
[----:B------:R-:W-:Y:S01]  /*01d0*/  LOP3.LUT R4, RZ, R8, RZ, 0x33, !PT ;  /* 0x00000008ff047212 */ /* 0x000fe200078e33ff */
[----:B------:R-:W-:Y:S01]  /*01e0*/  IMAD.U32 R6, RZ, RZ, UR16 ;  /* 0x00000010ff067e24 */ /* 0x000fe2000f8e00ff */
[----:B------:R-:W-:Y:S03]  /*01f0*/  BSSY.RECONVERGENT B2, `(.L_x_64) ;  /* 0x0000017000027945 */ /* 0x000fe60003800200 */
[----:B------:R-:W-:-:S04]  /*0200*/  VIADD R5, R4, UR8 ;  /* 0x0000000804057c36 */ /* 0x000fc80008000000 */
[----:B------:R-:W-:Y:S01]  /*0210*/  IMAD R4, R6, -0x800, R5 ;  /* 0xfffff80006047824 */ /* 0x000fe200078e0205 */
[----:B------:R-:W-:-:S04]  /*0220*/  LOP3.LUT R6, R5, 0x300, RZ, 0xc0, !PT ;  /* 0x0000030005067812 */ /* 0x000fc800078ec0ff */
[----:B------:R-:W-:Y:S02]  /*0230*/  ISETP.NE.AND P0, PT, R6, 0x300, PT ;  /* 0x000003000600780c */ /* 0x000fe40003f05270 */
[----:B------:R-:W-:-:S11]  /*0240*/  ISETP.GE.U32.AND P2, PT, R4, 0x300, PT ;  /* 0x000003000400780c */ /* 0x000fd60003f46070 */
[----:B------:R-:W-:Y:S05]  /*0250*/  @!P0 BRA `(.L_x_65) ;  /* 0x0000000000408947 */ /* 0x000fea0003800000 */
[----:B------:R-:W0:Y:S01]  /*0260*/  LDC.64 R6, c[0x0][0x380] ;  /* 0x0000e000ff067b82 */ /* 0x000e220000000a00 */
[----:B------:R-:W-:Y:S01]  /*0270*/  LEA.HI R4, R5, 0x1, RZ, 0x18 ;  /* 0x0000000105047811 */ /* 0x000fe200078fc0ff */
[----:B------:R-:W-:-:S03]  /*0280*/  IMAD.U32 R9, RZ, RZ, UR16 ;  /* 0x00000010ff097e24 */ /* 0x000fc6000f8e00ff */
[----:B------:R-:W-:Y:S01]  /*0290*/  LOP3.LUT R4, R4, 0x3, RZ, 0xc0, !PT ;  /* 0x0000000304047812 */ /* 0x000fe200078ec0ff */
[----:B------:R-:W-:-:S04]  /*02a0*/  IMAD R9, R9, 0x800, R8 ;  /* 0x0000080009097824 */ /* 0x000fc800078e0208 */
[----:B------:R-:W-:-:S07]  /*02b0*/  IMAD.MOV R10, RZ, RZ, -R4 ;  /* 0x000000ffff0a7224 */ /* 0x000fce00078e0a04 */
.L_x_66:
[----:B0-----:R-:W-:-:S06]  /*02c0*/  IMAD.WIDE.U32 R4, R9, 0x8, R6 ;  /* 0x0000000809047825 */ /* 0x001fcc00078e0006 */
[----:B------:R-:W2:Y:S01]  /*02d0*/  LDG.E.64.CONSTANT R4, desc[UR10][R4.64] ;  /* 0x0000000a04047981 */ /* 0x000ea2000c1e9b00 */
[----:B------:R-:W-:Y:S02]  /*02e0*/  VIADD R10, R10, 0x1 ;  /* 0x000000010a0a7836 */ /* 0x000fe40000000000 */
[----:B------:R-:W-:Y:S02]  /*02f0*/  VIADD R8, R8, 0x100 ;  /* 0x0000010008087836 */ /* 0x000fe40000000000 */
[----:B------:R-:W-:Y:S01]  /*0300*/  VIADD R9, R9, 0x100 ;  /* 0x0000010009097836 */ /* 0x000fe20000000000 */
[----:B------:R-:W-:Y:S01]  /*0310*/  ISETP.NE.AND P1, PT, R10, RZ, PT ;  /* 0x000000ff0a00720c */ /* 0x000fe20003f25270 */
[----:B--2--5:R-:W-:-:S06]  /*0320*/  DSETP.GEU.AND P0, PT, R2, R4, PT ;  /* 0x000000040200722a */ /* 0x024fcc0003f0e000 */
[----:B------:R-:W-:Y:S02]  /*0330*/  FSEL R2, R4, R2, !P0 ;  /* 0x0000000204027208 */ /* 0x000fe40004000000 */
[----:B------:R-:W-:-:S04]  /*0340*/  FSEL R3, R5, R3, !P0 ;  /* 0x0000000305037208 */ /* 0x000fc80004000000 */
[----:B------:R-:W-:Y:S05]  /*0350*/  @P1 BRA `(.L_x_66) ;  /* 0xfffffffc00d81947 */ /* 0x000fea000383ffff */
.L_x_65:
[----:B------:R-:W-:Y:S05]  /*0360*/  BSYNC.RECONVERGENT B2 ;  /* 0x0000000000027941 */ /* 0x000fea0003800200 */
.L_x_64:
[----:B------:R-:W-:Y:S05]  /*0370*/  @!P2 BRA `(.L_x_63) ;  /* 0x000000000080a947 */ /* 0x000fea0003800000 */
[----:B------:R-:W0:Y:S01]  /*0380*/  LDC.64 R4, c[0x0][0x380] ;  /* 0x0000e000ff047b82 */ /* 0x000e220000000a00 */
[----:B------:R-:W-:Y:S02]  /*0390*/  IMAD.U32 R7, RZ, RZ, UR16 ;  /* 0x00000010ff077e24 */ /* 0x000fe4000f8e00ff */
[----:B------:R-:W-:Y:S02]  /*03a0*/  VIADD R6, R8, 0x200 ;  /* 0x0000020008067836 */ /* 0x000fe40000000000 */
[----:B------:R-:W-:-:S07]  /*03b0*/  IMAD R7, R7, 0x800, R8 ;  /* 0x0000080007077824 */ /* 0x000fce00078e0208 */
.L_x_67:
[----:B0-----:R-:W-:-:S04]  /*03c0*/  IMAD.WIDE.U32 R8, R7, 0x8, R4 ;  /* 0x0000000807087825 */ /* 0x001fc800078e0004 */
[----:B------:R-:W-:Y:S02]  /*03d0*/  VIADD R11, R7, 0x100 ;  /* 0x00000100070b7836 */ /* 0x000fe40000000000 */
[----:B------:R-:W2:Y:S02]  /*03e0*/  LDG.E.64.CONSTANT R8, desc[UR10][R8.64] ;  /* 0x0000000a08087981 */ /* 0x000ea4000c1e9b00 */
[----:B------:R-:W-:-:S04]  /*03f0*/  IMAD.WIDE.U32 R10, R11, 0x8, R4 ;  /* 0x000000080b0a7825 */ /* 0x000fc800078e0004 */
[----:B------:R-:W-:Y:S02]  /*0400*/  VIADD R13, R7, 0x200 ;  /* 0x00000200070d7836 */ /* 0x000fe40000000000 */
[----:B------:R-:W3:Y:S02]  /*0410*/  LDG.E.64.CONSTANT R10, desc[UR10][R10.64] ;  /* 0x0000000a0a0a7981 */ /* 0x000ee4000c1e9b00 */
[----:B------:R-:W-:-:S04]  /*0420*/  IMAD.WIDE.U32 R12, R13, 0x8, R4 ;  /* 0x000000080d0c7825 */ /* 0x000fc800078e0004 */
[----:B------:R-:W-:Y:S02]  /*0430*/  VIADD R15, R7, 0x300 ;  /* 0x00000300070f7836 */ /* 0x000fe40000000000 */
[----:B------:R-:W4:Y:S02]  /*0440*/  LDG.E.64.CONSTANT R12, desc[UR10][R12.64] ;  /* 0x0000000a0c0c7981 */ /* 0x000f24000c1e9b00 */
[----:B------:R-:W-:-:S06]  /*0450*/  IMAD.WIDE.U32 R14, R15, 0x8, R4 ;  /* 0x000000080f0e7825 */ /* 0x000fcc00078e0004 */
[----:B------:R-:W4:Y:S01]  /*0460*/  LDG.E.64.CONSTANT R14, desc[UR10][R14.64] ;  /* 0x0000000a0e0e7981 */ /* 0x000f22000c1e9b00 */
[----:B------:R-:W-:Y:S01]  /*0470*/  VIADD R7, R7, 0x400 ;  /* 0x0000040007077836 */ /* 0x000fe20000000000 */
[----:B--2--5:R-:W-:-:S06]  /*0480*/  DSETP.GEU.AND P0, PT, R2, R8, PT ;  /* 0x000000080200722a */ /* 0x024fcc0003f0e000 */
[----:B------:R-:W-:Y:S01]  /*0490*/  FSEL R2, R8, R2, !P0 ;  /* 0x0000000208027208 */ /* 0x000fe20004000000 */
[C---:B------:R-:W-:Y:S01]  /*04a0*/  VIADD R8, R6.reuse, 0x200 ;  /* 0x0000020006087836 */ /* 0x040fe20000000000 */
[----:B------:R-:W-:Y:S01]  /*04b0*/  FSEL R3, R9, R3, !P0 ;  /* 0x0000000309037208 */ /* 0x000fe20004000000 */
[----:B------:R-:W-:-:S03]  /*04c0*/  VIADD R6, R6, 0x400 ;  /* 0x0000040006067836 */ /* 0x000fc60000000000 */
[----:B------:R-:W-:Y:S02]  /*04d0*/  ISETP.GE.AND P1, PT, R8, UR12, PT ;  /* 0x0000000c08007c0c */ /* 0x000fe4000bf26270 */
        /* <DEDUP_REMOVED lines=8> */
[----:B------:R-:W-:Y:S01]  /*0560*/  FSEL R3, R15, R3, !P0 ;  /* 0x000000030f037208 */ /* 0x000fe20004000000 */
[----:B------:R-:W-:Y:S06]  /*0570*/  @!P1 BRA `(.L_x_67) ;  /* 0xfffffffc00909947 */ /* 0x000fec000383ffff */
.L_x_63:
[----:B------:R-:W-:Y:S05]  /*0580*/  BSYNC.RECONVERGENT B1 ;  /* 0x0000000000017941 */ /* 0x000fea0003800200 */
.L_x_62:
[----:B------:R-:W-:-:S09]  /*0590*/  UISETP.GE.U32.AND UP0, UPT, UR12, 0x100, UPT ;  /* 0x000001000c00788c */ /* 0x000fd2000bf06070 */
[----:B------:R-:W-:Y:S05]  /*05a0*/  BRA.U !UP0, `(.L_x_68) ;  /* 0x00000005082c7547 */ /* 0x000fea000b800000 */
        /* <DEDUP_REMOVED lines=11> */
[----:B------:R-:W-:Y:S04]  /*0660*/  SHFL.DOWN PT, R6, R4, 0x2, 0x1f ;  /* 0x08401f0004067f89 */ /* 0x000fe800000e0000 */
[----:B------:R-:W0:Y:S01]  /*0670*/  SHFL.DOWN PT, R7, R5, 0x2, 0x1f ;  /* 0x08401f0005077f89 */ /* 0x000e2200000e0000 */
[----:B------:R-:W1:Y:S01]  /*0680*/  @!P2 S2R R8, SR_CgaCtaId ;  /* 0x000000000008a919 */ /* 0x000e620000008800 */
[----:B0-----:R-:W-:-:S06]  /*0690*/  DSETP.GEU.AND P1, PT, R4, R6, PT ;  /* 0x000000060400722a */ /* 0x001fcc0003f2e000 */
[----:B------:R-:W-:Y:S02]  /*06a0*/  @!P0 FSEL R4, R6, R4, !P1 ;  /* 0x0000000406048208 */ /* 0x000fe40004800000 */
[----:B------:R-:W-:Y:S02]  /*06b0*/  @!P0 FSEL R5, R7, R5, !P1 ;  /* 0x0000000507058208 */ /* 0x000fe40004800000 */
[----:B------:R-:W-:Y:S01]  /*06c0*/  ISETP.GT.AND P0, PT, R9, 0x1b, PT ;  /* 0x0000001b0900780c */ /* 0x000fe20003f04270 */
[----:B------:R-:W-:Y:S01]  /*06d0*/  SHFL.DOWN PT, R2, R4, 0x4, 0x1f ;  /* 0x08801f0004027f89 */ /* 0x000fe200000e0000 */
[----:B------:R-:W-:Y:S02]  /*06e0*/  @!P2 MOV R7, 0x400 ;  /* 0x000004000007a802 */ /* 0x000fe40000000f00 */
[----:B------:R-:W-:Y:S01]  /*06f0*/  @!P2 SHF.R.U32.HI R6, RZ, 0x2, R0 ;  /* 0x00000002ff06a819 */ /* 0x000fe20000011600 */
[----:B------:R-:W0:Y:S01]  /*0700*/  SHFL.DOWN PT, R3, R5, 0x4, 0x1f ;  /* 0x08801f0005037f89 */ /* 0x000e2200000e0000 */
[----:B-1----:R-:W-:-:S02]  /*0710*/  @!P2 LEA R11, R8, R7, 0x18 ;  /* 0x00000007080ba211 */ /* 0x002fc400078ec0ff */
[----:B------:R-:W-:-:S05]  /*0720*/  @!P2 LOP3.LUT R8, R6, 0xf8, RZ, 0xc0, !PT ;  /* 0x000000f80608a812 */ /* 0x000fca00078ec0ff */
        /* <DEDUP_REMOVED lines=26> */
[----:B-1----:R-:W1:Y:S04]  /*08d0*/  LDS.128 R4, [UR4+0x20] ;  /* 0x00002004ff047984 */ /* 0x002e680008000c00 */
[----:B------:R-:W2:Y:S01]  /*08e0*/  LDS.128 R8, [UR4+0x30] ;  /* 0x00003004ff087984 */ /* 0x000ea20008000c00 */
        /* <DEDUP_REMOVED lines=8> */
[----:B------:R-:W-:Y:S02]  /*0970*/  FSEL R5, R5, R3, !P1 ;  /* 0x0000000305057208 */ /* 0x000fe40004800000 */
[----:B------:R-:W0:Y:S04]  /*0980*/  LDS.64 R2, [UR4+0x40] ;  /* 0x00004004ff027984 */ /* 0x000e280008000a00 */
[----:B------:R-:W-:-:S06]  /*0990*/  DSETP.GEU.AND P1, PT, R4, R6, PT ;  /* 0x000000060400722a */ /* 0x000fcc0003f2e000 */
[----:B------:R-:W-:Y:S02]  /*09a0*/  FSEL R4, R6, R4, !P1 ;  /* 0x0000000406047208 */ /* 0x000fe40004800000 */
[----:B------:R-:W-:-:S06]  /*09b0*/  FSEL R5, R7, R5, !P1 ;  /* 0x0000000507057208 */ /* 0x000fcc0004800000 */
[----:B--2---:R-:W-:-:S06]  /*09c0*/  DSETP.GEU.AND P1, PT, R4, R8, PT ;  /* 0x000000080400722a */ /* 0x004fcc0003f2e000 */
[----:B------:R-:W-:Y:S02]  /*09d0*/  FSEL R4, R8, R4, !P1 ;  /* 0x0000000408047208 */ /* 0x000fe40004800000 */
[----:B------:R-:W-:-:S06]  /*09e0*/  FSEL R5, R9, R5, !P1 ;  /* 0x0000000509057208 */ /* 0x000fcc0004800000 */
[----:B------:R-:W-:-:S06]  /*09f0*/  DSETP.GEU.AND P1, PT, R4, R10, PT ;  /* 0x0000000a0400722a */ /* 0x000fcc0003f2e000 */
[----:B------:R-:W-:Y:S02]  /*0a00*/  FSEL R4, R10, R4, !P1 ;  /* 0x000000040a047208 */ /* 0x000fe40004800000 */
[----:B------:R-:W-:-:S06]  /*0a10*/  FSEL R5, R11, R5, !P1 ;  /* 0x000000050b057208 */ /* 0x000fcc0004800000 */
[----:B0-----:R-:W-:-:S06]  /*0a20*/  DSETP.GEU.AND P1, PT, R4, R2, PT ;  /* 0x000000020400722a */ /* 0x001fcc0003f2e000 */
[----:B------:R-:W-:Y:S02]  /*0a30*/  FSEL R2, R2, R4, !P1 ;  /* 0x0000000402027208 */ /* 0x000fe40004800000 */
[----:B------:R-:W-:Y:S01]  /*0a40*/  FSEL R3, R3, R5, !P1 ;  /* 0x0000000503037208 */ /* 0x000fe20004800000 */
[----:B------:R-:W-:Y:S06]  /*0a50*/  BRA `(.L_x_69) ;  /* 0x00000034005c7947 */ /* 0x000fec0003800000 */
.L_x_68:
[----:B------:R-:W-:Y:S01]  /*0a60*/  LOP3.LUT R4, R0, 0x3e0, RZ, 0xc0, !PT ;  /* 0x000003e000047812 */ /* 0x000fe200078ec0ff */
[----:B------:R-:W0:Y:S04]  /*0a70*/  S2R R10, SR_LANEID ;  /* 0x00000000000a7919 */ /* 0x000e280000000000 */
[----:B------:R-:W-:Y:S01]  /*0a80*/  VIADD R5, R4, 0x20 ;  /* 0x0000002004057836 */ /* 0x000fe20000000000 */
[----:B------:R-:W-:-:S04]  /*0a90*/  LOP3.LUT R4, RZ, R4, RZ, 0x33, !PT ;  /* 0x00000004ff047212 */ /* 0x000fc800078e33ff */
[----:B------:R-:W-:Y:S01]  /*0aa0*/  ISETP.GT.U32.AND P0, PT, R5, UR12, PT ;  /* 0x0000000c05007c0c */ /* 0x000fe2000bf04070 */
[----:B------:R-:W-:-:S05]  /*0ab0*/  VIADD R4, R4, UR12 ;  /* 0x0000000c04047c36 */ /* 0x000fca0008000000 */
[----:B------:R-:W-:-:S05]  /*0ac0*/  SEL R5, R4, 0x1f, P0 ;  /* 0x0000001f04057807 */ /* 0x000fca0000000000 */
[----:B-----5:R-:W-:Y:S04]  /*0ad0*/  SHFL.DOWN PT, R6, R2, 0x1, R5 ;  /* 0x0820000002067989 */ /* 0x020fe800000e0005 */
[----:B------:R-:W1:Y:S01]  /*0ae0*/  SHFL.DOWN PT, R7, R3, 0x1, R5 ;  /* 0x0820000003077989 */ /* 0x000e6200000e0005 */
[----:B0-----:R-:W-:Y:S01]  /*0af0*/  ISETP.GE.AND P0, PT, R10, R5, PT ;  /* 0x000000050a00720c */ /* 0x001fe20003f06270 */
[----:B-1----:R-:W-:-:S06]  /*0b00*/  DSETP.GEU.AND P1, PT, R2, R6, PT ;  /* 0x000000060200722a */ /* 0x002fcc0003f2e000 */
[-C--:B------:R-:W-:Y:S01]  /*0b10*/  FSEL R9, R6, R2.reuse, !P1 ;  /* 0x0000000206097208 */ /* 0x080fe20004800000 */
[----:B------:R-:W-:Y:S01]  /*0b20*/  VIADD R6, R10, 0x2 ;  /* 0x000000020a067836 */ /* 0x000fe20000000000 */
[-C--:B------:R-:W-:Y:S02]  /*0b30*/  FSEL R7, R7, R3.reuse, !P1 ;  /* 0x0000000307077208 */ /* 0x080fe40004800000 */
[----:B------:R-:W-:Y:S02]  /*0b40*/  FSEL R4, R9, R2, !P0 ;  /* 0x0000000209047208 */ /* 0x000fe40004000000 */
[----:B------:R-:W-:Y:S02]  /*0b50*/  FSEL R7, R7, R3, !P0 ;  /* 0x0000000307077208 */ /* 0x000fe40004000000 */
[----:B------:R-:W-:Y:S01]  /*0b60*/  ISETP.GT.AND P0, PT, R6, R5, PT ;  /* 0x000000050600720c */ /* 0x000fe20003f04270 */
[----:B------:R-:W-:Y:S01]  /*0b70*/  SHFL.DOWN PT, R8, R4, 0x2, R5 ;  /* 0x0840000004087989 */ /* 0x000fe200000e0005 */
[----:B------:R-:W-:-:S03]  /*0b80*/  IMAD.MOV.U32 R6, RZ, RZ, R4 ;  /* 0x000000ffff067224 */ /* 0x000fc600078e0004 */
[----:B------:R-:W0:Y:S03]  /*0b90*/  SHFL.DOWN PT, R9, R7, 0x2, R5 ;  /* 0x0840000007097989 */ /* 0x000e2600000e0005 */
[----:B0-----:R-:W-:Y:S01]  /*0ba0*/  DSETP.GEU.AND P1, PT, R6, R8, PT ;  /* 0x000000080600722a */ /* 0x001fe20003f2e000 */
[----:B------:R-:W-:-:S05]  /*0bb0*/  VIADD R6, R10, 0x4 ;  /* 0x000000040a067836 */ /* 0x000fca0000000000 */
[----:B------:R-:W-:Y:S02]  /*0bc0*/  @!P0 FSEL R4, R8, R4, !P1 ;  /* 0x0000000408048208 */ /* 0x000fe40004800000 */
[----:B------:R-:W-:Y:S02]  /*0bd0*/  @!P0 FSEL R7, R9, R7, !P1 ;  /* 0x0000000709078208 */ /* 0x000fe40004800000 */
        /* <DEDUP_REMOVED lines=10> */
[----:B------:R-:W-:Y:S01]  /*0c80*/  IMAD.MOV.U32 R6, RZ, RZ, R4 ;  /* 0x000000ffff067224 */ /* 0x000fe200078e0004 */
[C---:B------:R-:W-:Y:S02]  /*0c90*/  ISETP.NE.AND P0, PT, R10.reuse, RZ, PT ;  /* 0x000000ff0a00720c */ /* 0x040fe40003f05270 */
[----:B------:R-:W0:Y:S11]  /*0ca0*/  SHFL.DOWN PT, R3, R7, 0x8, R5 ;  /* 0x0900000007037989 */ /* 0x000e3600000e0005 */
[----:B------:R-:W1:Y:S01]  /*0cb0*/  @!P0 S2R R9, SR_CgaCtaId ;  /* 0x0000000000098919 */ /* 0x000e620000008800 */
[----:B------:R-:W-:Y:S01]  /*0cc0*/  @!P0 MOV R8, 0x400 ;  /* 0x0000040000088802 */ /* 0x000fe20000000f00 */
[----:B0-----:R-:W-:Y:S01]  /*0cd0*/  DSETP.GEU.AND P2, PT, R6, R2, PT ;  /* 0x000000020600722a */ /* 0x001fe20003f4e000 */
[----:B------:R-:W-:-:S05]  /*0ce0*/  VIADD R6, R10, 0x10 ;  /* 0x000000100a067836 */ /* 0x000fca0000000000 */
[----:B------:R-:W-:Y:S02]  /*0cf0*/  @!P1 FSEL R4, R2, R4, !P2 ;  /* 0x0000000402049208 */ /* 0x000fe40005000000 */
[----:B------:R-:W-:Y:S02]  /*0d00*/  @!P1 FSEL R7, R3, R7, !P2 ;  /* 0x0000000703079208 */ /* 0x000fe40005000000 */
[----:B------:R-:W-:Y:S01]  /*0d10*/  ISETP.GT.AND P1, PT, R6, R5, PT ;  /* 0x000000050600720c */ /* 0x000fe20003f24270 */
[----:B------:R-:W-:Y:S01]  /*0d20*/  SHFL.DOWN PT, R2, R4, 0x10, R5 ;  /* 0x0a00000004027989 */ /* 0x000fe200000e0005 */
[----:B------:R-:W-:-:S03]  /*0d30*/  @!P0 SHF.R.U32.HI R6, RZ, 0x2, R0 ;  /* 0x00000002ff068819 */ /* 0x000fc60000011600 */
[----:B------:R0:W2:Y:S01]  /*0d40*/  SHFL.DOWN PT, R3, R7, 0x10, R5 ;  /* 0x0a00000007037989 */ /* 0x0000a200000e0005 */
[----:B------:R-:W-:Y:S02]  /*0d50*/  @!P0 LOP3.LUT R6, R6, 0xf8, RZ, 0xc0, !PT ;  /* 0x000000f806068812 */ /* 0x000fe400078ec0ff */
[----:B-1----:R-:W-:-:S05]  /*0d60*/  @!P0 LEA R9, R9, R8, 0x18 ;  /* 0x0000000809098211 */ /* 0x002fca00078ec0ff */
[----:B------:R-:W-:Y:S02]  /*0d70*/  @!P0 IMAD.IADD R9, R6, 0x1, R9 ;  /* 0x0000000106098824 */ /* 0x000fe400078e0209 */
[----:B0-----:R-:W-:-:S06]  /*0d80*/  IMAD.MOV.U32 R5, RZ, RZ, R7 ;  /* 0x000000ffff057224 */ /* 0x001fcc00078e0007 */
[----:B--2---:R-:W-:-:S06]  /*0d90*/  DSETP.GEU.AND P2, PT, R4, R2, PT ;  /* 0x000000020400722a */ /* 0x004fcc0003f4e000 */
[----:B------:R-:W-:Y:S02]  /*0da0*/  @!P1 FSEL R4, R2, R4, !P2 ;  /* 0x0000000402049208 */ /* 0x000fe40005000000 */
[----:B------:R-:W-:-:S03]  /*0db0*/  @!P1 FSEL R7, R3, R7, !P2 ;  /* 0x0000000703079208 */ /* 0x000fc60005000000 */
[----:B------:R-:W-:Y:S02]  /*0dc0*/  IMAD.MOV.U32 R2, RZ, RZ, R4 ;  /* 0x000000ffff027224 */ /* 0x000fe400078e0004 */
[----:B------:R-:W-:-:S05]  /*0dd0*/  IMAD.MOV.U32 R3, RZ, RZ, R7 ;  /* 0x000000ffff037224 */ /* 0x000fca00078e0007 */
[----:B------:R1:W-:Y:S01]  /*0de0*/  @!P0 STS.64 [R9+0x8], R2 ;  /* 0x0000080209008388 */ /* 0x0003e20000000a00 */
[----:B------:R-:W-:Y:S01]  /*0df0*/  BAR.SYNC.DEFER_BLOCKING 0x0 ;  /* 0x0000000000007b1d */ /* 0x000fe20000010000 */
[----:B------:R-:W-:-:S13]  /*0e00*/  ISETP.NE.AND P0, PT, R0, RZ, PT ;  /* 0x000000ff0000720c */ /* 0x000fda0003f05270 */
[----:B-1----:R-:W-:Y:S05]  /*0e10*/  @P0 BRA `(.L_x_69) ;  /* 0x00000030006c0947 */ /* 0x002fea0003800000 */
[----:B------:R-:W0:Y:S01]  /*0e20*/  S2UR UR5, SR_CgaCtaId ;  /* 0x00000000000579c3 */ /* 0x000e220000008800 */
[----:B------:R-:W-:Y:S01]  /*0e30*/  UMOV UR4, 0x400 ;  /* 0x0000040000047882 */ /* 0x000fe20000000000 */
[----:B------:R-:W-:Y:S02]  /*0e40*/  UISETP.GT.U32.AND UP0, UPT, UR12, 0x20, UPT ;  /* 0x000000200c00788c */ /* 0x000fe4000bf04070 */
[----:B------:R-:W-:-:S04]  /*0e50*/  UISETP.GT.U32.AND UP1, UPT, UR12, 0x40, UPT ;  /* 0x000000400c00788c */ /* 0x000fc8000bf24070 */
[----:B------:R-:W-:Y:S01]  /*0e60*/  PLOP3.LUT P3, PT, PT, PT, UP0, 0x80, 0x8 ;  /* 0x000000000008781c */ /* 0x000fe20003f6f008 */
[----:B------:R-:W-:Y:S01]  /*0e70*/  UISETP.GT.U32.AND UP0, UPT, UR12, 0x60, UPT ;  /* 0x000000600c00788c */ /* 0x000fe2000bf04070 */
[----:B------:R-:W-:Y:S01]  /*0e80*/  PLOP3.LUT P2, PT, PT, PT, UP1, 0x80, 0x8 ;  /* 0x000000000008781c */ /* 0x000fe20003f4f018 */
[----:B0-----:R-:W-:-:S09]  /*0e90*/  ULEA UR4, UR5, UR4, 0x18 ;  /* 0x0000000405047291 */ /* 0x001fd2000f8ec0ff */
[----:B------:R-:W0:Y:S04]  /*0ea0*/  LDS.128 R12, [UR4+0x10] ;  /* 0x00001004ff0c7984 */ /* 0x000e280008000c00 */
[----:B------:R-:W1:Y:S01]  /*0eb0*/  LDS.128 R4, [UR4+0x20] ;  /* 0x00002004ff047984 */ /* 0x000e620008000c00 */
[----:B0-----:R-:W-:-:S06]  /*0ec0*/  DSETP.GEU.AND P1, PT, R2, R12, PT ;  /* 0x0000000c0200722a */ /* 0x001fcc0003f2e000 */
[-C--:B------:R-:W-:Y:S02]  /*0ed0*/  FSEL R9, R12, R2.reuse, !P1 ;  /* 0x000000020c097208 */ /* 0x080fe40004800000 */
[-C--:B------:R-:W-:Y:S02]  /*0ee0*/  FSEL R11, R13, R3.reuse, !P1 ;  /* 0x000000030d0b7208 */ /* 0x080fe40004800000 */
[----:B------:R-:W-:Y:S02]  /*0ef0*/  FSEL R13, R9, R2, P3 ;  /* 0x00000002090d7208 */ /* 0x000fe40001800000 */
[----:B------:R-:W-:Y:S02]  /*0f00*/  FSEL R0, R11, R3, P3 ;  /* 0x000000030b007208 */ /* 0x000fe40001800000 */
[----:B------:R-:W-:Y:S01]  /*0f10*/  PLOP3.LUT P1, PT, PT, PT, UP0, 0x80, 0x8 ;  /* 0x000000000008781c */ /* 0x000fe20003f2f008 */
[----:B------:R-:W-:Y:S01]  /*0f20*/  IMAD.MOV.U32 R2, RZ, RZ, R13 ;  /* 0x000000ffff027224 */ /* 0x000fe200078e000d */
[----:B------:R-:W0:Y:S01]  /*0f30*/  LDS.128 R8, [UR4+0x30] ;  /* 0x00003004ff087984 */ /* 0x000e220008000c00 */
[----:B------:R-:W-:Y:S01]  /*0f40*/  IMAD.MOV.U32 R3, RZ, RZ, R0 ;  /* 0x000000ffff037224 */ /* 0x000fe200078e0000 */
[----:B------:R-:W-:-:S05]  /*0f50*/  UISETP.GT.U32.AND UP0, UPT, UR12, 0x80, UPT ;  /* 0x000000800c00788c */ /* 0x000fca000bf04070 */
[----:B------:R-:W-:-:S06]  /*0f60*/  DSETP.GEU.AND P3, PT, R2, R14, PT ;  /* 0x0000000e0200722a */ /* 0x000fcc0003f6e000 */
[----:B------:R-:W-:Y:S02]  /*0f70*/  @P2 FSEL R13, R14, R13, !P3 ;  /* 0x0000000d0e0d2208 */ /* 0x000fe40005800000 */
[----:B------:R-:W-:Y:S02]  /*0f80*/  @P2 FSEL R0, R15, R0, !P3 ;  /* 0x000000000f002208 */ /* 0x000fe40005800000 */
[----:B------:R-:W-:Y:S01]  /*0f90*/  PLOP3.LUT P2, PT, PT, PT, UP0, 0x80, 0x8 ;  /* 0x000000000008781c */ /* 0x000fe20003f4f008 */
[----:B------:R-:W-:Y:S01]  /*0fa0*/  IMAD.MOV.U32 R2, RZ, RZ, R13 ;  /* 0x000000ffff027224 */ /* 0x000fe200078e000d */
[----:B------:R-:W-:Y:S01]  /*0fb0*/  UISETP.GT.U32.AND UP0, UPT, UR12, 0xa0, UPT ;  /* 0x000000a00c00788c */ /* 0x000fe2000bf04070 */
[----:B------:R-:W-:-:S06]  /*0fc0*/  IMAD.MOV.U32 R3, RZ, RZ, R0 ;  /* 0x000000ffff037224 */ /* 0x000fcc00078e0000 */
[----:B-1----:R-:W-:Y:S01]  /*0fd0*/  DSETP.GEU.AND P3, PT, R2, R4, PT ;  /* 0x000000040200722a */ /* 0x002fe20003f6e000 */
[----:B------:R-:W1:Y:S05]  /*0fe0*/  LDS.64 R2, [UR4+0x40] ;  /* 0x00004004ff027984 */ /* 0x000e6a0008000a00 */
[----:B------:R-:W-:Y:S02]  /*0ff0*/  @P1 FSEL R13, R4, R13, !P3 ;  /* 0x0000000d040d1208 */ /* 0x000fe40005800000 */
[----:B------:R-:W-:Y:S02]  /*1000*/  @P1 FSEL R0, R5, R0, !P3 ;  /* 0x0000000005001208 */ /* 0x000fe40005800000 */
[----:B------:R-:W-:Y:S01]  /*1010*/  PLOP3.LUT P1, PT, PT, PT, UP0, 0x80, 0x8 ;  /* 0x000000000008781c */ /* 0x000fe20003f2f008 */
[----:B------:R-:W-:Y:S01]  /*1020*/  IMAD.MOV.U32 R4, RZ, RZ, R13 ;  /* 0x000000ffff047224 */ /* 0x000fe200078e000d */
[----:B------:R-:W-:Y:S01]  /*1030*/  UISETP.GT.U32.AND UP0, UPT, UR12, 0xc0, UPT ;  /* 0x000000c00c00788c */ /* 0x000fe2000bf04070 */
[----:B------:R-:W-:-:S06]  /*1040*/  IMAD.MOV.U32 R5, RZ, RZ, R0 ;  /* 0x000000ffff057224 */ /* 0x000fcc00078e0000 */
[----:B------:R-:W-:-:S06]  /*1050*/  DSETP.GEU.AND P3, PT, R4, R6, PT ;  /* 0x000000060400722a */ /* 0x000fcc0003f6e000 */
[----:B------:R-:W-:Y:S02]  /*1060*/  @P2 FSEL R13, R6, R13, !P3 ;  /* 0x0000000d060d2208 */ /* 0x000fe40005800000 */
[----:B------:R-:W-:Y:S02]  /*1070*/  @P2 FSEL R0, R7, R0, !P3 ;  /* 0x0000000007002208 */ /* 0x000fe40005800000 */
[----:B------:R-:W-:Y:S01]  /*1080*/  PLOP3.LUT P2, PT, PT, PT, UP0, 0x80, 0x8 ;  /* 0x000000000008781c */ /* 0x000fe20003f4f008 */
[----:B------:R-:W-:Y:S01]  /*1090*/  IMAD.MOV.U32 R4, RZ, RZ, R13 ;  /* 0x000000ffff047224 */ /* 0x000fe200078e000d */
[----:B------:R-:W-:Y:S01]  /*10a0*/  UISETP.GT.U32.AND UP0, UPT, UR12, 0xe0, UPT ;  /* 0x000000e00c00788c */ /* 0x000fe2000bf04070 */
[----:B------:R-:W-:-:S06]  /*10b0*/  IMAD.MOV.U32 R5, RZ, RZ, R0 ;  /* 0x000000ffff057224 */ /* 0x000fcc00078e0000 */
[----:B0-----:R-:W-:-:S06]  /*10c0*/  DSETP.GEU.AND P3, PT, R4, R8, PT ;  /* 0x000000080400722a */ /* 0x001fcc0003f6e000 */
[----:B------:R-:W-:Y:S02]  /*10d0*/  @P1 FSEL R13, R8, R13, !P3 ;  /* 0x0000000d080d1208 */ /* 0x000fe40005800000 */
[----:B------:R-:W-:Y:S02]  /*10e0*/  @P1 FSEL R0, R9, R0, !P3 ;  /* 0x0000000009001208 */ /* 0x000fe40005800000 */
[----:B------:R-:W-:Y:S01]  /*10f0*/  PLOP3.LUT P1, PT, PT, PT, UP0, 0x80, 0x8 ;  /* 0x000000000008781c */ /* 0x000fe20003f2f008 */
[----:B------:R-:W-:Y:S02]  /*1100*/  IMAD.MOV.U32 R4, RZ, RZ, R13 ;  /* 0x000000ffff047224 */ /* 0x000fe400078e000d */
[----:B------:R-:W-:-:S06]  /*1110*/  IMAD.MOV.U32 R5, RZ, RZ, R0 ;  /* 0x000000ffff057224 */ /* 0x000fcc00078e0000 */
[----:B------:R-:W-:-:S06]  /*1120*/  DSETP.GEU.AND P3, PT, R4, R10, PT ;  /* 0x0000000a0400722a */ /* 0x000fcc0003f6e000 */
[----:B------:R-:W-:Y:S02]  /*1130*/  @P2 FSEL R13, R10, R13, !P3 ;  /* 0x0000000d0a0d2208 */ /* 0x000fe40005800000 */
[----:B------:R-:W-:-:S03]  /*1140*/  @P2 FSEL R0, R11, R0, !P3 ;  /* 0x000000000b002208 */ /* 0x000fc60005800000 */
[----:B------:R-:W-:Y:S02]  /*1150*/  IMAD.MOV.U32 R4, RZ, RZ, R13 ;  /* 0x000000ffff047224 */ /* 0x000fe400078e000d */
[----:B------:R-:W-:-:S06]  /*1160*/  IMAD.MOV.U32 R5, RZ, RZ, R0 ;  /* 0x000000ffff057224 */ /* 0x000fcc00078e0000 */
[----:B-1----:R-:W-:-:S06]  /*1170*/  DSETP.GEU.AND P2, PT, R4, R2, PT ;  /* 0x000000020400722a */ /* 0x002fcc0003f4e000 */
[----:B------:R-:W-:Y:S02]  /*1180*/  @P1 FSEL R13, R2, R13, !P2 ;  /* 0x0000000d020d1208 */ /* 0x000fe40005000000 */
[----:B------:R-:W-:-:S03]  /*1190*/  @P1 FSEL R0, R3, R0, !P2 ;  /* 0x0000000003001208 */ /* 0x000fc60005000000 */
[----:B------:R-:W-:Y:S02]  /*11a0*/  IMAD.MOV.U32 R2, RZ, RZ, R13 ;  /* 0x000000ffff027224 */ /* 0x000fe400078e000d */
[----:B------:R-:W-:Y:S01]  /*11b0*/  IMAD.MOV.U32 R3, RZ, RZ, R0 ;  /* 0x000000ffff037224 */ /* 0x000fe200078e0000 */
[----:B------:R-:W-:Y:S06]  /*11c0*/  BRA `(.L_x_69) ;  /* 0x0000002c00807947 */ /* 0x000fec0003800000 */
.L_x_59:
[----:B------:R-:W0:Y:S01]  /*11d0*/  S2R R0, SR_TID.X ;  /* 0x0000000000007919 */ /* 0x000e220000002100 */
[----:B------:R-:W1:Y:S01]  /*11e0*/  LDC.64 R20, c[0x0][0x380] ;  /* 0x0000e000ff147b82 */ /* 0x000e620000000a00 */
[----:B------:R-:W-:Y:S02]  /*11f0*/  IMAD.U32 R3, RZ, RZ, UR16 ;  /* 0x00000010ff037e24 */ /* 0x000fe4000f8e00ff */
[----:B0-----:R-:W-:-:S04]  /*1200*/  IMAD.SHL.U32 R2, R0, 0x4, RZ ;  /* 0x0000000400027824 */ /* 0x001fc800078e00ff */
[----:B------:R-:W-:-:S04]  /*1210*/  IMAD R3, R3, 0x800, R2 ;  /* 0x0000080003037824 */ /* 0x000fc800078e0202 */
[----:B-1----:R-:W-:-:S05]  /*1220*/  IMAD.WIDE.U32 R20, R3, 0x8, R20 ;  /* 0x0000000803147825 */ /* 0x002fca00078e0014 */
[----:B------:R-:W2:Y:S04]  /*1230*/  LDG.E.128.CONSTANT R4, desc[UR10][R20.64] ;  /* 0x0000000a14047981 */ /* 0x000ea8000c1e9d00 */
[----:B------:R-:W3:Y:S04]  /*1240*/  LDG.E.128.CONSTANT R8, desc[UR10][R20.64+0x10] ;  /* 0x0000100a14087981 */ /* 0x000ee8000c1e9d00 */
[----:B------:R-:W4:Y:S04]  /*1250*/  LDG.E.128.CONSTANT R12, desc[UR10][R20.64+0x2000] ;  /* 0x0020000a140c7981 */ /* 0x000f28000c1e9d00 */
[----:B------:R-:W5:Y:S01]  /*1260*/  LDG.E.128.CONSTANT R16, desc[UR10][R20.64+0x2010] ;  /* 0x0020100a14107981 */ /* 0x000f62000c1e9d00 */
[----:B------:R-:W-:Y:S01]  /*1270*/  UISETP.GE.U32.AND UP0, UPT, UR12, UR5, UPT ;  /* 0x000000050c00728c */ /* 0x000fe2000bf06070 */
        /* <DEDUP_REMOVED lines=21> */
[----:B------:R-:W-:Y:S06]  /*13d0*/  BRA.U !UP0, `(.L_x_70) ;  /* 0x0000000508dc7547 */ /* 0x000fec000b800000 */
[----:B------:R-:W-:Y:S02]  /*13e0*/  ULEA UR6, UR16, UR5, 0xb ;  /* 0x0000000510067291 */ /* 0x000fe4000f8e58ff */
[----:B------:R-:W-:Y:S01]  /*13f0*/  UIADD3 UR14, UPT, UPT, UR8, -0x800, URZ ;  /* 0xfffff800080e7890 */ /* 0x000fe2000fffe0ff */
[----:B------:R-:W0:Y:S03]  /*1400*/  LDCU UR9, c[0x0][0x3a8] ;  /* 0x00007500ff0977ac */ /* 0x000e260008000800 */
[----:B------:R-:W-:Y:S01]  /*1410*/  VIADD R3, R0, UR6 ;  /* 0x0000000600037c36 */ /* 0x000fe20008000000 */
[----:B------:R-:W-:Y:S01]  /*1420*/  UISETP.GT.U32.AND UP0, UPT, UR6, UR14, UPT ;  /* 0x0000000e0600728c */ /* 0x000fe2000bf04070 */
[----:B------:R-:W1:Y:S01]  /*1430*/  LDCU.64 UR18, c[0x0][0x380] ;  /* 0x00007000ff1277ac */ /* 0x000e620008000a00 */
[----:B------:R-:W-:Y:S01]  /*1440*/  UIADD3 UR13, UPT, UPT, UR6, 0x100, URZ ;  /* 0x00000100060d7890 */ /* 0x000fe2000fffe0ff */
[----:B------:R-:W-:Y:S01]  /*1450*/  UMOV UR4, URZ ;  /* 0x000000ff00047c82 */ /* 0x000fe20008000000 */
[----:B------:R-:W-:-:S05]  /*1460*/  UMOV UR7, UR6 ;  /* 0x0000000600077c82 */ /* 0x000fca0008000000 */
[----:B------:R-:W-:Y:S05]  /*1470*/  BRA.U UP0, `(.L_x_71) ;  /* 0x0000000100a87547 */ /* 0x000fea000b800000 */
.L_x_72:
[----:B------:R-:W-:-:S05]  /*1480*/  IADD3 R4, P0, PT, R2, UR7, RZ ;  /* 0x0000000702047c10 */ /* 0x000fca000ff1e0ff */
[----:B------:R-:W-:Y:S01]  /*1490*/  IMAD.X R5, RZ, RZ, RZ, P0 ;  /* 0x000000ffff057224 */ /* 0x000fe200000e06ff */
[----:B-1----:R-:W-:-:S04]  /*14a0*/  LEA R22, P0, R4, UR18, 0x3 ;  /* 0x0000001204167c11 */ /* 0x002fc8000f8018ff */
[----:B------:R-:W-:-:S05]  /*14b0*/  LEA.HI.X R23, R4, UR19, R5, 0x3, P0 ;  /* 0x0000001304177c11 */ /* 0x000fca00080f1c05 */
[----:B------:R-:W2:Y:S04]  /*14c0*/  LDG.E.128.CONSTANT R4, desc[UR10][R22.64] ;  /* 0x0000000a16047981 */ /* 0x000ea8000c1e9d00 */
[----:B------:R-:W3:Y:S04]  /*14d0*/  LDG.E.128.CONSTANT R8, desc[UR10][R22.64+0x10] ;  /* 0x0000100a16087981 */ /* 0x000ee8000c1e9d00 */
[----:B------:R-:W4:Y:S04]  /*14e0*/  LDG.E.128.CONSTANT R12, desc[UR10][R22.64+0x2000] ;  /* 0x0020000a160c7981 */ /* 0x000f28000c1e9d00 */
[----:B------:R-:W5:Y:S01]  /*14f0*/  LDG.E.128.CONSTANT R16, desc[UR10][R22.64+0x2010] ;  /* 0x0020100a16107981 */ /* 0x000f62000c1e9d00 */
[----:B0-----:R-:W-:-:S02]  /*1500*/  UMOV UR8, UR9 ;  /* 0x0000000900087c82 */ /* 0x001fc40008000000 */
[----:B------:R-:W-:-:S04]  /*1510*/  UIADD3 UR15, UPT, UPT, -UR7, UR8, URZ ;  /* 0x00000008070f7290 */ /* 0x000fc8000fffe1ff */
[----:B------:R-:W-:Y:S01]  /*1520*/  UISETP.GE.U32.AND UP0, UPT, UR15, UR5, UPT ;  /* 0x000000050f00728c */ /* 0x000fe2000bf06070 */
        /* <DEDUP_REMOVED lines=25> */
[----:B------:R-:W-:Y:S02]  /*16c0*/  UIADD3 UR7, UPT, UPT, UR5, UR7, URZ ;  /* 0x0000000705077290 */ /* 0x000fe4000fffe0ff */
[----:B------:R-:W-:Y:S01]  /*16d0*/  VIADD R3, R3, UR5 ;  /* 0x0000000503037c36 */ /* 0x000fe20008000000 */
[----:B------:R-:W-:Y:S02]  /*16e0*/  UIADD3 UR4, UPT, UPT, UR4, 0x1, URZ ;  /* 0x0000000104047890 */ /* 0x000fe4000fffe0ff */
[----:B------:R-:W-:Y:S02]  /*16f0*/  UISETP.GT.U32.AND UP0, UPT, UR7, UR14, UPT ;  /* 0x0000000e0700728c */ /* 0x000fe4000bf04070 */
[----:B------:R-:W-:-:S07]  /*1700*/  UIADD3 UR13, UPT, UPT, UR5, UR13, URZ ;  /* 0x0000000d050d7290 */ /* 0x000fce000fffe0ff */
[----:B------:R-:W-:Y:S05]  /*1710*/  BRA.U !UP0, `(.L_x_72) ;  /* 0xfffffffd08587547 */ /* 0x000fea000b83ffff */
.L_x_71:
[----:B------:R-:W-:-:S09]  /*1720*/  UISETP.GE.U32.AND UP0, UPT, UR7, UR8, UPT ;  /* 0x000000080700728c */ /* 0x000fd2000bf06070 */
[----:B------:R-:W-:Y:S05]  /*1730*/  BRA.U UP0, `(.L_x_70) ;  /* 0x0000000500047547 */ /* 0x000fea000b800000 */
[----:B------:R-:W-:Y:S01]  /*1740*/  UIADD3 UR5, UPT, UPT, -UR7, UR8, URZ ;  /* 0x0000000807057290 */ /* 0x000fe2000fffe1ff */
[----:B------:R-:W-:Y:S05]  /*1750*/  BSSY.RECONVERGENT B1, `(.L_x_70) ;  /* 0x000003f000017945 */ /* 0x000fea0003800200 */
[----:B------:R-:W-:-:S13]  /*1760*/  ISETP.GE.AND P0, PT, R0, UR5, PT ;  /* 0x0000000500007c0c */ /* 0x000fda000bf06270 */
[----:B------:R-:W-:Y:S05]  /*1770*/  @P0 BRA `(.L_x_73) ;  /* 0x0000000000f00947 */ /* 0x000fea0003800000 */
[----:B------:R-:W2:Y:S01]  /*1780*/  LDC R5, c[0x0][0x3ac] ;  /* 0x0000eb00ff057b82 */ /* 0x000ea20000000800 */
[----:B------:R-:W-:Y:S01]  /*1790*/  LOP3.LUT R2, RZ, R0, RZ, 0x33, !PT ;  /* 0x00000000ff027212 */ /* 0x000fe200078e33ff */
[----:B------:R-:W-:Y:S01]  /*17a0*/  BSSY.RECONVERGENT B2, `(.L_x_74) ;  /* 0x0000019000027945 */ /* 0x000fe20003800200 */
[----:B------:R-:W-:-:S03]  /*17b0*/  IMAD.MOV.U32 R8, RZ, RZ, R0 ;  /* 0x000000ffff087224 */ /* 0x000fc600078e0000 */
[----:B------:R-:W-:-:S04]  /*17c0*/  VIADD R2, R2, UR8 ;  /* 0x0000000802027c36 */ /* 0x000fc80008000000 */
[C---:B------:R-:W-:Y:S01]  /*17d0*/  VIADD R4, R2.reuse, -UR6 ;  /* 0x8000000602047c36 */ /* 0x040fe20008000000 */
[C---:B------:R-:W-:Y:S02]  /*17e0*/  LOP3.LUT R6, R2.reuse, 0x300, RZ, 0xc0, !PT ;  /* 0x0000030002067812 */ /* 0x040fe400078ec0ff */
[----:B------:R-:W-:Y:S02]  /*17f0*/  LEA.HI R2, R2, 0x1, RZ, 0x18 ;  /* 0x0000000102027811 */ /* 0x000fe400078fc0ff */
[----:B------:R-:W-:Y:S01]  /*1800*/  ISETP.NE.AND P0, PT, R6, 0x300, PT ;  /* 0x000003000600780c */ /* 0x000fe20003f05270 */
[----:B--2---:R-:W-:-:S04]  /*1810*/  IMAD R5, R5, UR4, RZ ;  /* 0x0000000405057c24 */ /* 0x004fc8000f8e02ff */
[----:B------:R-:W-:-:S05]  /*1820*/  IMAD R4, R5, -0x800, R4 ;  /* 0xfffff80005047824 */ /* 0x000fca00078e0204 */
[----:B------:R-:W-:-:S03]  /*1830*/  ISETP.GE.U32.AND P2, PT, R4, 0x300, PT ;  /* 0x000003000400780c */ /* 0x000fc60003f46070 */
[----:B------:R-:W-:Y:S10]  /*1840*/  @!P0 BRA `(.L_x_75) ;  /* 0x0000000000388947 */ /* 0x000ff40003800000 */
[----:B------:R-:W2:Y:S01]  /*1850*/  LDC.64 R6, c[0x0][0x380] ;  /* 0x0000e000ff067b82 */ /* 0x000ea20000000a00 */
[----:B------:R-:W-:Y:S01]  /*1860*/  LOP3.LUT R2, R2, 0x3, RZ, 0xc0, !PT ;  /* 0x0000000302027812 */ /* 0x000fe200078ec0ff */
[----:B------:R-:W-:-:S04]  /*1870*/  IMAD.MOV.U32 R8, RZ, RZ, R0 ;  /* 0x000000ffff087224 */ /* 0x000fc800078e0000 */
[----:B------:R-:W-:-:S07]  /*1880*/  IMAD.MOV R2, RZ, RZ, -R2 ;  /* 0x000000ffff027224 */ /* 0x000fce00078e0a02 */
.L_x_76:
[----:B--2---:R-:W-:-:S06]  /*1890*/  IMAD.WIDE.U32 R4, R3, 0x8, R6 ;  /* 0x0000000803047825 */ /* 0x004fcc00078e0006 */
        /* <DEDUP_REMOVED lines=9> */
.L_x_75:
[----:B01----:R-:W-:Y:S05]  /*1930*/  BSYNC.RECONVERGENT B2 ;  /* 0x0000000000027941 */ /* 0x003fea0003800200 */
.L_x_74:
[----:B------:R-:W-:Y:S05]  /*1940*/  @!P2 BRA `(.L_x_73) ;  /* 0x00000000007ca947 */ /* 0x000fea0003800000 */
[----:B------:R-:W0:Y:S01]  /*1950*/  LDC.64 R2, c[0x0][0x380] ;  /* 0x0000e000ff027b82 */ /* 0x000e220000000a00 */
[C---:B------:R-:W-:Y:S02]  /*1960*/  VIADD R4, R8.reuse, 0x200 ;  /* 0x0000020008047836 */ /* 0x040fe40000000000 */
[----:B------:R-:W-:-:S07]  /*1970*/  VIADD R5, R8, UR13 ;  /* 0x0000000d08057c36 */ /* 0x000fce0008000000 */
.L_x_77:
[----:B------:R-:W-:-:S04]  /*1980*/  VIADD R7, R5, 0xffffff00 ;  /* 0xffffff0005077836 */ /* 0x000fc80000000000 */
[----:B0-----:R-:W-:-:S06]  /*1990*/  IMAD.WIDE.U32 R6, R7, 0x8, R2 ;  /* 0x0000000807067825 */ /* 0x001fcc00078e0002 */
[----:B------:R-:W2:Y:S01]  /*19a0*/  LDG.E.64.CONSTANT R6, desc[UR10][R6.64] ;  /* 0x0000000a06067981 */ /* 0x000ea2000c1e9b00 */
[----:B------:R-:W-:-:S04]  /*19b0*/  IMAD.WIDE.U32 R8, R5, 0x8, R2 ;  /* 0x0000000805087825 */ /* 0x000fc800078e0002 */
[----:B------:R-:W-:Y:S02]  /*19c0*/  VIADD R11, R5, 0x100 ;  /* 0x00000100050b7836 */ /* 0x000fe40000000000 */
[----:B------:R-:W3:Y:S02]  /*19d0*/  LDG.E.64.CONSTANT R8, desc[UR10][R8.64] ;  /* 0x0000000a08087981 */ /* 0x000ee4000c1e9b00 */
[----:B------:R-:W-:-:S04]  /*19e0*/  IMAD.WIDE.U32 R10, R11, 0x8, R2 ;  /* 0x000000080b0a7825 */ /* 0x000fc800078e0002 */
[----:B------:R-:W-:Y:S02]  /*19f0*/  VIADD R13, R5, 0x200 ;  /* 0x00000200050d7836 */ /* 0x000fe40000000000 */
[----:B------:R-:W4:Y:S02]  /*1a00*/  LDG.E.64.CONSTANT R10, desc[UR10][R10.64] ;  /* 0x0000000a0a0a7981 */ /* 0x000f24000c1e9b00 */
[----:B------:R-:W-:-:S06]  /*1a10*/  IMAD.WIDE.U32 R12, R13, 0x8, R2 ;  /* 0x000000080d0c7825 */ /* 0x000fcc00078e0002 */
[----:B------:R-:W5:Y:S01]  /*1a20*/  LDG.E.64.CONSTANT R12, desc[UR10][R12.64] ;  /* 0x0000000a0c0c7981 */ /* 0x000f62000c1e9b00 */
[----:B------:R-:W-:Y:S01]  /*1a30*/  VIADD R5, R5, 0x400 ;  /* 0x0000040005057836 */ /* 0x000fe20000000000 */
[----:B--2---:R-:W-:-:S06]  /*1a40*/  DSETP.GEU.AND P0, PT, R20, R6, PT ;  /* 0x000000061400722a */ /* 0x004fcc0003f0e000 */
[----:B------:R-:W-:Y:S02]  /*1a50*/  FSEL R14, R6, R20, !P0 ;  /* 0x00000014060e7208 */ /* 0x000fe40004000000 */
[----:B------:R-:W-:-:S06]  /*1a60*/  FSEL R15, R7, R21, !P0 ;  /* 0x00000015070f7208 */ /* 0x000fcc0004000000 */
[----:B---3--:R-:W-:-:S06]  /*1a70*/  DSETP.GEU.AND P0, PT, R14, R8, PT ;  /* 0x000000080e00722a */ /* 0x008fcc0003f0e000 */
[----:B------:R-:W-:Y:S01]  /*1a80*/  FSEL R6, R8, R14, !P0 ;  /* 0x0000000e08067208 */ /* 0x000fe20004000000 */
[C---:B------:R-:W-:Y:S01]  /*1a90*/  VIADD R8, R4.reuse, 0x200 ;  /* 0x0000020004087836 */ /* 0x040fe20000000000 */
[----:B------:R-:W-:Y:S01]  /*1aa0*/  FSEL R7, R9, R15, !P0 ;  /* 0x0000000f09077208 */ /* 0x000fe20004000000 */
[----:B------:R-:W-:-:S05]  /*1ab0*/  VIADD R4, R4, 0x400 ;  /* 0x0000040004047836 */ /* 0x000fca0000000000 */
[----:B----4-:R-:W-:-:S06]  /*1ac0*/  DSETP.GEU.AND P0, PT, R6, R10, PT ;  /* 0x0000000a0600722a */ /* 0x010fcc0003f0e000 */
[----:B------:R-:W-:Y:S02]  /*1ad0*/  FSEL R6, R10, R6, !P0 ;  /* 0x000000060a067208 */ /* 0x000fe40004000000 */
[----:B------:R-:W-:-:S06]  /*1ae0*/  FSEL R7, R11, R7, !P0 ;  /* 0x000000070b077208 */ /* 0x000fcc0004000000 */
[----:B-----5:R-:W-:-:S06]  /*1af0*/  DSETP.GEU.AND P0, PT, R6, R12, PT ;  /* 0x0000000c0600722a */ /* 0x020fcc0003f0e000 */
[----:B------:R-:W-:Y:S02]  /*1b00*/  FSEL R20, R12, R6, !P0 ;  /* 0x000000060c147208 */ /* 0x000fe40004000000 */
[----:B------:R-:W-:Y:S02]  /*1b10*/  FSEL R21, R13, R7, !P0 ;  /* 0x000000070d157208 */ /* 0x000fe40004000000 */
[----:B------:R-:W-:-:S13]  /*1b20*/  ISETP.GE.AND P0, PT, R8, UR5, PT ;  /* 0x0000000508007c0c */ /* 0x000fda000bf06270 */
[----:B------:R-:W-:Y:S05]  /*1b30*/  @!P0 BRA `(.L_x_77) ;  /* 0xfffffffc00908947 */ /* 0x000fea000383ffff */
.L_x_73:
[----:B01----:R-:W-:Y:S05]  /*1b40*/  BSYNC.RECONVERGENT B1 ;  /* 0x0000000000017941 */ /* 0x003fea0003800200 */
.L_x_70:
[----:B------:R-:W2:Y:S01]  /*1b50*/  S2R R7, SR_LANEID ;  /* 0x0000000000077919 */ /* 0x000ea20000000000 */
[----:B------:R-:W-:Y:S04]  /*1b60*/  SHFL.DOWN PT, R2, R20, 0x1, 0x1f ;  /* 0x08201f0014027f89 */ /* 0x000fe800000e0000 */
[----:B------:R-:W3:Y:S02]  /*1b70*/  SHFL.DOWN PT, R3, R21, 0x1, 0x1f ;  /* 0x08201f0015037f89 */ /* 0x000ee400000e0000 */
[----:B---3--:R-:W-:Y:S01]  /*1b80*/  DSETP.GEU.AND P0, PT, R20, R2, PT ;  /* 0x000000021400722a */ /* 0x008fe20003f0e000 */
[C---:B--2---:R-:W-:Y:S02]  /*1b90*/  ISETP.GT.AND P1, PT, R7.reuse, 0x1e, PT ;  /* 0x0000001e0700780c */ /* 0x044fe40003f24270 */
        /* <DEDUP_REMOVED lines=9> */
[----:B------:R-:W2:Y:S03]  /*1c30*/  SHFL.DOWN PT, R5, R3, 0x2, 0x1f ;  /* 0x08401f0003057f89 */ /* 0x000ea600000e0000 */
[----:B------:R-:W-:Y:S01]  /*1c40*/  @!P2 LOP3.LUT R6, R6, 0xf8, RZ, 0xc0, !PT ;  /* 0x000000f80606a812 */ /* 0x000fe200078ec0ff */
[----:B------:R-:W3:Y:S01]  /*1c50*/  @!P2 S2R R9, SR_CgaCtaId ;  /* 0x000000000009a919 */ /* 0x000ee20000008800 */
[----:B--2---:R-:W-:-:S06]  /*1c60*/  DSETP.GEU.AND P0, PT, R2, R4, PT ;  /* 0x000000040200722a */ /* 0x004fcc0003f0e000 */
[----:B------:R-:W-:Y:S02]  /*1c70*/  @!P1 FSEL R2, R4, R2, !P0 ;  /* 0x0000000204029208 */ /* 0x000fe40004000000 */
[----:B------:R-:W-:Y:S02]  /*1c80*/  @!P1 FSEL R3, R5, R3, !P0 ;  /* 0x0000000305039208 */ /* 0x000fe40004000000 */
[----:B------:R-:W-:Y:S01]  /*1c90*/  ISETP.GT.AND P1, PT, R7, 0x1b, PT ;  /* 0x0000001b0700780c */ /* 0x000fe20003f24270 */
[----:B------:R-:W-:Y:S01]  /*1ca0*/  SHFL.DOWN PT, R4, R2, 0x4, 0x1f ;  /* 0x08801f0002047f89 */ /* 0x000fe200000e0000 */
[----:B---3--:R-:W-:-:S03]  /*1cb0*/  @!P2 LEA R9, R9, R8, 0x18 ;  /* 0x000000080909a211 */ /* 0x008fc600078ec0ff */
[----:B------:R-:W2:Y:S02]  /*1cc0*/  SHFL.DOWN PT, R5, R3, 0x4, 0x1f ;  /* 0x08801f0003057f89 */ /* 0x000ea400000e0000 */
[----:B------:R-:W-:Y:S01]  /*1cd0*/  @!P2 IMAD.IADD R9, R6, 0x1, R9 ;  /* 0x000000010609a824 */ /* 0x000fe200078e0209 */
[----:B--2---:R-:W-:-:S06]  /*1ce0*/  DSETP.GEU.AND P0, PT, R2, R4, PT ;  /* 0x000000040200722a */ /* 0x004fcc0003f0e000 */
[----:B------:R-:W-:Y:S02]  /*1cf0*/  @!P1 FSEL R2, R4, R2, !P0 ;  /* 0x0000000204029208 */ /* 0x000fe40004000000 */
[----:B------:R-:W-:Y:S02]  /*1d00*/  @!P1 FSEL R3, R5, R3, !P0 ;  /* 0x0000000305039208 */ /* 0x000fe40004000000 */
[----:B------:R-:W-:Y:S01]  /*1d10*/  ISETP.GT.AND P1, PT, R7, 0x17, PT ;  /* 0x000000170700780c */ /* 0x000fe20003f24270 */
[----:B------:R-:W-:Y:S04]  /*1d20*/  SHFL.DOWN PT, R4, R2, 0x8, 0x1f ;  /* 0x09001f0002047f89 */ /* 0x000fe800000e0000 */
[----:B------:R-:W2:Y:S02]  /*1d30*/  SHFL.DOWN PT, R5, R3, 0x8, 0x1f ;  /* 0x09001f0003057f89 */ /* 0x000ea400000e0000 */
[----:B--2---:R-:W-:-:S06]  /*1d40*/  DSETP.GEU.AND P0, PT, R2, R4, PT ;  /* 0x000000040200722a */ /* 0x004fcc0003f0e000 */
[----:B------:R-:W-:Y:S02]  /*1d50*/  @!P1 FSEL R2, R4, R2, !P0 ;  /* 0x0000000204029208 */ /* 0x000fe40004000000 */
[----:B------:R-:W-:Y:S02]  /*1d60*/  @!P1 FSEL R3, R5, R3, !P0 ;  /* 0x0000000305039208 */ /* 0x000fe40004000000 */
[----:B------:R-:W-:Y:S01]  /*1d70*/  ISETP.GT.AND P1, PT, R7, 0xf, PT ;  /* 0x0000000f0700780c */ /* 0x000fe20003f24270 */
[----:B------:R-:W-:Y:S04]  /*1d80*/  SHFL.DOWN PT, R4, R2, 0x10, 0x1f ;  /* 0x0a001f0002047f89 */ /* 0x000fe800000e0000 */
[----:B------:R-:W2:Y:S02]  /*1d90*/  SHFL.DOWN PT, R5, R3, 0x10, 0x1f ;  /* 0x0a001f0003057f89 */ /* 0x000ea400000e0000 */
[----:B--2---:R-:W-:-:S06]  /*1da0*/  DSETP.GEU.AND P0, PT, R2, R4, PT ;  /* 0x000000040200722a */ /* 0x004fcc0003f0e000 */
        /* <DEDUP_REMOVED lines=8> */
[----:B------:R-:W3:Y:S01]  /*1e30*/  S2UR UR5, SR_CgaCtaId ;  /* 0x00000000000579c3 */ /* 0x000ee20000008800 */
[----:B------:R-:W-:Y:S02]  /*1e40*/  UMOV UR4, 0x400 ;  /* 0x0000040000047882 */ /* 0x000fe40000000000 */
[----:B---3--:R-:W-:-:S09]  /*1e50*/  ULEA UR4, UR5, UR4, 0x18 ;  /* 0x0000000405047291 */ /* 0x008fd2000f8ec0ff */
[----:B------:R-:W3:Y:S04]  /*1e60*/  LDS.128 R12, [UR4+0x10] ;  /* 0x00001004ff0c7984 */ /* 0x000ee80008000c00 */
[----:B--2---:R-:W2:Y:S04]  /*1e70*/  LDS.128 R4, [UR4+0x20] ;  /* 0x00002004ff047984 */ /* 0x004ea80008000c00 */
[----:B------:R-:W4:Y:S01]  /*1e80*/  LDS.128 R8, [UR4+0x30] ;  /* 0x00003004ff087984 */ /* 0x000f220008000c00 */
[----:B---3--:R-:W-:-:S06]  /*1e90*/  DSETP.GEU.AND P1, PT, R2, R12, PT ;  /* 0x0000000c0200722a */ /* 0x008fcc0003f2e000 */
[----:B------:R-:W-:Y:S02]  /*1ea0*/  FSEL R2, R12, R2, !P1 ;  /* 0x000000020c027208 */ /* 0x000fe40004800000 */
[----:B------:R-:W-:-:S06]  /*1eb0*/  FSEL R3, R13, R3, !P1 ;  /* 0x000000030d037208 */ /* 0x000fcc0004800000 */
[----:B------:R-:W-:-:S06]  /*1ec0*/  DSETP.GEU.AND P1, PT, R2, R14, PT ;  /* 0x0000000e0200722a */ /* 0x000fcc0003f2e000 */
[----:B------:R-:W-:Y:S02]  /*1ed0*/  FSEL R2, R14, R2, !P1 ;  /* 0x000000020e027208 */ /* 0x000fe40004800000 */
[----:B------:R-:W-:-:S06]  /*1ee0*/  FSEL R3, R15, R3, !P1 ;  /* 0x000000030f037208 */ /* 0x000fcc0004800000 */
[----:B--2---:R-:W-:-:S06]  /*1ef0*/  DSETP.GEU.AND P1, PT, R2, R4, PT ;  /* 0x000000040200722a */ /* 0x004fcc0003f2e000 */
[----:B------:R-:W-:Y:S02]  /*1f00*/  FSEL R4, R4, R2, !P1 ;  /* 0x0000000204047208 */ /* 0x000fe40004800000 */
[----:B------:R-:W-:Y:S02]  /*1f10*/  FSEL R5, R5, R3, !P1 ;  /* 0x0000000305057208 */ /* 0x000fe40004800000 */
[----:B------:R-:W2:Y:S04]  /*1f20*/  LDS.64 R2, [UR4+0x40] ;  /* 0x00004004ff027984 */ /* 0x000ea80008000a00 */
        /* <DEDUP_REMOVED lines=9> */
[----:B--2---:R-:W-:-:S06]  /*1fc0*/  DSETP.GEU.AND P1, PT, R4, R2, PT ;  /* 0x000000020400722a */ /* 0x004fcc0003f2e000 */
[----:B------:R-:W-:Y:S02]  /*1fd0*/  FSEL R2, R2, R4, !P1 ;  /* 0x0000000402027208 */ /* 0x000fe40004800000 */
[----:B------:R-:W-:Y:S01]  /*1fe0*/  FSEL R3, R3, R5, !P1 ;  /* 0x0000000503037208 */ /* 0x000fe20004800000 */
[----:B------:R-:W-:Y:S06]  /*1ff0*/  BRA `(.L_x_69) ;  /* 0x0000001c00f47947 */ /* 0x000fec0003800000 */
.L_x_58:
        /* <DEDUP_REMOVED lines=16> */
.L_x_80:
[----:B------:R-:W-:Y:S05]  /*2100*/  BSYNC.RECONVERGENT B1 ;  /* 0x0000000000017941 */ /* 0x000fea0003800200 */
.L_x_79:
        /* <DEDUP_REMOVED lines=18> */
.L_x_85:
        /* <DEDUP_REMOVED lines=10> */
.L_x_84:
[----:B------:R-:W-:Y:S05]  /*22d0*/  BSYNC.RECONVERGENT B2 ;  /* 0x0000000000027941 */ /* 0x000fea0003800200 */
.L_x_83:
[----:B------:R-:W-:Y:S05]  /*22e0*/  @!P2 BRA `(.L_x_82) ;  /* 0x000000000080a947 */ /* 0x000fea0003800000 */
[----:B------:R-:W0:Y:S01]  /*22f0*/  LDC.64 R4, c[0x0][0x380] ;  /* 0x0000e000ff047b82 */ /* 0x000e220000000a00 */
[----:B------:R-:W-:Y:S02]  /*2300*/  IMAD.U32 R7, RZ, RZ, UR16 ;  /* 0x00000010ff077e24 */ /* 0x000fe4000f8e00ff */
[----:B------:R-:W-:Y:S02]  /*2310*/  VIADD R6, R8, 0x200 ;  /* 0x0000020008067836 */ /* 0x000fe40000000000 */
[----:B------:R-:W-:-:S07]  /*2320*/  IMAD R7, R7, 0x800, R8 ;  /* 0x0000080007077824 */ /* 0x000fce00078e0208 */
.L_x_86:
        /* <DEDUP_REMOVED lines=28> */
.L_x_82:
[----:B------:R-:W-:Y:S05]  /*24f0*/  BSYNC.RECONVERGENT B1 ;  /* 0x0000000000017941 */ /* 0x000fea0003800200 */
.L_x_81:
        /* <DEDUP_REMOVED lines=45> */
[----:B------:R-:W-:-:S03]  /*27d0*/  FSEL R5, R5, R3, P1 ;  /* 0x0000000305057208 */ /* 0x000fc60000800000 */
[----:B0-----:R-:W-:Y:S02]  /*27e0*/  IMAD.MOV.U32 R2, RZ, RZ, R4 ;  /* 0x000000ffff027224 */ /* 0x001fe400078e0004 */
[----:B------:R-:W-:Y:S01]  /*27f0*/  IMAD.MOV.U32 R3, RZ, RZ, R5 ;  /* 0x000000ffff037224 */ /* 0x000fe200078e0005 */
[----:B------:R-:W-:Y:S06]  /*2800*/  BAR.SYNC.DEFER_BLOCKING 0x0 ;  /* 0x0000000000007b1d */ /* 0x000fec0000010000 */
[----:B------:R-:W-:Y:S05]  /*2810*/  @P0 BRA `(.L_x_69) ;  /* 0x0000001400ec0947 */ /* 0x000fea0003800000 */
[----:B------:R-:W0:Y:S01]  /*2820*/  S2UR UR5, SR_CgaCtaId ;  /* 0x00000000000579c3 */ /* 0x000e220000008800 */
[----:B------:R-:W-:Y:S02]  /*2830*/  UMOV UR4, 0x400 ;  /* 0x0000040000047882 */ /* 0x000fe40000000000 */
[----:B0-----:R-:W-:-:S09]  /*2840*/  ULEA UR4, UR5, UR4, 0x18 ;  /* 0x0000000405047291 */ /* 0x001fd2000f8ec0ff */
[----:B------:R-:W0:Y:S04]  /*2850*/  LDS.128 R12, [UR4+0x10] ;  /* 0x00001004ff0c7984 */ /* 0x000e280008000c00 */
[----:B------:R-:W1:Y:S04]  /*2860*/  LDS.128 R4, [UR4+0x20] ;  /* 0x00002004ff047984 */ /* 0x000e680008000c00 */
        /* <DEDUP_REMOVED lines=24> */
.L_x_87:
        /* <DEDUP_REMOVED lines=36> */
[----:B------:R-:W-:Y:S01]  /*2c30*/  VIADD R10, R10, 0x10 ;  /* 0x000000100a0a7836 */ /* 0x000fe20000000000 */
[----:B------:R-:W0:Y:S11]  /*2c40*/  SHFL.DOWN PT, R3, R7, 0x8, R5 ;  /* 0x0900000007037989 */ /* 0x000e3600000e0005 */
[----:B------:R-:W1:Y:S01]  /*2c50*/  @!P0 S2R R9, SR_CgaCtaId ;  /* 0x0000000000098919 */ /* 0x000e620000008800 */
[----:B------:R-:W-:Y:S01]  /*2c60*/  @!P0 MOV R8, 0x400 ;  /* 0x0000040000088802 */ /* 0x000fe20000000f00 */
[----:B0-----:R-:W-:Y:S01]  /*2c70*/  DSETP.GEU.AND P1, PT, R6, R2, PT ;  /* 0x000000020600722a */ /* 0x001fe20003f2e000 */
[----:B------:R-:W-:-:S05]  /*2c80*/  @!P0 SHF.R.U32.HI R6, RZ, 0x2, R0 ;  /* 0x00000002ff068819 */ /* 0x000fca0000011600 */
[----:B------:R-:W-:Y:S02]  /*2c90*/  @!P2 FSEL R4, R2, R4, !P1 ;  /* 0x000000040204a208 */ /* 0x000fe40004800000 */
[----:B------:R-:W-:Y:S02]  /*2ca0*/  @!P2 FSEL R7, R3, R7, !P1 ;  /* 0x000000070307a208 */ /* 0x000fe40004800000 */
[----:B------:R-:W-:Y:S01]  /*2cb0*/  ISETP.GT.AND P2, PT, R10, R5, PT ;  /* 0x000000050a00720c */ /* 0x000fe20003f44270 */
[----:B------:R-:W-:Y:S01]  /*2cc0*/  SHFL.DOWN PT, R2, R4, 0x10, R5 ;  /* 0x0a00000004027989 */ /* 0x000fe200000e0005 */
[----:B------:R-:W-:-:S03]  /*2cd0*/  @!P0 LOP3.LUT R6, R6, 0xf8, RZ, 0xc0, !PT ;  /* 0x000000f806068812 */ /* 0x000fc600078ec0ff */
[----:B------:R0:W2:Y:S01]  /*2ce0*/  SHFL.DOWN PT, R3, R7, 0x10, R5 ;  /* 0x0a00000007037989 */ /* 0x0000a200000e0005 */
        /* <DEDUP_REMOVED lines=11> */
[----:B0-----:R-:W-:Y:S05]  /*2da0*/  @P0 BRA `(.L_x_69) ;  /* 0x0000001000880947 */ /* 0x001fea0003800000 */
        /* <DEDUP_REMOVED lines=59> */
.L_x_78:
[----:B------:R-:W0:Y:S01]  /*3160*/  S2R R0, SR_TID.X ;  /* 0x0000000000007919 */ /* 0x000e220000002100 */
[----:B------:R-:W1:Y:S01]  /*3170*/  LDCU.64 UR8, c[0x0][0x380] ;  /* 0x00007000ff0877ac */ /* 0x000e620008000a00 */
[----:B------:R-:W-:Y:S02]  /*3180*/  IMAD.U32 R19, RZ, RZ, UR16 ;  /* 0x00000010ff137e24 */ /* 0x000fe4000f8e00ff */
[----:B-1----:R-:W-:Y:S02]  /*3190*/  IMAD.U32 R2, RZ, RZ, UR8 ;  /* 0x00000008ff027e24 */ /* 0x002fe4000f8e00ff */
[----:B------:R-:W-:Y:S02]  /*31a0*/  IMAD.U32 R3, RZ, RZ, UR9 ;  /* 0x00000009ff037e24 */ /* 0x000fe4000f8e00ff */
[----:B0-----:R-:W-:-:S04]  /*31b0*/  IMAD R19, R19, 0x800, R0 ;  /* 0x0000080013137824 */ /* 0x001fc800078e0200 */
[----:B------:R-:W-:-:S05]  /*31c0*/  IMAD.WIDE.U32 R18, R19, 0x8, R2 ;  /* 0x0000000813127825 */ /* 0x000fca00078e0002 */
        /* <DEDUP_REMOVED lines=8> */
[----:B------:R-:W-:Y:S01]  /*3250*/  UISETP.GE.U32.AND UP0, UPT, UR13, UR5, UPT ;  /* 0x000000050d00728c */ /* 0x000fe2000bf06070 */
        /* <DEDUP_REMOVED lines=21> */
[----:B------:R-:W-:Y:S06]  /*33b0*/  BRA.U !UP0, `(.L_x_88) ;  /* 0x0000000508dc7547 */ /* 0x000fec000b800000 */
[----:B------:R-:W-:Y:S02]  /*33c0*/  ULEA UR8, UR16, UR5, 0xb ;  /* 0x0000000510087291 */ /* 0x000fe4000f8e58ff */
[----:B------:R-:W-:Y:S02]  /*33d0*/  UIADD3 UR14, UPT, UPT, UR7, -0x800, URZ ;  /* 0xfffff800070e7890 */ /* 0x000fe4000fffe0ff */
[----:B------:R-:W-:Y:S02]  /*33e0*/  UIADD3 UR9, UPT, UPT, UR8, 0x100, URZ ;  /* 0x0000010008097890 */ /* 0x000fe4000fffe0ff */
[----:B------:R-:W-:Y:S02]  /*33f0*/  UISETP.GT.U32.AND UP0, UPT, UR8, UR14, UPT ;  /* 0x0000000e0800728c */ /* 0x000fe4000bf04070 */
[----:B------:R-:W-:Y:S01]  /*3400*/  VIADD R7, R0, UR8 ;  /* 0x0000000800077c36 */ /* 0x000fe20008000000 */
[----:B------:R-:W-:Y:S01]  /*3410*/  UMOV UR4, URZ ;  /* 0x000000ff00047c82 */ /* 0x000fe20008000000 */
[----:B------:R-:W-:-:S05]  /*3420*/  UMOV UR6, UR8 ;  /* 0x0000000800067c82 */ /* 0x000fca0008000000 */
[----:B------:R-:W-:Y:S05]  /*3430*/  BRA.U UP0, `(.L_x_89) ;  /* 0x0000000100b87547 */ /* 0x000fea000b800000 */
[----:B------:R-:W0:Y:S01]  /*3440*/  LDC.64 R2, c[0x0][0x380] ;  /* 0x0000e000ff027b82 */ /* 0x000e220000000a00 */
[----:B------:R-:W1:Y:S01]  /*3450*/  LDCU UR7, c[0x0][0x3a8] ;  /* 0x00007500ff0777ac */ /* 0x000e620008000800 */
[----:B------:R-:W-:Y:S01]  /*3460*/  NOP ;  /* 0x0000000000007918 */ /* 0x000fe20000000000 */
.L_x_90:
[----:B------:R-:W-:-:S04]  /*3470*/  VIADD R23, R0, UR6 ;  /* 0x0000000600177c36 */ /* 0x000fc80008000000 */
[----:B0-----:R-:W-:-:S05]  /*3480*/  IMAD.WIDE.U32 R22, R23, 0x8, R2 ;  /* 0x0000000817167825 */ /* 0x001fca00078e0002 */
[----:B------:R-:W2:Y:S04]  /*3490*/  LDG.E.64.CONSTANT R24, desc[UR10][R22.64] ;  /* 0x0000000a16187981 */ /* 0x000ea8000c1e9b00 */
[----:B------:R-:W3:Y:S04]  /*34a0*/  LDG.E.64.CONSTANT R18, desc[UR10][R22.64+0x800] ;  /* 0x0008000a16127981 */ /* 0x000ee8000c1e9b00 */
[----:B------:R-:W4:Y:S04]  /*34b0*/  LDG.E.64.CONSTANT R16, desc[UR10][R22.64+0x1000] ;  /* 0x0010000a16107981 */ /* 0x000f28000c1e9b00 */
[----:B------:R-:W5:Y:S04]  /*34c0*/  LDG.E.64.CONSTANT R14, desc[UR10][R22.64+0x1800] ;  /* 0x0018000a160e7981 */ /* 0x000f68000c1e9b00 */
[----:B------:R-:W5:Y:S04]  /*34d0*/  LDG.E.64.CONSTANT R12, desc[UR10][R22.64+0x2000] ;  /* 0x0020000a160c7981 */ /* 0x000f68000c1e9b00 */
[----:B------:R-:W5:Y:S04]  /*34e0*/  LDG.E.64.CONSTANT R10, desc[UR10][R22.64+0x2800] ;  /* 0x0028000a160a7981 */ /* 0x000f68000c1e9b00 */
[----:B------:R-:W5:Y:S04]  /*34f0*/  LDG.E.64.CONSTANT R8, desc[UR10][R22.64+0x3000] ;  /* 0x0030000a16087981 */ /* 0x000f68000c1e9b00 */
[----:B------:R-:W5:Y:S01]  /*3500*/  LDG.E.64.CONSTANT R20, desc[UR10][R22.64+0x3800] ;  /* 0x0038000a16147981 */ /* 0x000f62000c1e9b00 */
[----:B-1----:R-:W-:-:S04]  /*3510*/  UIADD3 UR12, UPT, UPT, -UR6, UR7, URZ ;  /* 0x00000007060c7290 */ /* 0x002fc8000fffe1ff */
        /* <DEDUP_REMOVED lines=32> */
.L_x_89:
[----:B------:R-:W-:-:S09]  /*3720*/  UISETP.GE.U32.AND UP0, UPT, UR6, UR7, UPT ;  /* 0x000000070600728c */ /* 0x000fd2000bf06070 */
[----:B------:R-:W-:Y:S05]  /*3730*/  BRA.U UP0, `(.L_x_88) ;  /* 0x0000000100fc7547 */ /* 0x000fea000b800000 */
[----:B------:R-:W-:Y:S01]  /*3740*/  UIADD3 UR5, UPT, UPT, -UR6, UR7, URZ ;  /* 0x0000000706057290 */ /* 0x000fe2000fffe1ff */
[----:B------:R-:W-:Y:S05]  /*3750*/  BSSY.RECONVERGENT B1, `(.L_x_88) ;  /* 0x000003d000017945 */ /* 0x000fea0003800200 */
[----:B------:R-:W-:-:S13]  /*3760*/  ISETP.GE.AND P0, PT, R0, UR5, PT ;  /* 0x0000000500007c0c */ /* 0x000fda000bf06270 */
[----:B------:R-:W-:Y:S05]  /*3770*/  @P0 BRA `(.L_x_91) ;  /* 0x0000000000e80947 */ /* 0x000fea0003800000 */
[----:B------:R-:W0:Y:S01]  /*3780*/  LDC R10, c[0x0][0x3ac] ;  /* 0x0000eb00ff0a7b82 */ /* 0x000e220000000800 */
[----:B------:R-:W-:Y:S01]  /*3790*/  LOP3.LUT R6, RZ, R0, RZ, 0x33, !PT ;  /* 0x00000000ff067212 */ /* 0x000fe200078e33ff */
[----:B------:R-:W-:Y:S04]  /*37a0*/  BSSY.RECONVERGENT B2, `(.L_x_92) ;  /* 0x0000018000027945 */ /* 0x000fe80003800200 */
[----:B------:R-:W-:-:S04]  /*37b0*/  VIADD R8, R6, UR7 ;  /* 0x0000000706087c36 */ /* 0x000fc80008000000 */
[----:B------:R-:W-:Y:S02]  /*37c0*/  VIADD R9, R8, -UR8 ;  /* 0x8000000808097c36 */ /* 0x000fe40008000000 */
[----:B0-----:R-:W-:Y:S01]  /*37d0*/  IMAD R6, R10, UR4, RZ ;  /* 0x000000040a067c24 */ /* 0x001fe2000f8e02ff */
[C---:B------:R-:W-:Y:S02]  /*37e0*/  LOP3.LUT R10, R8.reuse, 0x300, RZ, 0xc0, !PT ;  /* 0x00000300080a7812 */ /* 0x040fe400078ec0ff */
[----:B------:R-:W-:Y:S01]  /*37f0*/  LEA.HI R8, R8, 0x1, RZ, 0x18 ;  /* 0x0000000108087811 */ /* 0x000fe200078fc0ff */
[----:B------:R-:W-:Y:S01]  /*3800*/  IMAD R6, R6, -0x800, R9 ;  /* 0xfffff80006067824 */ /* 0x000fe200078e0209 */
[----:B------:R-:W-:Y:S01]  /*3810*/  ISETP.NE.AND P0, PT, R10, 0x300, PT ;  /* 0x000003000a00780c */ /* 0x000fe20003f05270 */
[----:B------:R-:W-:-:S03]  /*3820*/  IMAD.MOV.U32 R10, RZ, RZ, R0 ;  /* 0x000000ffff0a7224 */ /* 0x000fc600078e0000 */
[----:B------:R-:W-:-:S09]  /*3830*/  ISETP.GE.U32.AND P2, PT, R6, 0x300, PT ;  /* 0x000003000600780c */ /* 0x000fd20003f46070 */
[----:B------:R-:W-:Y:S05]  /*3840*/  @!P0 BRA `(.L_x_93) ;  /* 0x0000000000348947 */ /* 0x000fea0003800000 */
[----:B------:R-:W-:Y:S01]  /*3850*/  LOP3.LUT R8, R8, 0x3, RZ, 0xc0, !PT ;  /* 0x0000000308087812 */ /* 0x000fe200078ec0ff */
[----:B------:R-:W-:-:S04]  /*3860*/  IMAD.MOV.U32 R10, RZ, RZ, R0 ;  /* 0x000000ffff0a7224 */ /* 0x000fc800078e0000 */
[----:B------:R-:W-:-:S07]  /*3870*/  IMAD.MOV R6, RZ, RZ, -R8 ;  /* 0x000000ffff067224 */ /* 0x000fce00078e0a08 */
.L_x_94:
        /* <DEDUP_REMOVED lines=10> */
.L_x_93:
[----:B------:R-:W-:Y:S05]  /*3920*/  BSYNC.RECONVERGENT B2 ;  /* 0x0000000000027941 */ /* 0x000fea0003800200 */
.L_x_92:
[----:B------:R-:W-:Y:S05]  /*3930*/  @!P2 BRA `(.L_x_91) ;  /* 0x000000000078a947 */ /* 0x000fea0003800000 */
[C---:B------:R-:W-:Y:S02]  /*3940*/  VIADD R6, R10.reuse, 0x200 ;  /* 0x000002000a067836 */ /* 0x040fe40000000000 */
[----:B------:R-:W-:-:S07]  /*3950*/  VIADD R7, R10, UR9 ;  /* 0x000000090a077c36 */ /* 0x000fce0008000000 */
.L_x_95:
[----:B------:R-:W-:-:S04]  /*3960*/  VIADD R9, R7, 0xffffff00 ;  /* 0xffffff0007097836 */ /* 0x000fc80000000000 */
[----:B------:R-:W-:-:S06]  /*3970*/  IMAD.WIDE.U32 R8, R9, 0x8, R2 ;  /* 0x0000000809087825 */ /* 0x000fcc00078e0002 */
        /* <DEDUP_REMOVED lines=11> */
[----:B------:R-:W-:Y:S01]  /*3a30*/  FSEL R4, R8, R4, !P0 ;  /* 0x0000000408047208 */ /* 0x000fe20004000000 */
[C---:B------:R-:W-:Y:S01]  /*3a40*/  VIADD R8, R6.reuse, 0x200 ;  /* 0x0000020006087836 */ /* 0x040fe20000000000 */
[----:B------:R-:W-:Y:S01]  /*3a50*/  FSEL R5, R9, R5, !P0 ;  /* 0x0000000509057208 */ /* 0x000fe20004000000 */
[----:B------:R-:W-:-:S05]  /*3a60*/  VIADD R6, R6, 0x400 ;  /* 0x0000040006067836 */ /* 0x000fca0000000000 */
        /* <DEDUP_REMOVED lines=11> */
.L_x_91:
[----:B------:R-:W-:Y:S05]  /*3b20*/  BSYNC.RECONVERGENT B1 ;  /* 0x0000000000017941 */ /* 0x000fea0003800200 */
.L_x_88:
        /* <DEDUP_REMOVED lines=49> */
[----:B------:R-:W1:Y:S04]  /*3e40*/  LDS.128 R12, [UR4+0x10] ;  /* 0x00001004ff0c7984 */ /* 0x000e680008000c00 */
[----:B0-----:R-:W0:Y:S04]  /*3e50*/  LDS.128 R4, [UR4+0x20] ;  /* 0x00002004ff047984 */ /* 0x001e280008000c00 */
[----:B------:R-:W2:Y:S01]  /*3e60*/  LDS.128 R8, [UR4+0x30] ;  /* 0x00003004ff087984 */ /* 0x000ea20008000c00 */
[----:B-1----:R-:W-:-:S06]  /*3e70*/  DSETP.GEU.AND P1, PT, R2, R12, PT ;  /* 0x0000000c0200722a */ /* 0x002fcc0003f2e000 */
[----:B------:R-:W-:Y:S02]  /*3e80*/  FSEL R2, R12, R2, !P1 ;  /* 0x000000020c027208 */ /* 0x000fe40004800000 */
[----:B------:R-:W-:-:S06]  /*3e90*/  FSEL R3, R13, R3, !P1 ;  /* 0x000000030d037208 */ /* 0x000fcc0004800000 */
[----:B------:R-:W-:-:S06]  /*3ea0*/  DSETP.GEU.AND P1, PT, R2, R14, PT ;  /* 0x0000000e0200722a */ /* 0x000fcc0003f2e000 */
[----:B------:R-:W-:Y:S02]  /*3eb0*/  FSEL R2, R14, R2, !P1 ;  /* 0x000000020e027208 */ /* 0x000fe40004800000 */
[----:B------:R-:W-:-:S06]  /*3ec0*/  FSEL R3, R15, R3, !P1 ;  /* 0x000000030f037208 */ /* 0x000fcc0004800000 */
[----:B0-----:R-:W-:-:S06]  /*3ed0*/  DSETP.GEU.AND P1, PT, R2, R4, PT ;  /* 0x000000040200722a */ /* 0x001fcc0003f2e000 */
        /* <DEDUP_REMOVED lines=14> */
[----:B------:R-:W-:-:S07]  /*3fc0*/  FSEL R3, R3, R5, !P1 ;  /* 0x0000000503037208 */ /* 0x000fce0004800000 */
.L_x_69:
[----:B01----:R-:W-:Y:S05]  /*3fd0*/  BSYNC.RECONVERGENT B0 ;  /* 0x0000000000007941 */ /* 0x003fea0003800200 */
.L_x_57:
[----:B------:R-:W-:Y:S05]  /*3fe0*/  @P0 EXIT ;  /* 0x000000000000094d */ /* 0x000fea0003800000 */
[----:B------:R-:W0:Y:S02]  /*3ff0*/  LDCU.64 UR4, c[0x0][0x388] ;  /* 0x00007100ff0477ac */ /* 0x000e240008000a00 */
[----:B0-----:R-:W-:-:S06]  /*4000*/  UIMAD.WIDE.U32 UR4, UR16, 0x8, UR4 ;  /* 0x00000008100478a5 */ /* 0x001fcc000f8e0004 */
[----:B--2---:R-:W-:Y:S02]  /*4010*/  IMAD.U32 R4, RZ, RZ, UR4 ;  /* 0x00000004ff047e24 */ /* 0x004fe4000f8e00ff */
[----:B------:R-:W-:-:S05]  /*4020*/  IMAD.U32 R5, RZ, RZ, UR5 ;  /* 0x00000005ff057e24 */ /* 0x000fca000f8e00ff */
[----:B------:R-:W-:Y:S01]  /*4030*/  STG.E.64 desc[UR10][R4.64], R2 ;  /* 0x0000000204007986 */ /* 0x000fe2000c101b0a */
[----:B------:R-:W-:Y:S05]  /*4040*/  EXIT ;  /* 0x000000000000794d */ /* 0x000fea0003800000 */
.L_x_96:
        /* <DEDUP_REMOVED lines=11> */
.L_x_156:


//--------------------- .text._ZN3cub18CUB_300001_SM_10006detail6reduce28DeviceReduceSingleTileKernelINS2_10policy_hubIdjN4cuda3__47maximumIvEEE10Policy1000EPdSB_jS8_ddNS5_3std3__410__identityEEEvT0_T1_T2_T3_T4_T6_ --------------------------
	.section	.text._ZN3cub18CUB_300001_SM_10006detail6reduce28DeviceReduceSingleTileKernelINS2_10policy_hubIdjN4cuda3__47maximumIvEEE10Policy1000EPdSB_jS8_ddNS5_3std3__410__identityEEEvT0_T1_T2_T3_T4_T6_,"ax",@progbits
	.align	128
        .global         _ZN3cub18CUB_300001_SM_10006detail6reduce28DeviceReduceSingleTileKernelINS2_10policy_hubIdjN4cuda3__47maximumIvEEE10Policy1000EPdSB_jS8_ddNS5_3std3__410__identityEEEvT0_T1_T2_T3_T4_T6_
        .type           _ZN3cub18CUB_300001_SM_10006detail6reduce28DeviceReduceSingleTileKernelINS2_10policy_hubIdjN4cuda3__47maximumIvEEE10Policy1000EPdSB_jS8_ddNS5_3std3__410__identityEEEvT0_T1_T2_T3_T4_T6_,@function
        .size           _ZN3cub18CUB_300001_SM_10006detail6reduce28DeviceReduceSingleTileKernelINS2_10policy_hubIdjN4cuda3__47maximumIvEEE10Policy1000EPdSB_jS8_ddNS5_3std3__410__identityEEEvT0_T1_T2_T3_T4_T6_,(.L_x_157 - _ZN3cub18CUB_300001_SM_10006detail6reduce28DeviceReduceSingleTileKernelINS2_10policy_hubIdjN4cuda3__47maximumIvEEE10Policy1000EPdSB_jS8_ddNS5_3std3__410__identityEEEvT0_T1_T2_T3_T4_T6_)
        .other          _ZN3cub18CUB_300001_SM_10006detail6reduce28DeviceReduceSingleTileKernelINS2_10policy_hubIdjN4cuda3__47maximumIvEEE10Policy1000EPdSB_jS8_ddNS5_3std3__410__identityEEEvT0_T1_T2_T3_T4_T6_,@"STO_CUDA_ENTRY STV_DEFAULT"
_ZN3cub18CUB_300001_SM_10006detail6reduce28DeviceReduceSingleTileKernelINS2_10policy_hubIdjN4cuda3__47maximumIvEEE10Policy1000EPdSB_jS8_ddNS5_3std3__410__identityEEEvT0_T1_T2_T3_T4_T6_:
.text._ZN3cub18CUB_300001_SM_10006detail6reduce28DeviceReduceSingleTileKernelINS2_10policy_hubIdjN4cuda3__47maximumIvEEE10Policy1000EPdSB_jS8_ddNS5_3std3__410__identityEEEvT0_T1_T2_T3_T4_T6_:
        /* <DEDUP_REMOVED lines=13> */
.L_x_97:
[----:B------:R-:W0:Y:S01]  /*00d0*/  LDCU UR4, c[0x0][0x380] ;  /* 0x00007000ff0477ac */ /* 0x000e220008000800 */
[----:B------:R-:W-:Y:S01]  /*00e0*/  BSSY.RECONVERGENT B0, `(.L_x_98) ;  /* 0x00004ae000007945 */ /* 0x000fe20003800200 */
[----:B0-----:R-:W-:-:S09]  /*00f0*/  ULOP3.LUT UP0, URZ, UR4, 0x1f, URZ, 0xc0, !UPT ;  /* 0x0000001f04ff7892 */ /* 0x001fd2000f80c0ff */
[----:B------:R-:W-:Y:S05]  /*0100*/  BRA.U UP0, `(.L_x_99) ;  /* 0x0000002500447547 */ /* 0x000fea000b800000 */
[----:B------:R-:W-:-:S13]  /*0110*/  ISETP.GT.U32.AND P0, PT, R0, 0x7ff, PT ;  /* 0x000007ff0000780c */ /* 0x000fda0003f04070 */
[----:B------:R-:W-:Y:S05]  /*0120*/  @P0 BRA `(.L_x_100) ;  /* 0x0000001400f80947 */ /* 0x000fea0003800000 */
[----:B------:R-:W0:Y:S01]  /*0130*/  S2R R3, SR_TID.X ;  /* 0x0000000000037919 */ /* 0x000e220000002100 */
[----:B------:R-:W-:Y:S01]  /*0140*/  BSSY.RECONVERGENT B1, `(.L_x_101) ;  /* 0x0000009000017945 */ /* 0x000fe20003800200 */
[----:B------:R-:W-:Y:S02]  /*0150*/  CS2R R4, SRZ ;  /* 0x0000000000047805 */ /* 0x000fe4000001ff00 */
[----:B0-----:R-:W-:Y:S01]  /*0160*/  ISETP.GE.U32.AND P0, PT, R3, R0, PT ;  /* 0x000000000300720c */ /* 0x001fe20003f06070 */
[----:B------:R-:W-:-:S12]  /*0170*/  IMAD.MOV.U32 R9, RZ, RZ, R3 ;  /* 0x000000ffff097224 */ /* 0x000fd800078e0003 */
[----:B------:R-:W-:Y:S05]  /*0180*/  @P0 BRA `(.L_x_102) ;  /* 0x0000000000100947 */ /* 0x000fea0003800000 */
[----:B------:R-:W0:Y:S02]  /*0190*/  LDC.64 R4, c[0x0][0x380] ;  /* 0x0000e000ff047b82 */ /* 0x000e240000000a00 */
[----:B0-----:R-:W-:-:S06]  /*01a0*/  IMAD.WIDE.U32 R4, R3, 0x8, R4 ;  /* 0x0000000803047825 */ /* 0x001fcc00078e0004 */
[----:B------:R-:W5:Y:S01]  /*01b0*/  LDG.E.64.CONSTANT R4, desc[UR6][R4.64] ;  /* 0x0000000604047981 */ /* 0x000f62000c1e9b00 */
[----:B------:R-:W-:-:S07]  /*01c0*/  VIADD R9, R3, 0x100 ;  /* 0x0000010003097836 */ /* 0x000fce0000000000 */
.L_x_102:
[----:B------:R-:W-:Y:S05]  /*01d0*/  BSYNC.RECONVERGENT B1 ;  /* 0x0000000000017941 */ /* 0x000fea0003800200 */
.L_x_101:
[----:B------:R-:W-:Y:S01]  /*01e0*/  ISETP.GE.U32.AND P0, PT, R9, R0, PT ;  /* 0x000000000900720c */ /* 0x000fe20003f06070 */
        /* <DEDUP_REMOVED lines=16> */
.L_x_107:
        /* <DEDUP_REMOVED lines=12> */
.L_x_106:
[----:B------:R-:W-:Y:S05]  /*03b0*/  BSYNC.RECONVERGENT B2 ;  /* 0x0000000000027941 */ /* 0x000fea0003800200 */
.L_x_105:
[----:B------:R-:W-:Y:S05]  /*03c0*/  @!P0 BRA `(.L_x_104) ;  /* 0x0000000800288947 */ /* 0x000fea0003800000 */
[----:B------:R-:W0:Y:S01]  /*03d0*/  LDC.64 R6, c[0x0][0x380] ;  /* 0x0000e000ff067b82 */ /* 0x000e220000000a00 */
[----:B------:R-:W-:Y:S01]  /*03e0*/  IMAD.IADD R2, R0, 0x1, -R9 ;  /* 0x0000000100027824 */ /* 0x000fe200078e0a09 */
[----:B------:R-:W-:Y:S01]  /*03f0*/  BSSY.RECONVERGENT B2, `(.L_x_108) ;  /* 0x000004c000027945 */ /* 0x000fe20003800200 */
[----:B------:R-:W-:-:S03]  /*0400*/  PLOP3.LUT P0, PT, PT, PT, PT, 0x80, 0x8 ;  /* 0x000000000008781c */ /* 0x000fc60003f0f070 */
[----:B------:R-:W-:Y:S01]  /*0410*/  ISETP.GT.AND P1, PT, R2, 0xc00, PT ;  /* 0x00000c000200780c */ /* 0x000fe20003f24270 */
[----:B0-----:R-:W-:-:S12]  /*0420*/  IMAD.WIDE.U32 R6, R9, 0x8, R6 ;  /* 0x0000000809067825 */ /* 0x001fd800078e0006 */
[----:B------:R-:W-:Y:S05]  /*0430*/  @!P1 BRA `(.L_x_109) ;  /* 0x00000004001c9947 */ /* 0x000fea0003800000 */
[----:B------:R-:W-:Y:S01]  /*0440*/  PLOP3.LUT P0, PT, PT, PT, PT, 0x8, 0x80 ;  /* 0x000000000080781c */ /* 0x000fe20003f0e170 */
[----:B------:R-:W-:-:S12]  /*0450*/  VIADD R2, R0, 0xfffff400 ;  /* 0xfffff40000027836 */ /* 0x000fd80000000000 */
.L_x_110:
[----:B------:R-:W2:Y:S04]  /*0460*/  LDG.E.64.CONSTANT R40, desc[UR6][R6.64] ;  /* 0x0000000606287981 */ /* 0x000ea8000c1e9b00 */
[----:B------:R-:W3:Y:S04]  /*0470*/  LDG.E.64.CONSTANT R38, desc[UR6][R6.64+0x800] ;  /* 0x0008000606267981 */ /* 0x000ee8000c1e9b00 */
[----:B------:R-:W4:Y:S04]  /*0480*/  LDG.E.64.CONSTANT R36, desc[UR6][R6.64+0x1000] ;  /* 0x0010000606247981 */ /* 0x000f28000c1e9b00 */
        /* <DEDUP_REMOVED lines=12> */
[----:B------:R0:W4:Y:S01]  /*0550*/  LDG.E.64.CONSTANT R10, desc[UR6][R6.64+0x7800] ;  /* 0x00780006060a7981 */ /* 0x000122000c1e9b00 */
[----:B------:R-:W-:-:S05]  /*0560*/  VIADD R9, R9, 0x1000 ;  /* 0x0000100009097836 */ /* 0x000fca0000000000 */
[----:B------:R-:W-:Y:S02]  /*0570*/  ISETP.GE.AND P2, PT, R9, R2, PT ;  /* 0x000000020900720c */ /* 0x000fe40003f46270 */
[----:B0-----:R-:W-:-:S05]  /*0580*/  IADD3 R6, P3, PT, R6, 0x8000, RZ ;  /* 0x0000800006067810 */ /* 0x001fca0007f7e0ff */
[----:B------:R-:W-:Y:S01]  /*0590*/  IMAD.X R7, RZ, RZ, R7, P3 ;  /* 0x000000ffff077224 */ /* 0x000fe200018e0607 */
        /* <DEDUP_REMOVED lines=49> */
.L_x_109:
[----:B------:R-:W-:Y:S05]  /*08b0*/  BSYNC.RECONVERGENT B2 ;  /* 0x0000000000027941 */ /* 0x000fea0003800200 */
.L_x_108:
[----:B------:R-:W-:Y:S01]  /*08c0*/  IMAD.IADD R2, R0, 0x1, -R9 ;  /* 0x0000000100027824 */ /* 0x000fe200078e0a09 */
[----:B------:R-:W-:Y:S04]  /*08d0*/  BSSY.RECONVERGENT B2, `(.L_x_111) ;  /* 0x0000027000027945 */ /* 0x000fe80003800200 */
[----:B------:R-:W-:-:S13]  /*08e0*/  ISETP.GT.AND P1, PT, R2, 0x400, PT ;  /* 0x000004000200780c */ /* 0x000fda0003f24270 */
[----:B------:R-:W-:Y:S05]  /*08f0*/  @!P1 BRA `(.L_x_112) ;  /* 0x0000000000909947 */ /* 0x000fea0003800000 */
[----:B------:R-:W2:Y:S04]  /*0900*/  LDG.E.64.CONSTANT R12, desc[UR6][R6.64] ;  /* 0x00000006060c7981 */ /* 0x000ea8000c1e9b00 */
[----:B------:R-:W3:Y:S04]  /*0910*/  LDG.E.64.CONSTANT R14, desc[UR6][R6.64+0x800] ;  /* 0x00080006060e7981 */ /* 0x000ee8000c1e9b00 */
[----:B------:R-:W4:Y:S04]  /*0920*/  LDG.E.64.CONSTANT R16, desc[UR6][R6.64+0x1000] ;  /* 0x0010000606107981 */ /* 0x000f28000c1e9b00 */
[----:B------:R-:W4:Y:S04]  /*0930*/  LDG.E.64.CONSTANT R18, desc[UR6][R6.64+0x1800] ;  /* 0x0018000606127981 */ /* 0x000f28000c1e9b00 */
[----:B------:R-:W4:Y:S04]  /*0940*/  LDG.E.64.CONSTANT R20, desc[UR6][R6.64+0x2000] ;  /* 0x0020000606147981 */ /* 0x000f28000c1e9b00 */
[----:B------:R-:W4:Y:S04]  /*0950*/  LDG.E.64.CONSTANT R22, desc[UR6][R6.64+0x2800] ;  /* 0x0028000606167981 */ /* 0x000f28000c1e9b00 */
[----:B------:R-:W4:Y:S04]  /*0960*/  LDG.E.64.CONSTANT R24, desc[UR6][R6.64+0x3000] ;  /* 0x0030000606187981 */ /* 0x000f28000c1e9b00 */
[----:B------:R0:W4:Y:S01]  /*0970*/  LDG.E.64.CONSTANT R10, desc[UR6][R6.64+0x3800] ;  /* 0x00380006060a7981 */ /* 0x000122000c1e9b00 */
[----:B------:R-:W-:Y:S01]  /*0980*/  VIADD R9, R9, 0x800 ;  /* 0x0000080009097836 */ /* 0x000fe20000000000 */
        /* <DEDUP_REMOVED lines=27> */
.L_x_112:
[----:B------:R-:W-:Y:S05]  /*0b40*/  BSYNC.RECONVERGENT B2 ;  /* 0x0000000000027941 */ /* 0x000fea0003800200 */
.L_x_111:
[----:B------:R-:W-:-:S13]  /*0b50*/  ISETP.LT.OR P0, PT, R9, R0, P0 ;  /* 0x000000000900720c */ /* 0x000fda0000701670 */
[----:B------:R-:W-:Y:S05]  /*0b60*/  @!P0 BRA `(.L_x_104) ;  /* 0x0000000000408947 */ /* 0x000fea0003800000 */
        /* <DEDUP_REMOVED lines=16> */
.L_x_104:
[----:B------:R-:W-:Y:S05]  /*0c70*/  BSYNC.RECONVERGENT B1 ;  /* 0x0000000000017941 */ /* 0x000fea0003800200 */
.L_x_103:
[----:B------:R-:W-:-:S13]  /*0c80*/  ISETP.GE.U32.AND P0, PT, R0, 0x100, PT ;  /* 0x000001000000780c */ /* 0x000fda0003f06070 */
        /* <DEDUP_REMOVED lines=58> */
[----:B-1----:R-:W0:Y:S04]  /*1030*/  LDS.128 R8, [UR4+0x10] ;  /* 0x00001004ff087984 */ /* 0x002e280008000c00 */
        /* <DEDUP_REMOVED lines=25> */
.L_x_113:
[----:B------:R-:W-:Y:S01]  /*11d0*/  LOP3.LUT R2, R3, 0x3e0, RZ, 0xc0, !PT ;  /* 0x000003e003027812 */ /* 0x000fe200078ec0ff */
[----:B------:R-:W0:Y:S03]  /*11e0*/  S2R R10, SR_LANEID ;  /* 0x00000000000a7919 */ /* 0x000e260000000000 */
[----:B------:R-:W-:Y:S01]  /*11f0*/  LOP3.LUT R9, RZ, R2, RZ, 0x33, !PT ;  /* 0x00000002ff097212 */ /* 0x000fe200078e33ff */
[----:B------:R-:W-:-:S04]  /*1200*/  VIADD R7, R2, 0x20 ;  /* 0x0000002002077836 */ /* 0x000fc80000000000 */
[----:B------:R-:W-:Y:S01]  /*1210*/  IMAD.IADD R9, R9, 0x1, R0 ;  /* 0x0000000109097824 */ /* 0x000fe200078e0200 */
[----:B------:R-:W-:-:S04]  /*1220*/  ISETP.GT.U32.AND P0, PT, R7, R0, PT ;  /* 0x000000000700720c */ /* 0x000fc80003f04070 */
        /* <DEDUP_REMOVED lines=60> */
[----:B------:R-:W-:Y:S01]  /*15f0*/  ISETP.GT.U32.AND P2, PT, R0, 0x20, PT ;  /* 0x000000200000780c */ /* 0x000fe20003f44070 */
        /* <DEDUP_REMOVED lines=8> */
[C---:B------:R-:W-:Y:S01]  /*1680*/  ISETP.GT.U32.AND P1, PT, R0.reuse, 0x40, PT ;  /* 0x000000400000780c */ /* 0x040fe20003f24070 */
[----:B------:R-:W-:Y:S01]  /*1690*/  IMAD.MOV.U32 R2, RZ, RZ, R13 ;  /* 0x000000ffff027224 */ /* 0x000fe200078e000d */
[----:B------:R-:W-:Y:S01]  /*16a0*/  ISETP.GT.U32.AND P2, PT, R0, 0x60, PT ;  /* 0x000000600000780c */ /* 0x000fe20003f44070 */
[----:B------:R-:W-:Y:S01]  /*16b0*/  IMAD.MOV.U32 R3, RZ, RZ, R12 ;  /* 0x000000ffff037224 */ /* 0x000fe200078e000c */
[----:B------:R-:W0:Y:S05]  /*16c0*/  LDS.128 R4, [UR4+0x30] ;  /* 0x00003004ff047984 */ /* 0x000e2a0008000c00 */
[----:B------:R-:W-:-:S06]  /*16d0*/  DSETP.GEU.AND P3, PT, R2, R14, PT ;  /* 0x0000000e0200722a */ /* 0x000fcc0003f6e000 */
[----:B------:R-:W-:Y:S02]  /*16e0*/  @P1 FSEL R13, R14, R13, !P3 ;  /* 0x0000000d0e0d1208 */ /* 0x000fe40005800000 */
[----:B------:R-:W-:Y:S02]  /*16f0*/  @P1 FSEL R12, R15, R12, !P3 ;  /* 0x0000000c0f0c1208 */ /* 0x000fe40005800000 */
[----:B------:R-:W-:Y:S01]  /*1700*/  ISETP.GT.U32.AND P1, PT, R0, 0x80, PT ;  /* 0x000000800000780c */ /* 0x000fe20003f24070 */
[----:B------:R-:W-:Y:S02]  /*1710*/  IMAD.MOV.U32 R2, RZ, RZ, R13 ;  /* 0x000000ffff027224 */ /* 0x000fe400078e000d */
[----:B------:R-:W-:-:S06]  /*1720*/  IMAD.MOV.U32 R3, RZ, RZ, R12 ;  /* 0x000000ffff037224 */ /* 0x000fcc00078e000c */
[----:B-1----:R-:W-:Y:S01]  /*1730*/  DSETP.GEU.AND P3, PT, R2, R8, PT ;  /* 0x000000080200722a */ /* 0x002fe20003f6e000 */
[----:B------:R-:W1:Y:S05]  /*1740*/  LDS.64 R2, [UR4+0x40] ;  /* 0x00004004ff027984 */ /* 0x000e6a0008000a00 */
[----:B------:R-:W-:Y:S02]  /*1750*/  @P2 FSEL R13, R8, R13, !P3 ;  /* 0x0000000d080d2208 */ /* 0x000fe40005800000 */
[----:B------:R-:W-:Y:S02]  /*1760*/  @P2 FSEL R12, R9, R12, !P3 ;  /* 0x0000000c090c2208 */ /* 0x000fe40005800000 */
[----:B------:R-:W-:Y:S01]  /*1770*/  ISETP.GT.U32.AND P2, PT, R0, 0xa0, PT ;  /* 0x000000a00000780c */ /* 0x000fe20003f44070 */
[----:B------:R-:W-:-:S02]  /*1780*/  IMAD.MOV.U32 R8, RZ, RZ, R13 ;  /* 0x000000ffff087224 */ /* 0x000fc400078e000d */
[----:B------:R-:W-:-:S06]  /*1790*/  IMAD.MOV.U32 R9, RZ, RZ, R12 ;  /* 0x000000ffff097224 */ /* 0x000fcc00078e000c */
[----:B------:R-:W-:-:S06]  /*17a0*/  DSETP.GEU.AND P3, PT, R8, R10, PT ;  /* 0x0000000a0800722a */ /* 0x000fcc0003f6e000 */
[----:B------:R-:W-:Y:S02]  /*17b0*/  @P1 FSEL R13, R10, R13, !P3 ;  /* 0x0000000d0a0d1208 */ /* 0x000fe40005800000 */
[----:B------:R-:W-:Y:S02]  /*17c0*/  @P1 FSEL R12, R11, R12, !P3 ;  /* 0x0000000c0b0c1208 */ /* 0x000fe40005800000 */
[----:B------:R-:W-:Y:S01]  /*17d0*/  ISETP.GT.U32.AND P1, PT, R0, 0xc0, PT ;  /* 0x000000c00000780c */ /* 0x000fe20003f24070 */
[----:B------:R-:W-:Y:S02]  /*17e0*/  IMAD.MOV.U32 R8, RZ, RZ, R13 ;  /* 0x000000ffff087224 */ /* 0x000fe400078e000d */
[----:B------:R-:W-:-:S06]  /*17f0*/  IMAD.MOV.U32 R9, RZ, RZ, R12 ;  /* 0x000000ffff097224 */ /* 0x000fcc00078e000c */
[----:B0-----:R-:W-:-:S06]  /*1800*/  DSETP.GEU.AND P3, PT, R8, R4, PT ;  /* 0x000000040800722a */ /* 0x001fcc0003f6e000 */
[----:B------:R-:W-:Y:S02]  /*1810*/  @P2 FSEL R13, R4, R13, !P3 ;  /* 0x0000000d040d2208 */ /* 0x000fe40005800000 */
[----:B------:R-:W-:Y:S02]  /*1820*/  @P2 FSEL R12, R5, R12, !P3 ;  /* 0x0000000c050c2208 */ /* 0x000fe40005800000 */
[----:B------:R-:W-:Y:S01]  /*1830*/  ISETP.GT.U32.AND P2, PT, R0, 0xe0, PT ;  /* 0x000000e00000780c */ /* 0x000fe20003f44070 */
        /* <DEDUP_REMOVED lines=13> */
.L_x_100:
[----:B------:R-:W0:Y:S01]  /*1910*/  S2R R4, SR_TID.X ;  /* 0x0000000000047919 */ /* 0x000e220000002100 */
[----:B------:R-:W1:Y:S01]  /*1920*/  LDC.64 R2, c[0x0][0x380] ;  /* 0x0000e000ff027b82 */ /* 0x000e620000000a00 */
[----:B0-----:R-:W-:-:S04]  /*1930*/  IMAD.SHL.U32 R5, R4, 0x4, RZ ;  /* 0x0000000404057824 */ /* 0x001fc800078e00ff */
[----:B-1----:R-:W-:-:S05]  /*1940*/  IMAD.WIDE.U32 R2, R5, 0x8, R2 ;  /* 0x0000000805027825 */ /* 0x002fca00078e0002 */
[----:B------:R-:W2:Y:S04]  /*1950*/  LDG.E.128.CONSTANT R16, desc[UR6][R2.64] ;  /* 0x0000000602107981 */ /* 0x000ea8000c1e9d00 */
[----:B------:R-:W3:Y:S04]  /*1960*/  LDG.E.128.CONSTANT R20, desc[UR6][R2.64+0x10] ;  /* 0x0000100602147981 */ /* 0x000ee8000c1e9d00 */
[----:B------:R-:W4:Y:S04]  /*1970*/  LDG.E.128.CONSTANT R12, desc[UR6][R2.64+0x2000] ;  /* 0x00200006020c7981 */ /* 0x000f28000c1e9d00 */
[----:B------:R-:W5:Y:S01]  /*1980*/  LDG.E.128.CONSTANT R8, desc[UR6][R2.64+0x2010] ;  /* 0x0020100602087981 */ /* 0x000f62000c1e9d00 */
[----:B------:R-:W-:-:S02]  /*1990*/  VIADD R24, R0, 0xfffff800 ;  /* 0xfffff80000187836 */ /* 0x000fc40000000000 */
[----:B------:R-:W-:-:S03]  /*19a0*/  IMAD.MOV.U32 R5, RZ, RZ, 0x800 ;  /* 0x00000800ff057424 */ /* 0x000fc600078e00ff */
[----:B------:R-:W-:Y:S01]  /*19b0*/  ISETP.GE.U32.AND P1, PT, R24, 0x800, PT ;  /* 0x000008001800780c */ /* 0x000fe20003f26070 */
        /* <DEDUP_REMOVED lines=23> */
[----:B------:R-:W-:-:S07]  /*1b30*/  IMAD.MOV.U32 R5, RZ, RZ, 0x800 ;  /* 0x00000800ff057424 */ /* 0x000fce00078e00ff */
.L_x_117:
[----:B------:R-:W-:-:S05]  /*1b40*/  IMAD.WIDE.U32 R26, R5, 0x8, R2 ;  /* 0x00000008051a7825 */ /* 0x000fca00078e0002 */
[----:B------:R-:W2:Y:S04]  /*1b50*/  LDG.E.128.CONSTANT R20, desc[UR6][R26.64] ;  /* 0x000000061a147981 */ /* 0x000ea8000c1e9d00 */
[----:B------:R-:W3:Y:S04]  /*1b60*/  LDG.E.128.CONSTANT R16, desc[UR6][R26.64+0x10] ;  /* 0x000010061a107981 */ /* 0x000ee8000c1e9d00 */
[----:B------:R-:W4:Y:S04]  /*1b70*/  LDG.E.128.CONSTANT R12, desc[UR6][R26.64+0x2000] ;  /* 0x002000061a0c7981 */ /* 0x000f28000c1e9d00 */
[----:B------:R-:W5:Y:S01]  /*1b80*/  LDG.E.128.CONSTANT R8, desc[UR6][R26.64+0x2010] ;  /* 0x002010061a087981 */ /* 0x000f62000c1e9d00 */
        /* <DEDUP_REMOVED lines=20> */
[----:B0-----:R-:W-:Y:S01]  /*1cd0*/  IMAD.IADD R8, R0, 0x1, -R5 ;  /* 0x0000000100087824 */ /* 0x001fe200078e0a05 */
[----:B------:R-:W-:-:S04]  /*1ce0*/  FSEL R7, R9, R7, !P0 ;  /* 0x0000000709077208 */ /* 0x000fc80004000000 */
[----:B------:R-:W-:Y:S02]  /*1cf0*/  ISETP.GE.U32.AND P1, PT, R8, 0x800, PT ;  /* 0x000008000800780c */ /* 0x000fe40003f26070 */
[----:B------:R-:W-:-:S06]  /*1d00*/  DSETP.GEU.AND P0, PT, R6, R10, PT ;  /* 0x0000000a0600722a */ /* 0x000fcc0003f0e000 */
[----:B------:R-:W-:Y:S02]  /*1d10*/  FSEL R6, R10, R6, !P0 ;  /* 0x000000060a067208 */ /* 0x000fe40004000000 */
[----:B------:R-:W-:-:S03]  /*1d20*/  FSEL R7, R11, R7, !P0 ;  /* 0x000000070b077208 */ /* 0x000fc60004000000 */
[----:B------:R-:W-:Y:S05]  /*1d30*/  @!P1 BRA `(.L_x_116) ;  /* 0x00000004000c9947 */ /* 0x000fea0003800000 */
[----:B------:R-:W-:-:S05]  /*1d40*/  VIADD R5, R5, 0x800 ;  /* 0x0000080005057836 */ /* 0x000fca0000000000 */
[----:B------:R-:W-:-:S13]  /*1d50*/  ISETP.GT.U32.AND P0, PT, R5, R24, PT ;  /* 0x000000180500720c */ /* 0x000fda0003f04070 */
[----:B------:R-:W-:Y:S05]  /*1d60*/  @!P0 BRA `(.L_x_117) ;  /* 0xfffffffc00748947 */ /* 0x000fea000383ffff */
.L_x_115:
[----:B------:R-:W-:-:S13]  /*1d70*/  ISETP.GE.U32.AND P0, PT, R5, R0, PT ;  /* 0x000000000500720c */ /* 0x000fda0003f06070 */
[----:B------:R-:W-:Y:S05]  /*1d80*/  @P0 BRA `(.L_x_116) ;  /* 0x0000000000f80947 */ /* 0x000fea0003800000 */
[----:B------:R-:W-:Y:S01]  /*1d90*/  IMAD.IADD R3, R0, 0x1, -R5 ;  /* 0x0000000100037824 */ /* 0x000fe200078e0a05 */
[----:B------:R-:W-:Y:S04]  /*1da0*/  BSSY.RECONVERGENT B1, `(.L_x_116) ;  /* 0x000003c000017945 */ /* 0x000fe80003800200 */
[----:B------:R-:W-:-:S13]  /*1db0*/  ISETP.GE.AND P0, PT, R4, R3, PT ;  /* 0x000000030400720c */ /* 0x000fda0003f06270 */
[----:B------:R-:W-:Y:S05]  /*1dc0*/  @P0 BRA `(.L_x_118) ;  /* 0x0000000000e40947 */ /* 0x000fea0003800000 */
[----:B------:R-:W-:Y:S01]  /*1dd0*/  LOP3.LUT R2, RZ, R4, RZ, 0x33, !PT ;  /* 0x00000004ff027212 */ /* 0x000fe200078e33ff */
[----:B------:R-:W-:Y:S03]  /*1de0*/  BSSY.RECONVERGENT B2, `(.L_x_119) ;  /* 0x0000017000027945 */ /* 0x000fe60003800200 */
[----:B------:R-:W-:-:S04]  /*1df0*/  IADD3 R2, PT, PT, -R5, R0, R2 ;  /* 0x0000000005027210 */ /* 0x000fc80007ffe102 */
[C---:B------:R-:W-:Y:S02]  /*1e00*/  LOP3.LUT R0, R2.reuse, 0x300, RZ, 0xc0, !PT ;  /* 0x0000030002007812 */ /* 0x040fe400078ec0ff */
[----:B------:R-:W-:Y:S02]  /*1e10*/  ISETP.GE.U32.AND P2, PT, R2, 0x300, PT ;  /* 0x000003000200780c */ /* 0x000fe40003f46070 */
[----:B------:R-:W-:Y:S01]  /*1e20*/  ISETP.NE.AND P0, PT, R0, 0x300, PT ;  /* 0x000003000000780c */ /* 0x000fe20003f05270 */
[----:B------:R-:W-:-:S12]  /*1e30*/  IMAD.MOV.U32 R0, RZ, RZ, R4 ;  /* 0x000000ffff007224 */ /* 0x000fd800078e0004 */
[----:B------:R-:W-:Y:S05]  /*1e40*/  @!P0 BRA `(.L_x_120) ;  /* 0x0000000000408947 */ /* 0x000fea0003800000 */
[----:B------:R-:W0:Y:S01]  /*1e50*/  LDC.64 R10, c[0x0][0x380] ;  /* 0x0000e000ff0a7b82 */ /* 0x000e220000000a00 */
[----:B------:R-:W-:Y:S01]  /*1e60*/  LEA.HI R0, R2, 0x1, RZ, 0x18 ;  /* 0x0000000102007811 */ /* 0x000fe200078fc0ff */
[----:B------:R-:W-:-:S03]  /*1e70*/  IMAD.IADD R13, R4, 0x1, R5 ;  /* 0x00000001040d7824 */ /* 0x000fc600078e0205 */
[----:B------:R-:W-:Y:S01]  /*1e80*/  LOP3.LUT R2, R0, 0x3, RZ, 0xc0, !PT ;  /* 0x0000000300027812 */ /* 0x000fe200078ec0ff */
[----:B------:R-:W-:-:S04]  /*1e90*/  IMAD.MOV.U32 R0, RZ, RZ, R4 ;  /* 0x000000ffff007224 */ /* 0x000fc800078e0004 */
[----:B------:R-:W-:-:S07]  /*1ea0*/  IMAD.MOV R2, RZ, RZ, -R2 ;  /* 0x000000ffff027224 */ /* 0x000fce00078e0a02 */
.L_x_121:
        /* <DEDUP_REMOVED lines=10> */
.L_x_120:
[----:B------:R-:W-:Y:S05]  /*1f50*/  BSYNC.RECONVERGENT B2 ;  /* 0x0000000000027941 */ /* 0x000fea0003800200 */
.L_x_119:
[----:B------:R-:W-:Y:S05]  /*1f60*/  @!P2 BRA `(.L_x_118) ;  /* 0x00000000007ca947 */ /* 0x000fea0003800000 */
[----:B------:R-:W0:Y:S01]  /*1f70*/  LDC.64 R8, c[0x0][0x380] ;  /* 0x0000e000ff087b82 */ /* 0x000e220000000a00 */
[C---:B------:R-:W-:Y:S02]  /*1f80*/  IMAD.IADD R5, R0.reuse, 0x1, R5 ;  /* 0x0000000100057824 */ /* 0x040fe400078e0205 */
[----:B------:R-:W-:-:S07]  /*1f90*/  VIADD R0, R0, 0x200 ;  /* 0x0000020000007836 */ /* 0x000fce0000000000 */
.L_x_122:
        /* <DEDUP_REMOVED lines=11> */
[C---:B------:R-:W-:Y:S02]  /*2050*/  VIADD R2, R0.reuse, 0x200 ;  /* 0x0000020000027836 */ /* 0x040fe40000000000 */
[----:B------:R-:W-:Y:S02]  /*2060*/  VIADD R0, R0, 0x400 ;  /* 0x0000040000007836 */ /* 0x000fe40000000000 */
[----:B------:R-:W-:Y:S01]  /*2070*/  VIADD R5, R5, 0x400 ;  /* 0x0000040005057836 */ /* 0x000fe20000000000 */
[----:B------:R-:W-:Y:S01]  /*2080*/  ISETP.GE.AND P1, PT, R2, R3, PT ;  /* 0x000000030200720c */ /* 0x000fe20003f26270 */
        /* <DEDUP_REMOVED lines=11> */
[----:B------:R-:W-:Y:S01]  /*2140*/  FSEL R7, R17, R7, !P0 ;  /* 0x0000000711077208 */ /* 0x000fe20004000000 */
[----:B------:R-:W-:Y:S06]  /*2150*/  @!P1 BRA `(.L_x_122) ;  /* 0xfffffffc00909947 */ /* 0x000fec000383ffff */
.L_x_118:
[----:B------:R-:W-:Y:S05]  /*2160*/  BSYNC.RECONVERGENT B1 ;  /* 0x0000000000017941 */ /* 0x000fea0003800200 */
.L_x_116:
        /* <DEDUP_REMOVED lines=50> */
[----:B------:R-:W2:Y:S01]  /*2490*/  LDS.128 R12, [UR4+0x20] ;  /* 0x00002004ff0c7984 */ /* 0x000ea20008000c00 */
[----:B-1----:R-:W-:-:S06]  /*24a0*/  DSETP.GEU.AND P1, PT, R6, R8, PT ;  /* 0x000000080600722a */ /* 0x002fcc0003f2e000 */
[----:B0-----:R-:W-:Y:S02]  /*24b0*/  FSEL R2, R8, R6, !P1 ;  /* 0x0000000608027208 */ /* 0x001fe40004800000 */
[----:B------:R-:W-:Y:S02]  /*24c0*/  FSEL R3, R9, R7, !P1 ;  /* 0x0000000709037208 */ /* 0x000fe40004800000 */
[----:B------:R-:W0:Y:S04]  /*24d0*/  LDS.128 R4, [UR4+0x30] ;  /* 0x00003004ff047984 */ /* 0x000e280008000c00 */
[----:B------:R-:W-:-:S06]  /*24e0*/  DSETP.GEU.AND P1, PT, R2, R10, PT ;  /* 0x0000000a0200722a */ /* 0x000fcc0003f2e000 */
[----:B------:R-:W-:Y:S02]  /*24f0*/  FSEL R2, R10, R2, !P1 ;  /* 0x000000020a027208 */ /* 0x000fe40004800000 */
[----:B------:R-:W-:-:S06]  /*2500*/  FSEL R3, R11, R3, !P1 ;  /* 0x000000030b037208 */ /* 0x000fcc0004800000 */
[----:B--2---:R-:W-:-:S06]  /*2510*/  DSETP.GEU.AND P1, PT, R2, R12, PT ;  /* 0x0000000c0200722a */ /* 0x004fcc0003f2e000 */
        /* <DEDUP_REMOVED lines=16> */
.L_x_99:
        /* <DEDUP_REMOVED lines=12> */
.L_x_125:
[----:B------:R-:W-:Y:S05]  /*26e0*/  BSYNC.RECONVERGENT B1 ;  /* 0x0000000000017941 */ /* 0x000fea0003800200 */
.L_x_124:
        /* <DEDUP_REMOVED lines=17> */
.L_x_130:
        /* <DEDUP_REMOVED lines=12> */
.L_x_129:
[----:B------:R-:W-:Y:S05]  /*28c0*/  BSYNC.RECONVERGENT B2 ;  /* 0x0000000000027941 */ /* 0x000fea0003800200 */
.L_x_128:
        /* <DEDUP_REMOVED lines=10> */
.L_x_133:
        /* <DEDUP_REMOVED lines=69> */
.L_x_132:
[----:B------:R-:W-:Y:S05]  /*2dc0*/  BSYNC.RECONVERGENT B2 ;  /* 0x0000000000027941 */ /* 0x000fea0003800200 */
.L_x_131:
        /* <DEDUP_REMOVED lines=40> */
.L_x_135:
[----:B------:R-:W-:Y:S05]  /*3050*/  BSYNC.RECONVERGENT B2 ;  /* 0x0000000000027941 */ /* 0x000fea0003800200 */
.L_x_134:
        /* <DEDUP_REMOVED lines=18> */
.L_x_127:
[----:B------:R-:W-:Y:S05]  /*3180*/  BSYNC.RECONVERGENT B1 ;  /* 0x0000000000017941 */ /* 0x000fea0003800200 */
.L_x_126:
        /* <DEDUP_REMOVED lines=60> */
[----:B---3--:R-:W1:Y:S01]  /*3550*/  LDS.128 R12, [UR4+0x20] ;  /* 0x00002004ff0c7984 */ /* 0x008e620008000c00 */
        /* <DEDUP_REMOVED lines=24> */
.L_x_136:
        /* <DEDUP_REMOVED lines=63> */
[----:B----4-:R-:W-:Y:S05]  /*3ad0*/  @P0 BRA `(.L_x_114) ;  /* 0x0000001000380947 */ /* 0x010fea0003800000 */
[----:B------:R-:W0:Y:S01]  /*3ae0*/  S2UR UR5, SR_CgaCtaId ;  /* 0x00000000000579c3 */ /* 0x000e220000008800 */
[----:B------:R-:W-:Y:S01]  /*3af0*/  UMOV UR4, 0x400 ;  /* 0x0000040000047882 */ /* 0x000fe20000000000 */
[C---:B------:R-:W-:Y:S02]  /*3b00*/  ISETP.GT.U32.AND P3, PT, R0.reuse, 0x20, PT ;  /* 0x000000200000780c */ /* 0x040fe40003f64070 */
        /* <DEDUP_REMOVED lines=9> */
[----:B------:R-:W-:Y:S01]  /*3ba0*/  ISETP.GT.U32.AND P1, PT, R0, 0x60, PT ;  /* 0x000000600000780c */ /* 0x000fe20003f24070 */
[----:B------:R-:W-:Y:S01]  /*3bb0*/  IMAD.MOV.U32 R2, RZ, RZ, R13 ;  /* 0x000000ffff027224 */ /* 0x000fe200078e000d */
[----:B------:R-:W0:Y:S01]  /*3bc0*/  LDS.128 R4, [UR4+0x30] ;  /* 0x00003004ff047984 */ /* 0x000e220008000c00 */
[----:B------:R-:W-:-:S06]  /*3bd0*/  IMAD.MOV.U32 R3, RZ, RZ, R12 ;  /* 0x000000ffff037224 */ /* 0x000fcc00078e000c */
        /* <DEDUP_REMOVED lines=36> */
.L_x_123:
[----:B------:R-:W0:Y:S01]  /*3e20*/  S2R R7, SR_TID.X ;  /* 0x0000000000077919 */ /* 0x000e220000002100 */
[----:B------:R-:W1:Y:S02]  /*3e30*/  LDCU.64 UR4, c[0x0][0x380] ;  /* 0x00007000ff0477ac */ /* 0x000e640008000a00 */
[----:B-1----:R-:W-:Y:S02]  /*3e40*/  IMAD.U32 R2, RZ, RZ, UR4 ;  /* 0x00000004ff027e24 */ /* 0x002fe4000f8e00ff */
[----:B------:R-:W-:Y:S02]  /*3e50*/  IMAD.U32 R3, RZ, RZ, UR5 ;  /* 0x00000005ff037e24 */ /* 0x000fe4000f8e00ff */
        /* <DEDUP_REMOVED lines=9> */
[----:B------:R-:W-:-:S05]  /*3ef0*/  VIADD R6, R0, 0xfffff800 ;  /* 0xfffff80000067836 */ /* 0x000fca0000000000 */
[----:B------:R-:W-:Y:S01]  /*3f00*/  ISETP.GE.U32.AND P1, PT, R6, 0x800, PT ;  /* 0x000008000600780c */ /* 0x000fe20003f26070 */
[----:B--2---:R-:W-:-:S06]  /*3f10*/  DSETP.GEU.AND P0, PT, R22, R8, PT ;  /* 0x000000081600722a */ /* 0x004fcc0003f0e000 */
[----:B------:R-:W-:Y:S02]  /*3f20*/  FSEL R8, R8, R22, !P0 ;  /* 0x0000001608087208 */ /* 0x000fe40004000000 */
[----:B------:R-:W-:-:S06]  /*3f30*/  FSEL R9, R9, R23, !P0 ;  /* 0x0000001709097208 */ /* 0x000fcc0004000000 */
[----:B---3--:R-:W-:-:S06]  /*3f40*/  DSETP.GEU.AND P0, PT, R8, R10, PT ;  /* 0x0000000a0800722a */ /* 0x008fcc0003f0e000 */
[----:B------:R-:W-:Y:S02]  /*3f50*/  FSEL R8, R10, R8, !P0 ;  /* 0x000000080a087208 */ /* 0x000fe40004000000 */
[----:B------:R-:W-:Y:S01]  /*3f60*/  FSEL R9, R11, R9, !P0 ;  /* 0x000000090b097208 */ /* 0x000fe20004000000 */
[----:B------:R-:W-:-:S05]  /*3f70*/  IMAD.MOV.U32 R11, RZ, RZ, 0x800 ;  /* 0x00000800ff0b7424 */ /* 0x000fca00078e00ff */
        /* <DEDUP_REMOVED lines=18> */
[----:B------:R-:W1:Y:S02]  /*40a0*/  LDC.64 R2, c[0x0][0x380] ;  /* 0x0000e000ff027b82 */ /* 0x000e640000000a00 */
.L_x_139:
[----:B------:R-:W-:-:S04]  /*40b0*/  IMAD.IADD R17, R7, 0x1, R11 ;  /* 0x0000000107117824 */ /* 0x000fc800078e020b */
[----:B-1----:R-:W-:-:S06]  /*40c0*/  IMAD.WIDE.U32 R16, R17, 0x8, R2 ;  /* 0x0000000811107825 */ /* 0x002fcc00078e0002 */
[----:B------:R-:W2:Y:S01]  /*40d0*/  LDG.E.64.CONSTANT R16, desc[UR6][R16.64] ;  /* 0x0000000610107981 */ /* 0x000ea2000c1e9b00 */
[----:B------:R-:W-:-:S05]  /*40e0*/  IMAD.WIDE.U32 R18, R11, 0x8, R4 ;  /* 0x000000080b127825 */ /* 0x000fca00078e0004 */
[----:B------:R-:W3:Y:S04]  /*40f0*/  LDG.E.64.CONSTANT R20, desc[UR6][R18.64+0x800] ;  /* 0x0008000612147981 */ /* 0x000ee8000c1e9b00 */
[----:B------:R-:W4:Y:S04]  /*4100*/  LDG.E.64.CONSTANT R22, desc[UR6][R18.64+0x1000] ;  /* 0x0010000612167981 */ /* 0x000f28000c1e9b00 */
[----:B------:R-:W5:Y:S04]  /*4110*/  LDG.E.64.CONSTANT R24, desc[UR6][R18.64+0x1800] ;  /* 0x0018000612187981 */ /* 0x000f68000c1e9b00 */
[----:B------:R-:W5:Y:S04]  /*4120*/  LDG.E.64.CONSTANT R26, desc[UR6][R18.64+0x2000] ;  /* 0x00200006121a7981 */ /* 0x000f68000c1e9b00 */
[----:B------:R-:W5:Y:S04]  /*4130*/  LDG.E.64.CONSTANT R28, desc[UR6][R18.64+0x2800] ;  /* 0x00280006121c7981 */ /* 0x000f68000c1e9b00 */
[----:B------:R-:W5:Y:S04]  /*4140*/  LDG.E.64.CONSTANT R14, desc[UR6][R18.64+0x3000] ;  /* 0x00300006120e7981 */ /* 0x000f68000c1e9b00 */
[----:B------:R-:W5:Y:S01]  /*4150*/  LDG.E.64.CONSTANT R12, desc[UR6][R18.64+0x3800] ;  /* 0x00380006120c7981 */ /* 0x000f62000c1e9b00 */
[----:B0-----:R-:W-:-:S05]  /*4160*/  IMAD.IADD R10, R0, 0x1, -R11 ;  /* 0x00000001000a7824 */ /* 0x001fca00078e0a0b */
[----:B------:R-:W-:Y:S01]  /*4170*/  ISETP.GE.U32.AND P1, PT, R10, 0x800, PT ;  /* 0x000008000a00780c */ /* 0x000fe20003f26070 */
        /* <DEDUP_REMOVED lines=26> */
[----:B------:R-:W-:-:S13]  /*4320*/  ISETP.GT.U32.AND P0, PT, R11, R6, PT ;  /* 0x000000060b00720c */ /* 0x000fda0003f04070 */
[----:B------:R-:W-:Y:S05]  /*4330*/  @!P0 BRA `(.L_x_139) ;  /* 0xfffffffc005c8947 */ /* 0x000fea000383ffff */
.L_x_137:
        /* <DEDUP_REMOVED lines=14> */
[----:B------:R-:W-:Y:S01]  /*4420*/  LEA.HI R0, R5, 0x1, RZ, 0x18 ;  /* 0x0000000105007811 */ /* 0x000fe200078fc0ff */
[----:B------:R-:W-:-:S03]  /*4430*/  IMAD.IADD R15, R7, 0x1, R11 ;  /* 0x00000001070f7824 */ /* 0x000fc600078e020b */
[----:B------:R-:W-:Y:S01]  /*4440*/  LOP3.LUT R5, R0, 0x3, RZ, 0xc0, !PT ;  /* 0x0000000300057812 */ /* 0x000fe200078ec0ff */
[----:B------:R-:W-:-:S04]  /*4450*/  IMAD.MOV.U32 R0, RZ, RZ, R7 ;  /* 0x000000ffff007224 */ /* 0x000fc800078e0007 */
[----:B------:R-:W-:-:S07]  /*4460*/  IMAD.MOV R5, RZ, RZ, -R5 ;  /* 0x000000ffff057224 */ /* 0x000fce00078e0a05 */
.L_x_143:
        /* <DEDUP_REMOVED lines=10> */
.L_x_142:
[----:B------:R-:W-:Y:S05]  /*4510*/  BSYNC.RECONVERGENT B2 ;  /* 0x0000000000027941 */ /* 0x000fea0003800200 */
.L_x_141:
[----:B------:R-:W-:Y:S05]  /*4520*/  @!P2 BRA `(.L_x_140) ;  /* 0x000000000078a947 */ /* 0x000fea0003800000 */
[C---:B------:R-:W-:Y:S02]  /*4530*/  IMAD.IADD R5, R0.reuse, 0x1, R11 ;  /* 0x0000000100057824 */ /* 0x040fe400078e020b */
[----:B------:R-:W-:-:S07]  /*4540*/  VIADD R0, R0, 0x200 ;  /* 0x0000020000007836 */ /* 0x000fce0000000000 */
.L_x_144:
[----:B------:R-:W-:-:S04]  /*4550*/  IMAD.WIDE.U32 R10, R5, 0x8, R2 ;  /* 0x00000008050a7825 */ /* 0x000fc800078e0002 */
        /* <DEDUP_REMOVED lines=13> */
[----:B------:R-:W-:Y:S01]  /*4630*/  FSEL R9, R11, R9, !P0 ;  /* 0x000000090b097208 */ /* 0x000fe20004000000 */
[C---:B------:R-:W-:Y:S02]  /*4640*/  VIADD R11, R0.reuse, 0x200 ;  /* 0x00000200000b7836 */ /* 0x040fe40000000000 */
[----:B------:R-:W-:-:S03]  /*4650*/  VIADD R0, R0, 0x400 ;  /* 0x0000040000007836 */ /* 0x000fc60000000000 */
[----:B---3--:R-:W-:Y:S01]  /*4660*/  DSETP.GEU.AND P0, PT, R8, R12, PT ;  /* 0x0000000c0800722a */ /* 0x008fe20003f0e000 */
[----:B------:R-:W-:-:S05]  /*4670*/  ISETP.GE.AND P1, PT, R11, R4, PT ;  /* 0x000000040b00720c */ /* 0x000fca0003f26270 */
        /* <DEDUP_REMOVED lines=9> */
.L_x_140:
[----:B------:R-:W-:Y:S05]  /*4710*/  BSYNC.RECONVERGENT B1 ;  /* 0x0000000000017941 */ /* 0x000fea0003800200 */
.L_x_138:
        /* <DEDUP_REMOVED lines=74> */
.L_x_114:
[----:B------:R-:W-:Y:S05]  /*4bc0*/  BSYNC.RECONVERGENT B0 ;  /* 0x0000000000007941 */ /* 0x000fea0003800200 */
.L_x_98:
[----:B------:R-:W-:Y:S05]  /*4bd0*/  @P0 EXIT ;  /* 0x000000000000094d */ /* 0x000fea0003800000 */
[----:B------:R-:W4:Y:S01]  /*4be0*/  LDCU.64 UR8, c[0x0][0x398] ;  /* 0x00007300ff0877ac */ /* 0x000f220008000a00 */
[----:B01----:R-:W0:Y:S01]  /*4bf0*/  LDC.64 R4, c[0x0][0x388] ;  /* 0x0000e200ff047b82 */ /* 0x003e220000000a00 */
[----:B------:R-:W2:Y:S01]  /*4c00*/  LDCU.64 UR4, c[0x0][0x398] ;  /* 0x00007300ff0477ac */ /* 0x000ea20008000a00 */
[----:B----4-:R-:W-:-:S06]  /*4c10*/  DSETP.GT.AND P0, PT, R6, UR8, PT ;  /* 0x0000000806007e2a */ /* 0x010fcc000bf04000 */
[----:B--23--:R-:W-:Y:S02]  /*4c20*/  FSEL R2, R6, UR4, P0 ;  /* 0x0000000406027c08 */ /* 0x00cfe40008000000 */
[----:B------:R-:W-:-:S05]  /*4c30*/  FSEL R3, R7, UR5, P0 ;  /* 0x0000000507037c08 */ /* 0x000fca0008000000 */
[----:B0-----:R-:W-:Y:S01]  /*4c40*/  STG.E.64 desc[UR6][R4.64], R2 ;  /* 0x0000000204007986 */ /* 0x001fe2000c101b06 */
[----:B------:R-:W-:Y:S05]  /*4c50*/  EXIT ;  /* 0x000000000000794d */ /* 0x000fea0003800000 */
.L_x_145:
        /* <DEDUP_REMOVED lines=10> */
.L_x_157:


//--------------------- .text._ZN3cub18CUB_300001_SM_10006detail11EmptyKernelIvEEvv --------------------------
	.section	.text._ZN3cub18CUB_300001_SM_10006detail11EmptyKernelIvEEvv,"ax",@progbits
	.align	128
        .global         _ZN3cub18CUB_300001_SM_10006detail11EmptyKernelIvEEvv
        .type           _ZN3cub18CUB_300001_SM_10006detail11EmptyKernelIvEEvv,@function
        .size           _ZN3cub18CUB_300001_SM_10006detail11EmptyKernelIvEEvv,(.L_x_158 - _ZN3cub18CUB_300001_SM_10006detail11EmptyKernelIvEEvv)
        .other          _ZN3cub18CUB_300001_SM_10006detail11EmptyKernelIvEEvv,@"STO_CUDA_ENTRY STV_DEFAULT"
_ZN3cub18CUB_300001_SM_10006detail11EmptyKernelIvEEvv:
.text._ZN3cub18CUB_300001_SM_10006detail11EmptyKernelIvEEvv:
[----:B------:R-:W-:Y:S01]  /*0000*/  LDC R1, c[0x0][0x37c] ;  /* 0x0000df00ff017b82 */ /* 0x000fe20000000800 */
[----:B------:R-:W-:Y:S05]  /*0010*/  EXIT ;  /* 0x000000000000794d */ /* 0x000fea0003800000 */
.L_x_146:
        /* <DEDUP_REMOVED lines=14> */
.L_x_158:


//--------------------- .text._Z4fillPdS_i        --------------------------
	.section	.text._Z4fillPdS_i,"ax",@progbits
	.align	128
        .global         _Z4fillPdS_i
        .type           _Z4fillPdS_i,@function
        .size           _Z4fillPdS_i,(.L_x_154 - _Z4fillPdS_i)
        .other          _Z4fillPdS_i,@"STO_CUDA_ENTRY STV_DEFAULT"
_Z4fillPdS_i:
.text._Z4fillPdS_i:
[----:B------:R-:W-:Y:S01]  /*0000*/  LDC R1, c[0x0][0x37c] ;  /* 0x0000df00ff017b82 */ /* 0x000fe20000000800 */
[----:B------:R-:W0:Y:S07]  /*0010*/  S2R R5, SR_TID.X ;  /* 0x0000000000057919 */ /* 0x000e2e0000002100 */
[----:B------:R-:W1:Y:S01]  /*0020*/  LDC R4, c[0x0][0x390] ;  /* 0x0000e400ff047b82 */ /* 0x000e620000000800 */
[----:B------:R-:W2:Y:S01]  /*0030*/  LDCU.64 UR4, c[0x0][0x358] ;  /* 0x00006b00ff0477ac */ /* 0x000ea20008000a00 */
[----:B------:R-:W-:-:S02]  /*0040*/  IMAD.MOV.U32 R26, RZ, RZ, 0x0 ;  /* 0x00000000ff1a7424 */ /* 0x000fc400078e00ff */
[----:B------:R-:W-:Y:S02]  /*0050*/  HFMA2 R2, -RZ, RZ, 0, 0 ;  /* 0x00000000ff027431 */ /* 0x000fe400000001ff */
[----:B------:R-:W-:Y:S02]  /*0060*/  IMAD.MOV.U32 R27, RZ, RZ, 0x40240000 ;  /* 0x40240000ff1b7424 */ /* 0x000fe400078e00ff */
[----:B------:R-:W-:Y:S01]  /*0070*/  IMAD.MOV.U32 R3, RZ, RZ, 0x40340000 ;  /* 0x40340000ff037424 */ /* 0x000fe200078e00ff */
[----:B------:R-:W0:Y:S01]  /*0080*/  S2UR UR6, SR_CTAID.X ;  /* 0x00000000000679c3 */ /* 0x000e220000002500 */
[----:B------:R-:W-:Y:S02]  /*0090*/  IMAD.MOV.U32 R16, RZ, RZ, 0x0 ;  /* 0x00000000ff107424 */ /* 0x000fe400078e00ff */
[----:B------:R-:W-:-:S05]  /*00a0*/  IMAD.MOV.U32 R17, RZ, RZ, 0x403e0000 ;  /* 0x403e0000ff117424 */ /* 0x000fca00078e00ff */
[----:B------:R-:W0:Y:S08]  /*00b0*/  LDC R0, c[0x0][0x360] ;  /* 0x0000d800ff007b82 */ /* 0x000e300000000800 */
[----:B------:R-:W3:Y:S01]  /*00c0*/  LDC.64 R14, c[0x0][0x388] ;  /* 0x0000e200ff0e7b82 */ /* 0x000ee20000000a00 */
[C---:B-1----:R-:W-:Y:S02]  /*00d0*/  VIADD R7, R4.reuse, 0xffffffff ;  /* 0xffffffff04077836 */ /* 0x042fe40000000000 */
[----:B------:R-:W-:-:S05]  /*00e0*/  IMAD R25, R4, R4, RZ ;  /* 0x0000000404197224 */ /* 0x000fca00078e02ff */
[----:B------:R-:W1:Y:S01]  /*00f0*/  LDC.64 R12, c[0x0][0x380] ;  /* 0x0000e000ff0c7b82 */ /* 0x000e620000000a00 */
[----:B------:R-:W-:-:S07]  /*0100*/  IADD3 R9, PT, PT, R25, -R4, RZ ;  /* 0x8000000419097210 */ /* 0x000fce0007ffe0ff */
[----:B------:R-:W2:Y:S01]  /*0110*/  LDC.64 R18, c[0x0][0x388] ;  /* 0x0000e200ff127b82 */ /* 0x000ea20000000a00 */
[----:B0-----:R-:W-:-:S05]  /*0120*/  IMAD R0, R0, UR6, R5 ;  /* 0x0000000600007c24 */ /* 0x001fca000f8e0205 */
[C---:B------:R-:W-:Y:S02]  /*0130*/  ISETP.GE.U32.AND P0, PT, R0.reuse, R7, PT ;  /* 0x000000070000720c */ /* 0x040fe40003f06070 */
[----:B------:R-:W0:Y:S01]  /*0140*/  LDC.64 R10, c[0x0][0x380] ;  /* 0x0000e000ff0a7b82 */ /* 0x000e220000000a00 */
[----:B---3--:R-:W-:Y:S01]  /*0150*/  IMAD.WIDE R20, R7, 0x8, R14 ;  /* 0x0000000807147825 */ /* 0x008fe200078e020e */
[----:B------:R-:W-:-:S03]  /*0160*/  ISETP.EQ.OR P0, PT, R0, RZ, P0 ;  /* 0x000000ff0000720c */ /* 0x000fc60000702670 */
[----:B------:R-:W-:-:S04]  /*0170*/  IMAD.WIDE.U32 R22, R25, 0x8, R14 ;  /* 0x0000000819167825 */ /* 0x000fc800078e000e */
[----:B-1----:R-:W-:-:S04]  /*0180*/  IMAD.WIDE R4, R7, 0x8, R12 ;  /* 0x0000000807047825 */ /* 0x002fc800078e020c */
[----:B------:R-:W-:Y:S01]  /*0190*/  IMAD.WIDE.U32 R24, R25, 0x8, R12 ;  /* 0x0000000819187825 */ /* 0x000fe200078e000c */
[----:B--2---:R1:W-:Y:S03]  /*01a0*/  STG.E.64 desc[UR4][R18.64], R26 ;  /* 0x0000001a12007986 */ /* 0x0043e6000c101b04 */
[----:B------:R-:W-:-:S04]  /*01b0*/  IMAD.WIDE R14, R9, 0x8, R14 ;  /* 0x00000008090e7825 */ /* 0x000fc800078e020e */
[----:B------:R-:W-:Y:S01]  /*01c0*/  IMAD.WIDE R12, R9, 0x8, R12 ;  /* 0x00000008090c7825 */ /* 0x000fe200078e020c */
[----:B0-----:R1:W-:Y:S04]  /*01d0*/  STG.E.64 desc[UR4][R10.64], R26 ;  /* 0x0000001a0a007986 */ /* 0x0013e8000c101b04 */
[----:B------:R1:W-:Y:S04]  /*01e0*/  STG.E.64 desc[UR4][R20.64], R2 ;  /* 0x0000000214007986 */ /* 0x0003e8000c101b04 */
[----:B------:R1:W-:Y:S04]  /*01f0*/  STG.E.64 desc[UR4][R4.64], R2 ;  /* 0x0000000204007986 */ /* 0x0003e8000c101b04 */
[----:B------:R1:W-:Y:S04]  /*0200*/  STG.E.64 desc[UR4][R22.64+-0x8], R16 ;  /* 0xfffff81016007986 */ /* 0x0003e8000c101b04 */
[----:B------:R1:W-:Y:S04]  /*0210*/  STG.E.64 desc[UR4][R24.64+-0x8], R16 ;  /* 0xfffff81018007986 */ /* 0x0003e8000c101b04 */
[----:B------:R1:W-:Y:S04]  /*0220*/  STG.E.64 desc[UR4][R14.64], R2 ;  /* 0x000000020e007986 */ /* 0x0003e8000c101b04 */
[----:B------:R1:W-:Y:S01]  /*0230*/  STG.E.64 desc[UR4][R12.64], R2 ;  /* 0x000000020c007986 */ /* 0x0003e2000c101b04 */
[----:B------:R-:W-:Y:S05]  /*0240*/  @P0 EXIT ;  /* 0x000000000000094d */ /* 0x000fea0003800000 */
[----:B-1----:R-:W5:Y:S01]  /*0250*/  LDG.E.64 R10, desc[UR4][R10.64] ;  /* 0x000000040a0a7981 */ /* 0x002f62000c1e1b00 */
[----:B------:R-:W0:Y:S01]  /*0260*/  I2F.F64 R12, R7 ;  /* 0x00000007000c7312 */ /* 0x000e220000201c00 */
[----:B------:R-:W-:-:S07]  /*0270*/  IMAD.MOV.U32 R2, RZ, RZ, 0x1 ;  /* 0x00000001ff027424 */ /* 0x000fce00078e00ff */
[----:B0-----:R-:W0:Y:S02]  /*0280*/  MUFU.RCP64H R3, R13 ;  /* 0x0000000d00037308 */ /* 0x001e240000001800 */
[----:B0-----:R-:W-:-:S08]  /*0290*/  DFMA R14, -R12, R2, 1 ;  /* 0x3ff000000c0e742b */ /* 0x001fd00000000102 */
[----:B------:R-:W-:-:S08]  /*02a0*/  DFMA R14, R14, R14, R14 ;  /* 0x0000000e0e0e722b */ /* 0x000fd0000000000e */
[----:B------:R-:W-:-:S08]  /*02b0*/  DFMA R14, R2, R14, R2 ;  /* 0x0000000e020e722b */ /* 0x000fd00000000002 */
[----:B------:R-:W-:-:S08]  /*02c0*/  DFMA R2, -R12, R14, 1 ;  /* 0x3ff000000c02742b */ /* 0x000fd0000000010e */
[----:B------:R-:W-:-:S08]  /*02d0*/  DFMA R2, R14, R2, R14 ;  /* 0x000000020e02722b */ /* 0x000fd0000000000e */
[----:B------:R-:W-:-:S08]  /*02e0*/  DMUL R14, R2, 10 ;  /* 0x40240000020e7828 */ /* 0x000fd00000000000 */
[----:B------:R-:W-:-:S08]  /*02f0*/  DFMA R16, -R12, R14, 10 ;  /* 0x402400000c10742b */ /* 0x000fd0000000010e */
[----:B------:R-:W-:-:S10]  /*0300*/  DFMA R2, R2, R16, R14 ;  /* 0x000000100202722b */ /* 0x000fd4000000000e */
[----:B------:R-:W-:-:S05]  /*0310*/  FFMA R6, RZ, R13, R3 ;  /* 0x0000000dff067223 */ /* 0x000fca0000000003 */
[----:B------:R-:W-:-:S13]  /*0320*/  FSETP.GT.AND P0, PT, |R6|, 1.469367938527859385e-39, PT ;  /* 0x001000000600780b */ /* 0x000fda0003f04200 */
[----:B------:R-:W-:Y:S05]  /*0330*/  @P0 BRA `(.L_x_147) ;  /* 0x0000000000100947 */ /* 0x000fea0003800000 */
[----:B------:R-:W-:-:S07]  /*0340*/  MOV R6, 0x360 ;  /* 0x0000036000067802 */ /* 0x000fce0000000f00 */
[----:B-----5:R-:W-:Y:S05]  /*0350*/  CALL.REL.NOINC `($__internal_0_$__cuda_sm20_div_rn_f64_full) ;  /* 0x0000000000887944 */ /* 0x020fea0003c00000 */
[----:B------:R-:W-:Y:S02]  /*0360*/  IMAD.MOV.U32 R2, RZ, RZ, R18 ;  /* 0x000000ffff027224 */ /* 0x000fe400078e0012 */
[----:B------:R-:W-:-:S07]  /*0370*/  IMAD.MOV.U32 R3, RZ, RZ, R19 ;  /* 0x000000ffff037224 */ /* 0x000fce00078e0013 */
.L_x_147:
[----:B------:R-:W0:Y:S01]  /*0380*/  LDC.64 R12, c[0x0][0x388] ;  /* 0x0000e200ff0c7b82 */ /* 0x000e220000000a00 */
[----:B------:R-:W1:Y:S07]  /*0390*/  I2F.F64.U32 R16, R0 ;  /* 0x0000000000107312 */ /* 0x000e6e0000201800 */
[----:B------:R-:W2:Y:S08]  /*03a0*/  LDC.64 R14, c[0x0][0x380] ;  /* 0x0000e000ff0e7b82 */ /* 0x000eb00000000a00 */
[----:B------:R-:W3:Y:S01]  /*03b0*/  LDC.64 R28, c[0x0][0x380] ;  /* 0x0000e000ff1c7b82 */ /* 0x000ee20000000a00 */
[----:B-1---5:R-:W-:Y:S01]  /*03c0*/  DFMA R10, R16, R2, R10 ;  /* 0x00000002100a722b */ /* 0x022fe2000000000a */
[C---:B------:R-:W-:Y:S01]  /*03d0*/  IADD3 R25, PT, PT, R0.reuse, R9, RZ ;  /* 0x0000000900197210 */ /* 0x040fe20007ffe0ff */
[----:B------:R-:W1:Y:S01]  /*03e0*/  LDCU UR6, c[0x0][0x390] ;  /* 0x00007200ff0677ac */ /* 0x000e620008000800 */
[----:B0-----:R-:W-:-:S05]  /*03f0*/  IMAD.WIDE.U32 R18, R0, 0x8, R12 ;  /* 0x0000000800127825 */ /* 0x001fca00078e000c */
[----:B------:R-:W-:Y:S01]  /*0400*/  STG.E.64 desc[UR4][R18.64], R10 ;  /* 0x0000000a12007986 */ /* 0x000fe2000c101b04 */
[----:B--2---:R-:W-:-:S05]  /*0410*/  IMAD.WIDE.U32 R20, R0, 0x8, R14 ;  /* 0x0000000800147825 */ /* 0x004fca00078e000e */
[----:B------:R1:W-:Y:S04]  /*0420*/  STG.E.64 desc[UR4][R20.64], R10 ;  /* 0x0000000a14007986 */ /* 0x0003e8000c101b04 */
[----:B------:R-:W2:Y:S01]  /*0430*/  LDG.E.64 R22, desc[UR4][R4.64] ;  /* 0x0000000404167981 */ /* 0x000ea2000c1e1b00 */
[----:B------:R-:W-:-:S04]  /*0440*/  IMAD.WIDE.U32 R8, R25, 0x8, R12 ;  /* 0x0000000819087825 */ /* 0x000fc800078e000c */
[----:B------:R-:W-:Y:S01]  /*0450*/  IMAD.WIDE.U32 R24, R25, 0x8, R14 ;  /* 0x0000000819187825 */ /* 0x000fe200078e000e */
[----:B--2---:R-:W-:-:S07]  /*0460*/  DFMA R22, R16, R2, R22 ;  /* 0x000000021016722b */ /* 0x004fce0000000016 */
[----:B------:R-:W-:Y:S04]  /*0470*/  STG.E.64 desc[UR4][R8.64], R22 ;  /* 0x0000001608007986 */ /* 0x000fe8000c101b04 */
[----:B------:R-:W-:Y:S04]  /*0480*/  STG.E.64 desc[UR4][R24.64], R22 ;  /* 0x0000001618007986 */ /* 0x000fe8000c101b04 */
[----:B---3--:R-:W2:Y:S01]  /*0490*/  LDG.E.64 R26, desc[UR4][R28.64] ;  /* 0x000000041c1a7981 */ /* 0x008ea2000c1e1b00 */
[----:B-1----:R-:W-:-:S04]  /*04a0*/  IMAD R21, R0, UR6, RZ ;  /* 0x0000000600157c24 */ /* 0x002fc8000f8e02ff */
[----:B------:R-:W-:-:S04]  /*04b0*/  IMAD.WIDE.U32 R10, R21, 0x8, R12 ;  /* 0x00000008150a7825 */ /* 0x000fc800078e000c */
[----:B------:R-:W-:Y:S01]  /*04c0*/  IMAD.WIDE.U32 R18, R21, 0x8, R14 ;  /* 0x0000000815127825 */ /* 0x000fe200078e000e */
[----:B--2---:R-:W-:-:S07]  /*04d0*/  DFMA R26, R16, R2, R26 ;  /* 0x00000002101a722b */ /* 0x004fce000000001a */
[----:B------:R-:W-:Y:S04]  /*04e0*/  STG.E.64 desc[UR4][R10.64], R26 ;  /* 0x0000001a0a007986 */ /* 0x000fe8000c101b04 */
[----:B------:R-:W-:Y:S04]  /*04f0*/  STG.E.64 desc[UR4][R18.64], R26 ;  /* 0x0000001a12007986 */ /* 0x000fe8000c101b04 */
[----:B------:R-:W2:Y:S01]  /*0500*/  LDG.E.64 R4, desc[UR4][R4.64] ;  /* 0x0000000404047981 */ /* 0x000ea2000c1e1b00 */
[----:B------:R-:W-:-:S04]  /*0510*/  IMAD.IADD R7, R7, 0x1, R21 ;  /* 0x0000000107077824 */ /* 0x000fc800078e0215 */
[----:B------:R-:W-:-:S04]  /*0520*/  IMAD.WIDE.U32 R12, R7, 0x8, R12 ;  /* 0x00000008070c7825 */ /* 0x000fc800078e000c */
[----:B------:R-:W-:Y:S01]  /*0530*/  IMAD.WIDE.U32 R14, R7, 0x8, R14 ;  /* 0x00000008070e7825 */ /* 0x000fe200078e000e */
[----:B--2---:R-:W-:-:S07]  /*0540*/  DFMA R2, R16, R2, R4 ;  /* 0x000000021002722b */ /* 0x004fce0000000004 */
[----:B------:R-:W-:Y:S04]  /*0550*/  STG.E.64 desc[UR4][R12.64], R2 ;  /* 0x000000020c007986 */ /* 0x000fe8000c101b04 */
[----:B------:R-:W-:Y:S01]  /*0560*/  STG.E.64 desc[UR4][R14.64], R2 ;  /* 0x000000020e007986 */ /* 0x000fe2000c101b04 */
[----:B------:R-:W-:Y:S05]  /*0570*/  EXIT ;  /* 0x000000000000794d */ /* 0x000fea0003800000 */
        .weak           $__internal_0_$__cuda_sm20_div_rn_f64_full
        .type           $__internal_0_$__cuda_sm20_div_rn_f64_full,@function
        .size           $__internal_0_$__cuda_sm20_div_rn_f64_full,(.L_x_154 - $__internal_0_$__cuda_sm20_div_rn_f64_full)
$__internal_0_$__cuda_sm20_div_rn_f64_full:
[C---:B------:R-:W-:Y:S01]  /*0580*/  FSETP.GEU.AND P0, PT, |R13|.reuse, 1.469367938527859385e-39, PT ;  /* 0x001000000d00780b */ /* 0x040fe20003f0e200 */
[----:B------:R-:W-:Y:S01]  /*0590*/  IMAD.MOV.U32 R8, RZ, RZ, 0x1ca00000 ;  /* 0x1ca00000ff087424 */ /* 0x000fe200078e00ff */
[C---:B------:R-:W-:Y:S02]  /*05a0*/  LOP3.LUT R2, R13.reuse, 0x800fffff, RZ, 0xc0, !PT ;  /* 0x800fffff0d027812 */ /* 0x040fe400078ec0ff */
[----:B------:R-:W-:Y:S02]  /*05b0*/  MOV R14, 0x1 ;  /* 0x00000001000e7802 */ /* 0x000fe40000000f00 */
[----:B------:R-:W-:Y:S01]  /*05c0*/  LOP3.LUT R3, R2, 0x3ff00000, RZ, 0xfc, !PT ;  /* 0x3ff0000002037812 */ /* 0x000fe200078efcff */
[----:B------:R-:W-:Y:S01]  /*05d0*/  IMAD.MOV.U32 R2, RZ, RZ, R12 ;  /* 0x000000ffff027224 */ /* 0x000fe200078e000c */
[----:B------:R-:W-:Y:S02]  /*05e0*/  LOP3.LUT R20, R13, 0x7ff00000, RZ, 0xc0, !PT ;  /* 0x7ff000000d147812 */ /* 0x000fe400078ec0ff */
[----:B------:R-:W-:-:S02]  /*05f0*/  MOV R22, 0x40200000 ;  /* 0x4020000000167802 */ /* 0x000fc40000000f00 */
[----:B------:R-:W-:Y:S01]  /*0600*/  ISETP.LE.U32.AND P1, PT, R20, 0x40200000, PT ;  /* 0x402000001400780c */ /* 0x000fe20003f23070 */
[----:B------:R-:W-:Y:S01]  /*0610*/  @!P0 DMUL R2, R12, 8.98846567431157953865e+307 ;  /* 0x7fe000000c028828 */ /* 0x000fe20000000000 */
[----:B------:R-:W-:Y:S02]  /*0620*/  IMAD.MOV.U32 R23, RZ, RZ, R20 ;  /* 0x000000ffff177224 */ /* 0x000fe400078e0014 */
[----:B------:R-:W-:Y:S01]  /*0630*/  SEL R18, R8, 0x63400000, !P1 ;  /* 0x6340000008127807 */ /* 0x000fe20004800000 */
[----:B------:R-:W-:Y:S02]  /*0640*/  VIADD R24, R22, 0xffffffff ;  /* 0xffffffff16187836 */ /* 0x000fe40000000000 */
[----:B------:R-:W0:Y:S04]  /*0650*/  MUFU.RCP64H R15, R3 ;  /* 0x00000003000f7308 */ /* 0x000e280000001800 */
[----:B------:R-:W-:-:S02]  /*0660*/  @!P0 LOP3.LUT R23, R3, 0x7ff00000, RZ, 0xc0, !PT ;  /* 0x7ff0000003178812 */ /* 0x000fc400078ec0ff */
[----:B------:R-:W-:Y:S02]  /*0670*/  ISETP.GT.U32.AND P0, PT, R24, 0x7feffffe, PT ;  /* 0x7feffffe1800780c */ /* 0x000fe40003f04070 */
[----:B------:R-:W-:-:S04]  /*0680*/  IADD3 R24, PT, PT, R23, -0x1, RZ ;  /* 0xffffffff17187810 */ /* 0x000fc80007ffe0ff */
[----:B------:R-:W-:Y:S01]  /*0690*/  ISETP.GT.U32.OR P0, PT, R24, 0x7feffffe, P0 ;  /* 0x7feffffe1800780c */ /* 0x000fe20000704470 */
[----:B0-----:R-:W-:-:S08]  /*06a0*/  DFMA R16, R14, -R2, 1 ;  /* 0x3ff000000e10742b */ /* 0x001fd00000000802 */
[----:B------:R-:W-:-:S08]  /*06b0*/  DFMA R16, R16, R16, R16 ;  /* 0x000000101010722b */ /* 0x000fd00000000010 */
[----:B------:R-:W-:-:S08]  /*06c0*/  DFMA R16, R14, R16, R14 ;  /* 0x000000100e10722b */ /* 0x000fd0000000000e */
[----:B------:R-:W-:-:S08]  /*06d0*/  DFMA R14, R16, -R2, 1 ;  /* 0x3ff00000100e742b */ /* 0x000fd00000000802 */
[----:B------:R-:W-:Y:S01]  /*06e0*/  DFMA R16, R16, R14, R16 ;  /* 0x0000000e1010722b */ /* 0x000fe20000000010 */
[----:B------:R-:W-:Y:S01]  /*06f0*/  LOP3.LUT R15, R18, 0x40000, RZ, 0xfc, !PT ;  /* 0x00040000120f7812 */ /* 0x000fe200078efcff */
[----:B------:R-:W-:-:S06]  /*0700*/  IMAD.MOV.U32 R14, RZ, RZ, RZ ;  /* 0x000000ffff0e7224 */ /* 0x000fcc00078e00ff */
[----:B------:R-:W-:-:S08]  /*0710*/  DMUL R18, R16, R14 ;  /* 0x0000000e10127228 */ /* 0x000fd00000000000 */
[----:B------:R-:W-:-:S08]  /*0720*/  DFMA R20, R18, -R2, R14 ;  /* 0x800000021214722b */ /* 0x000fd0000000000e */
[----:B------:R-:W-:Y:S01]  /*0730*/  DFMA R16, R16, R20, R18 ;  /* 0x000000141010722b */ /* 0x000fe20000000012 */
[----:B------:R-:W-:Y:S10]  /*0740*/  @P0 BRA `(.L_x_148) ;  /* 0x0000000000740947 */ /* 0x000ff40003800000 */
[----:B------:R-:W-:Y:S01]  /*0750*/  LOP3.LUT R20, R13, 0x7ff00000, RZ, 0xc0, !PT ;  /* 0x7ff000000d147812 */ /* 0x000fe200078ec0ff */
[----:B------:R-:W-:-:S03]  /*0760*/  IMAD.MOV.U32 R18, RZ, RZ, 0x40200000 ;  /* 0x40200000ff127424 */ /* 0x000fc600078e00ff */
[----:B------:R-:W-:Y:S01]  /*0770*/  ISETP.LE.U32.AND P0, PT, R20, 0x40200000, PT ;  /* 0x402000001400780c */ /* 0x000fe20003f03070 */
[----:B------:R-:W-:Y:S02]  /*0780*/  IMAD.MOV R19, RZ, RZ, -R20 ;  /* 0x000000ffff137224 */ /* 0x000fe400078e0a14 */
[----:B------:R-:W-:-:S03]  /*0790*/  IMAD.MOV.U32 R20, RZ, RZ, RZ ;  /* 0x000000ffff147224 */ /* 0x000fc600078e00ff */
[----:B------:R-:W-:Y:S02]  /*07a0*/  VIADDMNMX R18, R19, R18, 0xb9600000, !PT ;  /* 0xb960000013127446 */ /* 0x000fe40007800112 */
[----:B------:R-:W-:Y:S02]  /*07b0*/  SEL R19, R8, 0x63400000, !P0 ;  /* 0x6340000008137807 */ /* 0x000fe40004000000 */
[----:B------:R-:W-:-:S04]  /*07c0*/  VIMNMX R8, PT, PT, R18, 0x46a00000, PT ;  /* 0x46a0000012087848 */ /* 0x000fc80003fe0100 */
[----:B------:R-:W-:-:S05]  /*07d0*/  IADD3 R8, PT, PT, R8, -R19, RZ ;  /* 0x8000001308087210 */ /* 0x000fca0007ffe0ff */
[----:B------:R-:W-:-:S06]  /*07e0*/  VIADD R21, R8, 0x7fe00000 ;  /* 0x7fe0000008157836 */ /* 0x000fcc0000000000 */
[----:B------:R-:W-:-:S10]  /*07f0*/  DMUL R18, R16, R20 ;  /* 0x0000001410127228 */ /* 0x000fd40000000000 */
[----:B------:R-:W-:-:S13]  /*0800*/  FSETP.GTU.AND P0, PT, |R19|, 1.469367938527859385e-39, PT ;  /* 0x001000001300780b */ /* 0x000fda0003f0c200 */
[----:B------:R-:W-:Y:S05]  /*0810*/  @P0 BRA `(.L_x_149) ;  /* 0x0000000000840947 */ /* 0x000fea0003800000 */
[----:B------:R-:W-:Y:S01]  /*0820*/  DFMA R2, R16, -R2, R14 ;  /* 0x800000021002722b */ /* 0x000fe2000000000e */
[----:B------:R-:W-:-:S09]  /*0830*/  MOV R20, RZ ;  /* 0x000000ff00147202 */ /* 0x000fd20000000f00 */
[C---:B------:R-:W-:Y:S02]  /*0840*/  FSETP.NEU.AND P0, PT, R3.reuse, RZ, PT ;  /* 0x000000ff0300720b */ /* 0x040fe40003f0d000 */
[----:B------:R-:W-:-:S04]  /*0850*/  LOP3.LUT R13, R3, 0x80000000, R13, 0x48, !PT ;  /* 0x80000000030d7812 */ /* 0x000fc800078e480d */
[----:B------:R-:W-:-:S07]  /*0860*/  LOP3.LUT R21, R13, R21, RZ, 0xfc, !PT ;  /* 0x000000150d157212 */ /* 0x000fce00078efcff */
[----:B------:R-:W-:Y:S05]  /*0870*/  @!P0 BRA `(.L_x_149) ;  /* 0x00000000006c8947 */ /* 0x000fea0003800000 */
[----:B------:R-:W-:Y:S02]  /*0880*/  IMAD.MOV R3, RZ, RZ, -R8 ;  /* 0x000000ffff037224 */ /* 0x000fe400078e0a08 */
[----:B------:R-:W-:-:S06]  /*0890*/  IMAD.MOV.U32 R2, RZ, RZ, RZ ;  /* 0x000000ffff027224 */ /* 0x000fcc00078e00ff */
[----:B------:R-:W-:Y:S02]  /*08a0*/  DFMA R2, R18, -R2, R16 ;  /* 0x800000021202722b */ /* 0x000fe40000000010 */
[----:B------:R-:W-:-:S04]  /*08b0*/  DMUL.RP R16, R16, R20 ;  /* 0x0000001410107228 */ /* 0x000fc80000008000 */
[----:B------:R-:W-:-:S04]  /*08c0*/  IADD3 R2, PT, PT, -R8, -0x43300000, RZ ;  /* 0xbcd0000008027810 */ /* 0x000fc80007ffe1ff */
[----:B------:R-:W-:Y:S02]  /*08d0*/  FSETP.NEU.AND P0, PT, |R3|, R2, PT ;  /* 0x000000020300720b */ /* 0x000fe40003f0d200 */
[----:B------:R-:W-:Y:S02]  /*08e0*/  LOP3.LUT R13, R17, R13, RZ, 0x3c, !PT ;  /* 0x0000000d110d7212 */ /* 0x000fe400078e3cff */
[----:B------:R-:W-:Y:S02]  /*08f0*/  FSEL R18, R16, R18, !P0 ;  /* 0x0000001210127208 */ /* 0x000fe40004000000 */
[----:B------:R-:W-:Y:S01]  /*0900*/  FSEL R19, R13, R19, !P0 ;  /* 0x000000130d137208 */ /* 0x000fe20004000000 */
[----:B------:R-:W-:Y:S06]  /*0910*/  BRA `(.L_x_149) ;  /* 0x0000000000447947 */ /* 0x000fec0003800000 */
.L_x_148:
[----:B------:R-:W-:-:S14]  /*0920*/  DSETP.NAN.AND P0, PT, R12, R12, PT ;  /* 0x0000000c0c00722a */ /* 0x000fdc0003f08000 */
[----:B------:R-:W-:Y:S05]  /*0930*/  @P0 BRA `(.L_x_150) ;  /* 0x0000000000340947 */ /* 0x000fea0003800000 */
[----:B------:R-:W-:Y:S01]  /*0940*/  ISETP.NE.AND P0, PT, R22, R23, PT ;  /* 0x000000171600720c */ /* 0x000fe20003f05270 */
[----:B------:R-:W-:Y:S01]  /*0950*/  IMAD.MOV.U32 R19, RZ, RZ, -0x80000 ;  /* 0xfff80000ff137424 */ /* 0x000fe200078e00ff */
[----:B------:R-:W-:-:S11]  /*0960*/  MOV R18, 0x0 ;  /* 0x0000000000127802 */ /* 0x000fd60000000f00 */
[----:B------:R-:W-:Y:S05]  /*0970*/  @!P0 BRA `(.L_x_149) ;  /* 0x00000000002c8947 */ /* 0x000fea0003800000 */
[----:B------:R-:W-:Y:S02]  /*0980*/  ISETP.NE.AND P0, PT, R22, 0x7ff00000, PT ;  /* 0x7ff000001600780c */ /* 0x000fe40003f05270 */
[----:B------:R-:W-:Y:S02]  /*0990*/  LOP3.LUT R12, R13, 0x40240000, RZ, 0x3c, !PT ;  /* 0x402400000d0c7812 */ /* 0x000fe400078e3cff */
[----:B------:R-:W-:Y:S02]  /*09a0*/  ISETP.EQ.OR P0, PT, R23, RZ, !P0 ;  /* 0x000000ff1700720c */ /* 0x000fe40004702670 */
[----:B------:R-:W-:-:S11]  /*09b0*/  LOP3.LUT R19, R12, 0x80000000, RZ, 0xc0, !PT ;  /* 0x800000000c137812 */ /* 0x000fd600078ec0ff */
[----:B------:R-:W-:Y:S01]  /*09c0*/  @P0 LOP3.LUT R2, R19, 0x7ff00000, RZ, 0xfc, !PT ;  /* 0x7ff0000013020812 */ /* 0x000fe200078efcff */
[----:B------:R-:W-:Y:S01]  /*09d0*/  @!P0 IMAD.MOV.U32 R18, RZ, RZ, RZ ;  /* 0x000000ffff128224 */ /* 0x000fe200078e00ff */
[----:B------:R-:W-:-:S03]  /*09e0*/  @P0 MOV R18, RZ ;  /* 0x000000ff00120202 */ /* 0x000fc60000000f00 */
[----:B------:R-:W-:Y:S01]  /*09f0*/  @P0 IMAD.MOV.U32 R19, RZ, RZ, R2 ;  /* 0x000000ffff130224 */ /* 0x000fe200078e0002 */
[----:B------:R-:W-:Y:S06]  /*0a00*/  BRA `(.L_x_149) ;  /* 0x0000000000087947 */ /* 0x000fec0003800000 */
.L_x_150:
[----:B------:R-:W-:Y:S01]  /*0a10*/  LOP3.LUT R19, R13, 0x80000, RZ, 0xfc, !PT ;  /* 0x000800000d137812 */ /* 0x000fe200078efcff */
[----:B------:R-:W-:-:S07]  /*0a20*/  IMAD.MOV.U32 R18, RZ, RZ, R12 ;  /* 0x000000ffff127224 */ /* 0x000fce00078e000c */
.L_x_149:
[----:B------:R-:W-:Y:S01]  /*0a30*/  MOV R2, R6 ;  /* 0x0000000600027202 */ /* 0x000fe20000000f00 */
[----:B------:R-:W-:-:S04]  /*0a40*/  IMAD.MOV.U32 R3, RZ, RZ, 0x0 ;  /* 0x00000000ff037424 */ /* 0x000fc800078e00ff */
[----:B------:R-:W-:Y:S05]  /*0a50*/  RET.REL.NODEC R2 `(_Z4fillPdS_i) ;  /* 0xfffffff402687950 */ /* 0x000fea0003c3ffff */
.L_x_151:
        /* <DEDUP_REMOVED lines=10> */
.L_x_154:


//--------------------- .text._Z9findErrorPdS_S_m --------------------------
	.section	.text._Z9findErrorPdS_S_m,"ax",@progbits
	.align	128
        .global         _Z9findErrorPdS_S_m
        .type           _Z9findErrorPdS_S_m,@function
        .size           _Z9findErrorPdS_S_m,(.L_x_160 - _Z9findErrorPdS_S_m)
        .other          _Z9findErrorPdS_S_m,@"STO_CUDA_ENTRY STV_DEFAULT"
_Z9findErrorPdS_S_m:
.text._Z9findErrorPdS_S_m:
[----:B------:R-:W-:Y:S01]  /*0000*/  LDC R1, c[0x0][0x37c] ;  /* 0x0000df00ff017b82 */ /* 0x000fe20000000800 */
[----:B------:R-:W0:Y:S07]  /*0010*/  S2R R0, SR_TID.X ;  /* 0x0000000000007919 */ /* 0x000e2e0000002100 */
[----:B------:R-:W0:Y:S01]  /*0020*/  S2UR UR6, SR_CTAID.X ;  /* 0x00000000000679c3 */ /* 0x000e220000002500 */
[----:B------:R-:W1:Y:S01]  /*0030*/  LDCU.64 UR4, c[0x0][0x398] ;  /* 0x00007300ff0477ac */ /* 0x000e620008000a00 */
[----:B------:R-:W2:Y:S06]  /*0040*/  S2R R2, SR_TID.Y ;  /* 0x0000000000027919 */ /* 0x000eac0000002200 */
[----:B------:R-:W0:Y:S08]  /*0050*/  LDC R11, c[0x0][0x360] ;  /* 0x0000d800ff0b7b82 */ /* 0x000e300000000800 */
[----:B------:R-:W2:Y:S01]  /*0060*/  S2UR UR7, SR_CTAID.Y ;  /* 0x00000000000779c3 */ /* 0x000ea20000002600 */
[----:B-1----:R-:W-:-:S04]  /*0070*/  UIADD3 UR4, UP0, UPT, UR4, -0x1, URZ ;  /* 0xffffffff04047890 */ /* 0x002fc8000ff1e0ff */
[----:B------:R-:W-:-:S03]  /*0080*/  UIADD3.X UR5, UPT, UPT, UR5, -0x1, URZ, UP0, !UPT ;  /* 0xffffffff05057890 */ /* 0x000fc600087fe4ff */
[----:B------:R-:W2:Y:S03]  /*0090*/  LDC R7, c[0x0][0x364] ;  /* 0x0000d900ff077b82 */ /* 0x000ea60000000800 */
[----:B------:R-:W-:Y:S01]  /*00a0*/  MOV R3, UR5 ;  /* 0x0000000500037c02 */ /* 0x000fe20008000f00 */
[----:B0-----:R-:W-:-:S05]  /*00b0*/  IMAD R0, R11, UR6, R0 ;  /* 0x000000060b007c24 */ /* 0x001fca000f8e0200 */
[----:B------:R-:W-:-:S04]  /*00c0*/  ISETP.LT.U32.AND P0, PT, R0, UR4, PT ;  /* 0x0000000400007c0c */ /* 0x000fc8000bf01070 */
[----:B------:R-:W-:-:S04]  /*00d0*/  ISETP.GT.U32.AND.EX P0, PT, R3, RZ, PT, P0 ;  /* 0x000000ff0300720c */ /* 0x000fc80003f04100 */
[----:B------:R-:W-:Y:S01]  /*00e0*/  ISETP.EQ.OR P0, PT, R0, RZ, !P0 ;  /* 0x000000ff0000720c */ /* 0x000fe20004702670 */
[----:B--2---:R-:W-:-:S12]  /*00f0*/  IMAD R7, R7, UR7, R2 ;  /* 0x0000000707077c24 */ /* 0x004fd8000f8e0202 */
[----:B------:R-:W-:Y:S05]  /*0100*/  @P0 EXIT ;  /* 0x000000000000094d */ /* 0x000fea0003800000 */
[----:B------:R-:W-:Y:S02]  /*0110*/  ISETP.LT.U32.AND P0, PT, R7, UR4, PT ;  /* 0x0000000407007c0c */ /* 0x000fe4000bf01070 */
[----:B------:R-:W-:-:S04]  /*0120*/  MOV R2, UR5 ;  /* 0x0000000500027c02 */ /* 0x000fc80008000f00 */
[----:B------:R-:W-:-:S04]  /*0130*/  ISETP.GT.U32.AND.EX P0, PT, R2, RZ, PT, P0 ;  /* 0x000000ff0200720c */ /* 0x000fc80003f04100 */
[----:B------:R-:W-:-:S13]  /*0140*/  ISETP.EQ.OR P0, PT, R7, RZ, !P0 ;  /* 0x000000ff0700720c */ /* 0x000fda0004702670 */
[----:B------:R-:W-:Y:S05]  /*0150*/  @P0 EXIT ;  /* 0x000000000000094d */ /* 0x000fea0003800000 */
[----:B------:R-:W0:Y:S01]  /*0160*/  LDC.64 R2, c[0x0][0x388] ;  /* 0x0000e200ff027b82 */ /* 0x000e220000000a00 */
[----:B------:R-:W1:Y:S01]  /*0170*/  LDCU.64 UR4, c[0x0][0x358] ;  /* 0x00006b00ff0477ac */ /* 0x000e620008000a00 */
[----:B------:R-:W-:-:S06]  /*0180*/  IMAD R11, R0, R11, R7 ;  /* 0x0000000b000b7224 */ /* 0x000fcc00078e0207 */
[----:B------:R-:W2:Y:S08]  /*0190*/  LDC.64 R4, c[0x0][0x380] ;  /* 0x0000e000ff047b82 */ /* 0x000eb00000000a00 */
[----:B------:R-:W3:Y:S01]  /*01a0*/  LDC.64 R8, c[0x0][0x390] ;  /* 0x0000e400ff087b82 */ /* 0x000ee20000000a00 */
[----:B0-----:R-:W-:-:S06]  /*01b0*/  IMAD.WIDE.U32 R2, R11, 0x8, R2 ;  /* 0x000000080b027825 */ /* 0x001fcc00078e0002 */
[----:B-1----:R-:W4:Y:S01]  /*01c0*/  LDG.E.64 R2, desc[UR4][R2.64] ;  /* 0x0000000402027981 */ /* 0x002f22000c1e1b00 */
[----:B--2---:R-:W-:-:S06]  /*01d0*/  IMAD.WIDE.U32 R4, R11, 0x8, R4 ;  /* 0x000000080b047825 */ /* 0x004fcc00078e0004 */
[----:B------:R-:W4:Y:S01]  /*01e0*/  LDG.E.64 R4, desc[UR4][R4.64] ;  /* 0x0000000404047981 */ /* 0x000f22000c1e1b00 */
[----:B---3--:R-:W-:Y:S01]  /*01f0*/  IMAD.WIDE.U32 R8, R11, 0x8, R8 ;  /* 0x000000080b087825 */ /* 0x008fe200078e0008 */
[----:B----4-:R-:W-:-:S07]  /*0200*/  DADD R6, R2, -R4 ;  /* 0x0000000002067229 */ /* 0x010fce0000000804 */
[----:B------:R-:W-:Y:S01]  /*0210*/  STG.E.64 desc[UR4][R8.64], R6 ;  /* 0x0000000608007986 */ /* 0x000fe2000c101b04 */
[----:B------:R-:W-:Y:S05]  /*0220*/  EXIT ;  /* 0x000000000000794d */ /* 0x000fea0003800000 */
.L_x_152:
        /* <DEDUP_REMOVED lines=13> */
.L_x_160:


//--------------------- .text._Z4calcPdS_i        --------------------------
	.section	.text._Z4calcPdS_i,"ax",@progbits
	.align	128
        .global         _Z4calcPdS_i
        .type           _Z4calcPdS_i,@function
        .size           _Z4calcPdS_i,(.L_x_161 - _Z4calcPdS_i)
        .other          _Z4calcPdS_i,@"STO_CUDA_ENTRY STV_DEFAULT"
_Z4calcPdS_i:
.text._Z4calcPdS_i:
[----:B------:R-:W-:Y:S01]  /*0000*/  LDC R1, c[0x0][0x37c] ;  /* 0x0000df00ff017b82 */ /* 0x000fe20000000800 */
[----:B------:R-:W0:Y:S07]  /*0010*/  S2R R3, SR_TID.X ;  /* 0x0000000000037919 */ /* 0x000e2e0000002100 */
[----:B------:R-:W0:Y:S01]  /*0020*/  S2UR UR4, SR_CTAID.X ;  /* 0x00000000000479c3 */ /* 0x000e220000002500 */
[----:B------:R-:W1:Y:S07]  /*0030*/  S2R R4, SR_TID.Y ;  /* 0x0000000000047919 */ /* 0x000e6e0000002200 */
[----:B------:R-:W0:Y:S08]  /*0040*/  LDC R0, c[0x0][0x360] ;  /* 0x0000d800ff007b82 */ /* 0x000e300000000800 */
[----:B------:R-:W2:Y:S08]  /*0050*/  LDC R9, c[0x0][0x390] ;  /* 0x0000e400ff097b82 */ /* 0x000eb00000000800 */
[----:B------:R-:W1:Y:S08]  /*0060*/  S2UR UR5, SR_CTAID.Y ;  /* 0x00000000000579c3 */ /* 0x000e700000002600 */
[----:B------:R-:W1:Y:S01]  /*0070*/  LDC R5, c[0x0][0x364] ;  /* 0x0000d900ff057b82 */ /* 0x000e620000000800 */
[----:B0-----:R-:W-:Y:S01]  /*0080*/  IMAD R0, R0, UR4, R3 ;  /* 0x0000000400007c24 */ /* 0x001fe2000f8e0203 */
[----:B--2---:R-:W-:-:S04]  /*0090*/  IADD3 R2, PT, PT, R9, -0x1, RZ ;  /* 0xffffffff09027810 */ /* 0x004fc80007ffe0ff */
[----:B------:R-:W-:-:S04]  /*00a0*/  ISETP.GE.U32.AND P0, PT, R0, R2, PT ;  /* 0x000000020000720c */ /* 0x000fc80003f06070 */
[----:B------:R-:W-:Y:S01]  /*00b0*/  ISETP.EQ.OR P0, PT, R0, RZ, P0 ;  /* 0x000000ff0000720c */ /* 0x000fe20000702670 */
[----:B-1----:R-:W-:-:S12]  /*00c0*/  IMAD R5, R5, UR5, R4 ;  /* 0x0000000505057c24 */ /* 0x002fd8000f8e0204 */
[----:B------:R-:W-:Y:S05]  /*00d0*/  @P0 EXIT ;  /* 0x000000000000094d */ /* 0x000fea0003800000 */
[----:B------:R-:W-:-:S04]  /*00e0*/  ISETP.GE.U32.AND P0, PT, R5, R2, PT ;  /* 0x000000020500720c */ /* 0x000fc80003f06070 */
[----:B------:R-:W-:-:S13]  /*00f0*/  ISETP.EQ.OR P0, PT, R5, RZ, P0 ;  /* 0x000000ff0500720c */ /* 0x000fda0000702670 */
[----:B------:R-:W-:Y:S05]  /*0100*/  @P0 EXIT ;  /* 0x000000000000094d */ /* 0x000fea0003800000 */
[----:B------:R-:W0:Y:S01]  /*0110*/  LDC.64 R2, c[0x0][0x380] ;  /* 0x0000e000ff027b82 */ /* 0x000e220000000a00 */
[----:B------:R-:W1:Y:S01]  /*0120*/  LDCU.64 UR4, c[0x0][0x358] ;  /* 0x00006b00ff0477ac */ /* 0x000e620008000a00 */
[CC--:B------:R-:W-:Y:S02]  /*0130*/  IMAD R4, R0.reuse, R9.reuse, -R9 ;  /* 0x0000000900047224 */ /* 0x0c0fe400078e0a09 */
[----:B------:R-:W-:-:S03]  /*0140*/  IMAD R0, R0, R9, R5 ;  /* 0x0000000900007224 */ /* 0x000fc600078e0205 */
[----:B------:R-:W-:Y:S01]  /*0150*/  IADD3 R7, PT, PT, R5, R4, RZ ;  /* 0x0000000405077210 */ /* 0x000fe20007ffe0ff */
[----:B------:R-:W2:Y:S01]  /*0160*/  LDC.64 R12, c[0x0][0x388] ;  /* 0x0000e200ff0c7b82 */ /* 0x000ea20000000a00 */
[C---:B------:R-:W-:Y:S02]  /*0170*/  IADD3 R5, PT, PT, R0.reuse, -0x1, RZ ;  /* 0xffffffff00057810 */ /* 0x040fe40007ffe0ff */
[C---:B------:R-:W-:Y:S02]  /*0180*/  IADD3 R9, PT, PT, R0.reuse, R9, RZ ;  /* 0x0000000900097210 */ /* 0x040fe40007ffe0ff */
[----:B------:R-:W-:Y:S01]  /*0190*/  IADD3 R11, PT, PT, R0, 0x1, RZ ;  /* 0x00000001000b7810 */ /* 0x000fe20007ffe0ff */
[----:B0-----:R-:W-:-:S04]  /*01a0*/  IMAD.WIDE.U32 R6, R7, 0x8, R2 ;  /* 0x0000000807067825 */ /* 0x001fc800078e0002 */
[--C-:B------:R-:W-:Y:S02]  /*01b0*/  IMAD.WIDE.U32 R4, R5, 0x8, R2.reuse ;  /* 0x0000000805047825 */ /* 0x100fe400078e0002 */
[----:B-1----:R-:W3:Y:S02]  /*01c0*/  LDG.E.64 R6, desc[UR4][R6.64] ;  /* 0x0000000406067981 */ /* 0x002ee4000c1e1b00 */
[--C-:B------:R-:W-:Y:S02]  /*01d0*/  IMAD.WIDE.U32 R8, R9, 0x8, R2.reuse ;  /* 0x0000000809087825 */ /* 0x100fe400078e0002 */
[----:B------:R-:W3:Y:S02]  /*01e0*/  LDG.E.64 R4, desc[UR4][R4.64] ;  /* 0x0000000404047981 */ /* 0x000ee4000c1e1b00 */
[----:B------:R-:W-:Y:S02]  /*01f0*/  IMAD.WIDE.U32 R10, R11, 0x8, R2 ;  /* 0x000000080b0a7825 */ /* 0x000fe400078e0002 */
[----:B------:R-:W4:Y:S04]  /*0200*/  LDG.E.64 R8, desc[UR4][R8.64] ;  /* 0x0000000408087981 */ /* 0x000f28000c1e1b00 */
[----:B------:R-:W5:Y:S01]  /*0210*/  LDG.E.64 R10, desc[UR4][R10.64] ;  /* 0x000000040a0a7981 */ /* 0x000f62000c1e1b00 */
[----:B---3--:R-:W-:Y:S01]  /*0220*/  DADD R2, R4, R6 ;  /* 0x0000000004027229 */ /* 0x008fe20000000006 */
[----:B--2---:R-:W-:-:S07]  /*0230*/  IMAD.WIDE.U32 R4, R0, 0x8, R12 ;  /* 0x0000000800047825 */ /* 0x004fce00078e000c */
[----:B----4-:R-:W-:-:S08]  /*0240*/  DADD R2, R2, R8 ;  /* 0x0000000002027229 */ /* 0x010fd00000000008 */
[----:B-----5:R-:W-:-:S08]  /*0250*/  DADD R2, R2, R10 ;  /* 0x0000000002027229 */ /* 0x020fd0000000000a */
[----:B------:R-:W-:-:S07]  /*0260*/  DMUL R2, R2, 0.25 ;  /* 0x3fd0000002027828 */ /* 0x000fce0000000000 */
[----:B------:R-:W-:Y:S01]  /*0270*/  STG.E.64 desc[UR4][R4.64], R2 ;  /* 0x0000000204007986 */ /* 0x000fe2000c101b04 */
[----:B------:R-:W-:Y:S05]  /*0280*/  EXIT ;  /* 0x000000000000794d */ /* 0x000fea0003800000 */
.L_x_153:
        /* <DEDUP_REMOVED lines=15> */
.L_x_161:


//--------------------- .nv.shared._ZN3cub18CUB_300001_SM_10006detail6reduce28DeviceReduceSingleTileKernelINS2_10policy_hubIdjN4cuda3__47maximumIvEEE10Policy1000EPdSB_iS8_ddNS5_3std3__410__identityEEEvT0_T1_T2_T3_T4_T6_ --------------------------
	.section	.nv.shared._ZN3cub18CUB_300001_SM_10006detail6reduce28DeviceReduceSingleTileKernelINS2_10policy_hubIdjN4cuda3__47maximumIvEEE10Policy1000EPdSB_iS8_ddNS5_3std3__410__identityEEEvT0_T1_T2_T3_T4_T6_,"aw",@nobits
	.sectionflags	@""
	.align	8
.nv.shared._ZN3cub18CUB_300001_SM_10006detail6reduce28DeviceReduceSingleTileKernelINS2_10policy_hubIdjN4cuda3__47maximumIvEEE10Policy1000EPdSB_iS8_ddNS5_3std3__410__identityEEEvT0_T1_T2_T3_T4_T6_:
	.zero		1104


//--------------------- .nv.shared.reserved.0     --------------------------
	.section	.nv.shared.reserved.0,"aw",@nobits
	.weak		__nv_reservedSMEM_offset_0_alias
	.size		__nv_reservedSMEM_offset_0_alias, 0, 64
	.other		__nv_reservedSMEM_offset_0_alias,@"STO_CUDA_RESERVED_SHARED STV_DEFAULT"
__nv_reservedSMEM_offset_0_alias:
	.zero		0
	.zero		64


//--------------------- .nv.global                --------------------------
	.section	.nv.global,"aw",@nobits
.nv.global:
	.type		_ZN34_INTERNAL_b5a49a2f_4_k_cu_9e0a45c06thrust24THRUST_300001_SM_1000_NS12placeholders2_5E,@object
	.size		_ZN34_INTERNAL_b5a49a2f_4_k_cu_9e0a45c06thrust24THRUST_300001_SM_1000_NS12placeholders2_5E,(_ZN34_INTERNAL_b5a49a2f_4_k_cu_9e0a45c04cuda3std3__45__cpo6cbeginE - _ZN34_INTERNAL_b5a49a2f_4_k_cu_9e0a45c06thrust24THRUST_300001_SM_1000_NS12placeholders2_5E)
_ZN34_INTERNAL_b5a49a2f_4_k_cu_9e0a45c06thrust24THRUST_300001_SM_1000_NS12placeholders2_5E:
	.zero		1
	.type		_ZN34_INTERNAL_b5a49a2f_4_k_cu_9e0a45c04cuda3std3__45__cpo6cbeginE,@object
	.size		_ZN34_INTERNAL_b5a49a2f_4_k_cu_9e0a45c04cuda3std3__45__cpo6cbeginE,(_ZN34_INTERNAL_b5a49a2f_4_k_cu_9e0a45c04cuda3std6ranges3__45__cpo6cbeginE - _ZN34_INTERNAL_b5a49a2f_4_k_cu_9e0a45c04cuda3std3__45__cpo6cbeginE)
_ZN34_INTERNAL_b5a49a2f_4_k_cu_9e0a45c04cuda3std3__45__cpo6cbeginE:
	.zero		1
	.type		_ZN34_INTERNAL_b5a49a2f_4_k_cu_9e0a45c04cuda3std6ranges3__45__cpo6cbeginE,@object
	.size		_ZN34_INTERNAL_b5a49a2f_4_k_cu_9e0a45c04cuda3std6ranges3__45__cpo6cbeginE,(_ZN34_INTERNAL_b5a49a2f_4_k_cu_9e0a45c04cuda3std3__48in_placeE - _ZN34_INTERNAL_b5a49a2f_4_k_cu_9e0a45c04cuda3std6ranges3__45__cpo6cbeginE)
_ZN34_INTERNAL_b5a49a2f_4_k_cu_9e0a45c04cuda3std6ranges3__45__cpo6cbeginE:
	.zero		1
	.type		_ZN34_INTERNAL_b5a49a2f_4_k_cu_9e0a45c04cuda3std3__48in_placeE,@object
	.size		_ZN34_INTERNAL_b5a49a2f_4_k_cu_9e0a45c04cuda3std3__48in_placeE,(_ZN34_INTERNAL_b5a49a2f_4_k_cu_9e0a45c04cuda3std6ranges3__45__cpo4sizeE - _ZN34_INTERNAL_b5a49a2f_4_k_cu_9e0a45c04cuda3std3__48in_placeE)
_ZN34_INTERNAL_b5a49a2f_4_k_cu_9e0a45c04cuda3std3__48in_placeE:
	.zero		1
	.type		_ZN34_INTERNAL_b5a49a2f_4_k_cu_9e0a45c04cuda3std6ranges3__45__cpo4sizeE,@object
	.size		_ZN34_INTERNAL_b5a49a2f_4_k_cu_9e0a45c04cuda3std6ranges3__45__cpo4sizeE,(_ZN34_INTERNAL_b5a49a2f_4_k_cu_9e0a45c06thrust24THRUST_300001_SM_1000_NS12placeholders2_9E - _ZN34_INTERNAL_b5a49a2f_4_k_cu_9e0a45c04cuda3std6ranges3__45__cpo4sizeE)
_ZN34_INTERNAL_b5a49a2f_4_k_cu_9e0a45c04cuda3std6ranges3__45__cpo4sizeE:
	.zero		1
	.type		_ZN34_INTERNAL_b5a49a2f_4_k_cu_9e0a45c06thrust24THRUST_300001_SM_1000_NS12placeholders2_9E,@object
	.size		_ZN34_INTERNAL_b5a49a2f_4_k_cu_9e0a45c06thrust24THRUST_300001_SM_1000_NS12placeholders2_9E,(_ZN34_INTERNAL_b5a49a2f_4_k_cu_9e0a45c04cuda3std3__45__cpo7crbeginE - _ZN34_INTERNAL_b5a49a2f_4_k_cu_9e0a45c06thrust24THRUST_300001_SM_1000_NS12placeholders2_9E)
_ZN34_INTERNAL_b5a49a2f_4_k_cu_9e0a45c06thrust24THRUST_300001_SM_1000_NS12placeholders2_9E:
	.zero		1
	.type		_ZN34_INTERNAL_b5a49a2f_4_k_cu_9e0a45c04cuda3std3__45__cpo7crbeginE,@object
	.size		_ZN34_INTERNAL_b5a49a2f_4_k_cu_9e0a45c04cuda3std3__45__cpo7crbeginE,(_ZN34_INTERNAL_b5a49a2f_4_k_cu_9e0a45c04cuda3std6ranges3__45__cpo4nextE - _ZN34_INTERNAL_b5a49a2f_4_k_cu_9e0a45c04cuda3std3__45__cpo7crbeginE)
_ZN34_INTERNAL_b5a49a2f_4_k_cu_9e0a45c04cuda3std3__45__cpo7crbeginE:
	.zero		1
	.type		_ZN34_INTERNAL_b5a49a2f_4_k_cu_9e0a45c04cuda3std6ranges3__45__cpo4nextE,@object
	.size		_ZN34_INTERNAL_b5a49a2f_4_k_cu_9e0a45c04cuda3std6ranges3__45__cpo4nextE,(_ZN34_INTERNAL_b5a49a2f_4_k_cu_9e0a45c04cuda3std6ranges3__45__cpo4swapE - _ZN34_INTERNAL_b5a49a2f_4_k_cu_9e0a45c04cuda3std6ranges3__45__cpo4nextE)
_ZN34_INTERNAL_b5a49a2f_4_k_cu_9e0a45c04cuda3std6ranges3__45__cpo4nextE:
	.zero		1
	.type		_ZN34_INTERNAL_b5a49a2f_4_k_cu_9e0a45c04cuda3std6ranges3__45__cpo4swapE,@object
	.size		_ZN34_INTERNAL_b5a49a2f_4_k_cu_9e0a45c04cuda3std6ranges3__45__cpo4swapE,(_ZN34_INTERNAL_b5a49a2f_4_k_cu_9e0a45c06thrust24THRUST_300001_SM_1000_NS12placeholders2_1E - _ZN34_INTERNAL_b5a49a2f_4_k_cu_9e0a45c04cuda3std6ranges3__45__cpo4swapE)
_ZN34_INTERNAL_b5a49a2f_4_k_cu_9e0a45c04cuda3std6ranges3__45__cpo4swapE:
	.zero		1
	.type		_ZN34_INTERNAL_b5a49a2f_4_k_cu_9e0a45c06thrust24THRUST_300001_SM_1000_NS12placeholders2_1E,@object
	.size		_ZN34_INTERNAL_b5a49a2f_4_k_cu_9e0a45c06thrust24THRUST_300001_SM_1000_NS12placeholders2_1E,(_ZN34_INTERNAL_b5a49a2f_4_k_cu_9e0a45c06thrust24THRUST_300001_SM_1000_NS12placeholders2_3E - _ZN34_INTERNAL_b5a49a2f_4_k_cu_9e0a45c06thrust24THRUST_300001_SM_1000_NS12placeholders2_1E)
_ZN34_INTERNAL_b5a49a2f_4_k_cu_9e0a45c06thrust24THRUST_300001_SM_1000_NS12placeholders2_1E:
	.zero		1
	.type		_ZN34_INTERNAL_b5a49a2f_4_k_cu_9e0a45c06thrust24THRUST_300001_SM_1000_NS12placeholders2_3E,@object
	.size		_ZN34_INTERNAL_b5a49a2f_4_k_cu_9e0a45c06thrust24THRUST_300001_SM_1000_NS12placeholders2_3E,(_ZN34_INTERNAL_b5a49a2f_4_k_cu_9e0a45c04cuda3std3__45__cpo5beginE - _ZN34_INTERNAL_b5a49a2f_4_k_cu_9e0a45c06thrust24THRUST_300001_SM_1000_NS12placeholders2_3E)
_ZN34_INTERNAL_b5a49a2f_4_k_cu_9e0a45c06thrust24THRUST_300001_SM_1000_NS12placeholders2_3E:
	.zero		1
	.type		_ZN34_INTERNAL_b5a49a2f_4_k_cu_9e0a45c04cuda3std3__45__cpo5beginE,@object
	.size		_ZN34_INTERNAL_b5a49a2f_4_k_cu_9e0a45c04cuda3std3__45__cpo5beginE,(_ZN34_INTERNAL_b5a49a2f_4_k_cu_9e0a45c04cuda3std6ranges3__45__cpo5beginE - _ZN34_INTERNAL_b5a49a2f_4_k_cu_9e0a45c04cuda3std3__45__cpo5beginE)
_ZN34_INTERNAL_b5a49a2f_4_k_cu_9e0a45c04cuda3std3__45__cpo5beginE:
	.zero		1
	.type		_ZN34_INTERNAL_b5a49a2f_4_k_cu_9e0a45c04cuda3std6ranges3__45__cpo5beginE,@object
	.size		_ZN34_INTERNAL_b5a49a2f_4_k_cu_9e0a45c04cuda3std6ranges3__45__cpo5beginE,(_ZN34_INTERNAL_b5a49a2f_4_k_cu_9e0a45c04cuda3std3__436_GLOBAL__N__b5a49a2f_4_k_cu_9e0a45c06ignoreE - _ZN34_INTERNAL_b5a49a2f_4_k_cu_9e0a45c04cuda3std6ranges3__45__cpo5beginE)
_ZN34_INTERNAL_b5a49a2f_4_k_cu_9e0a45c04cuda3std6ranges3__45__cpo5beginE:
	.zero		1
	.type		_ZN34_INTERNAL_b5a49a2f_4_k_cu_9e0a45c04cuda3std3__436_GLOBAL__N__b5a49a2f_4_k_cu_9e0a45c06ignoreE,@object
	.size		_ZN34_INTERNAL_b5a49a2f_4_k_cu_9e0a45c04cuda3std3__436_GLOBAL__N__b5a49a2f_4_k_cu_9e0a45c06ignoreE,(_ZN34_INTERNAL_b5a49a2f_4_k_cu_9e0a45c04cuda3std6ranges3__45__cpo4dataE - _ZN34_INTERNAL_b5a49a2f_4_k_cu_9e0a45c04cuda3std3__436_GLOBAL__N__b5a49a2f_4_k_cu_9e0a45c06ignoreE)
_ZN34_INTERNAL_b5a49a2f_4_k_cu_9e0a45c04cuda3std3__436_GLOBAL__N__b5a49a2f_4_k_cu_9e0a45c06ignoreE:
	.zero		1
	.type		_ZN34_INTERNAL_b5a49a2f_4_k_cu_9e0a45c04cuda3std6ranges3__45__cpo4dataE,@object
	.size		_ZN34_INTERNAL_b5a49a2f_4_k_cu_9e0a45c04cuda3std6ranges3__45__cpo4dataE,(_ZN34_INTERNAL_b5a49a2f_4_k_cu_9e0a45c06thrust24THRUST_300001_SM_1000_NS12placeholders2_7E - _ZN34_INTERNAL_b5a49a2f_4_k_cu_9e0a45c04cuda3std6ranges3__45__cpo4dataE)
_ZN34_INTERNAL_b5a49a2f_4_k_cu_9e0a45c04cuda3std6ranges3__45__cpo4dataE:
	.zero		1
	.type		_ZN34_INTERNAL_b5a49a2f_4_k_cu_9e0a45c06thrust24THRUST_300001_SM_1000_NS12placeholders2_7E,@object
	.size		_ZN34_INTERNAL_b5a49a2f_4_k_cu_9e0a45c06thrust24THRUST_300001_SM_1000_NS12placeholders2_7E,(_ZN34_INTERNAL_b5a49a2f_4_k_cu_9e0a45c04cuda3std3__45__cpo6rbeginE - _ZN34_INTERNAL_b5a49a2f_4_k_cu_9e0a45c06thrust24THRUST_300001_SM_1000_NS12placeholders2_7E)
_ZN34_INTERNAL_b5a49a2f_4_k_cu_9e0a45c06thrust24THRUST_300001_SM_1000_NS12placeholders2_7E:
	.zero		1
	.type		_ZN34_INTERNAL_b5a49a2f_4_k_cu_9e0a45c04cuda3std3__45__cpo6rbeginE,@object
	.size		_ZN34_INTERNAL_b5a49a2f_4_k_cu_9e0a45c04cuda3std3__45__cpo6rbeginE,(_ZN34_INTERNAL_b5a49a2f_4_k_cu_9e0a45c04cuda3std6ranges3__45__cpo7advanceE - _ZN34_INTERNAL_b5a49a2f_4_k_cu_9e0a45c04cuda3std3__45__cpo6rbeginE)
_ZN34_INTERNAL_b5a49a2f_4_k_cu_9e0a45c04cuda3std3__45__cpo6rbeginE:
	.zero		1
	.type		_ZN34_INTERNAL_b5a49a2f_4_k_cu_9e0a45c04cuda3std6ranges3__45__cpo7advanceE,@object
	.size		_ZN34_INTERNAL_b5a49a2f_4_k_cu_9e0a45c04cuda3std6ranges3__45__cpo7advanceE,(_ZN34_INTERNAL_b5a49a2f_4_k_cu_9e0a45c04cuda3std3__47nulloptE - _ZN34_INTERNAL_b5a49a2f_4_k_cu_9e0a45c04cuda3std6ranges3__45__cpo7advanceE)
_ZN34_INTERNAL_b5a49a2f_4_k_cu_9e0a45c04cuda3std6ranges3__45__cpo7advanceE:
	.zero		1
	.type		_ZN34_INTERNAL_b5a49a2f_4_k_cu_9e0a45c04cuda3std3__47nulloptE,@object
	.size		_ZN34_INTERNAL_b5a49a2f_4_k_cu_9e0a45c04cuda3std3__47nulloptE,(_ZN34_INTERNAL_b5a49a2f_4_k_cu_9e0a45c04cuda3std6ranges3__45__cpo8distanceE - _ZN34_INTERNAL_b5a49a2f_4_k_cu_9e0a45c04cuda3std3__47nulloptE)
_ZN34_INTERNAL_b5a49a2f_4_k_cu_9e0a45c04cuda3std3__47nulloptE:
	.zero		1
	.type		_ZN34_INTERNAL_b5a49a2f_4_k_cu_9e0a45c04cuda3std6ranges3__45__cpo8distanceE,@object
	.size		_ZN34_INTERNAL_b5a49a2f_4_k_cu_9e0a45c04cuda3std6ranges3__45__cpo8distanceE,(_ZN34_INTERNAL_b5a49a2f_4_k_cu_9e0a45c06thrust24THRUST_300001_SM_1000_NS12placeholders2_6E - _ZN34_INTERNAL_b5a49a2f_4_k_cu_9e0a45c04cuda3std6ranges3__45__cpo8distanceE)
_ZN34_INTERNAL_b5a49a2f_4_k_cu_9e0a45c04cuda3std6ranges3__45__cpo8distanceE:
	.zero		1
	.type		_ZN34_INTERNAL_b5a49a2f_4_k_cu_9e0a45c06thrust24THRUST_300001_SM_1000_NS12placeholders2_6E,@object
	.size		_ZN34_INTERNAL_b5a49a2f_4_k_cu_9e0a45c06thrust24THRUST_300001_SM_1000_NS12placeholders2_6E,(_ZN34_INTERNAL_b5a49a2f_4_k_cu_9e0a45c04cuda3std3__45__cpo4cendE - _ZN34_INTERNAL_b5a49a2f_4_k_cu_9e0a45c06thrust24THRUST_300001_SM_1000_NS12placeholders2_6E)
_ZN34_INTERNAL_b5a49a2f_4_k_cu_9e0a45c06thrust24THRUST_300001_SM_1000_NS12placeholders2_6E:
	.zero		1
	.type		_ZN34_INTERNAL_b5a49a2f_4_k_cu_9e0a45c04cuda3std3__45__cpo4cendE,@object
	.size		_ZN34_INTERNAL_b5a49a2f_4_k_cu_9e0a45c04cuda3std3__45__cpo4cendE,(_ZN34_INTERNAL_b5a49a2f_4_k_cu_9e0a45c04cuda3std6ranges3__45__cpo4cendE - _ZN34_INTERNAL_b5a49a2f_4_k_cu_9e0a45c04cuda3std3__45__cpo4cendE)
_ZN34_INTERNAL_b5a49a2f_4_k_cu_9e0a45c04cuda3std3__45__cpo4cendE:
	.zero		1
	.type		_ZN34_INTERNAL_b5a49a2f_4_k_cu_9e0a45c04cuda3std6ranges3__45__cpo4cendE,@object
	.size		_ZN34_INTERNAL_b5a49a2f_4_k_cu_9e0a45c04cuda3std6ranges3__45__cpo4cendE,(_ZN34_INTERNAL_b5a49a2f_4_k_cu_9e0a45c04cuda3std3__420unreachable_sentinelE - _ZN34_INTERNAL_b5a49a2f_4_k_cu_9e0a45c04cuda3std6ranges3__45__cpo4cendE)
_ZN34_INTERNAL_b5a49a2f_4_k_cu_9e0a45c04cuda3std6ranges3__45__cpo4cendE:
	.zero		1
	.type		_ZN34_INTERNAL_b5a49a2f_4_k_cu_9e0a45c04cuda3std3__420unreachable_sentinelE,@object
	.size		_ZN34_INTERNAL_b5a49a2f_4_k_cu_9e0a45c04cuda3std3__420unreachable_sentinelE,(_ZN34_INTERNAL_b5a49a2f_4_k_cu_9e0a45c04cuda3std6ranges3__45__cpo5ssizeE - _ZN34_INTERNAL_b5a49a2f_4_k_cu_9e0a45c04cuda3std3__420unreachable_sentinelE)
_ZN34_INTERNAL_b5a49a2f_4_k_cu_9e0a45c04cuda3std3__420unreachable_sentinelE:
	.zero		1
	.type		_ZN34_INTERNAL_b5a49a2f_4_k_cu_9e0a45c04cuda3std6ranges3__45__cpo5ssizeE,@object
	.size		_ZN34_INTERNAL_b5a49a2f_4_k_cu_9e0a45c04cuda3std6ranges3__45__cpo5ssizeE,(_ZN34_INTERNAL_b5a49a2f_4_k_cu_9e0a45c06thrust24THRUST_300001_SM_1000_NS12placeholders3_10E - _ZN34_INTERNAL_b5a49a2f_4_k_cu_9e0a45c04cuda3std6ranges3__45__cpo5ssizeE)
_ZN34_INTERNAL_b5a49a2f_4_k_cu_9e0a45c04cuda3std6ranges3__45__cpo5ssizeE:
	.zero		1
	.type		_ZN34_INTERNAL_b5a49a2f_4_k_cu_9e0a45c06thrust24THRUST_300001_SM_1000_NS12placeholders3_10E,@object
	.size		_ZN34_INTERNAL_b5a49a2f_4_k_cu_9e0a45c06thrust24THRUST_300001_SM_1000_NS12placeholders3_10E,(_ZN34_INTERNAL_b5a49a2f_4_k_cu_9e0a45c04cuda3std3__45__cpo5crendE - _ZN34_INTERNAL_b5a49a2f_4_k_cu_9e0a45c06thrust24THRUST_300001_SM_1000_NS12placeholders3_10E)
_ZN34_INTERNAL_b5a49a2f_4_k_cu_9e0a45c06thrust24THRUST_300001_SM_1000_NS12placeholders3_10E:
	.zero		1
	.type		_ZN34_INTERNAL_b5a49a2f_4_k_cu_9e0a45c04cuda3std3__45__cpo5crendE,@object
	.size		_ZN34_INTERNAL_b5a49a2f_4_k_cu_9e0a45c04cuda3std3__45__cpo5crendE,(_ZN34_INTERNAL_b5a49a2f_4_k_cu_9e0a45c04cuda3std6ranges3__45__cpo4prevE - _ZN34_INTERNAL_b5a49a2f_4_k_cu_9e0a45c04cuda3std3__45__cpo5crendE)
_ZN34_INTERNAL_b5a49a2f_4_k_cu_9e0a45c04cuda3std3__45__cpo5crendE:
	.zero		1
	.type		_ZN34_INTERNAL_b5a49a2f_4_k_cu_9e0a45c04cuda3std6ranges3__45__cpo4prevE,@object
	.size		_ZN34_INTERNAL_b5a49a2f_4_k_cu_9e0a45c04cuda3std6ranges3__45__cpo4prevE,(_ZN34_INTERNAL_b5a49a2f_4_k_cu_9e0a45c04cuda3std6ranges3__45__cpo9iter_moveE - _ZN34_INTERNAL_b5a49a2f_4_k_cu_9e0a45c04cuda3std6ranges3__45__cpo4prevE)
_ZN34_INTERNAL_b5a49a2f_4_k_cu_9e0a45c04cuda3std6ranges3__45__cpo4prevE:
	.zero		1
	.type		_ZN34_INTERNAL_b5a49a2f_4_k_cu_9e0a45c04cuda3std6ranges3__45__cpo9iter_moveE,@object
	.size		_ZN34_INTERNAL_b5a49a2f_4_k_cu_9e0a45c04cuda3std6ranges3__45__cpo9iter_moveE,(_ZN34_INTERNAL_b5a49a2f_4_k_cu_9e0a45c06thrust24THRUST_300001_SM_1000_NS12placeholders2_2E - _ZN34_INTERNAL_b5a49a2f_4_k_cu_9e0a45c04cuda3std6ranges3__45__cpo9iter_moveE)
_ZN34_INTERNAL_b5a49a2f_4_k_cu_9e0a45c04cuda3std6ranges3__45__cpo9iter_moveE:
	.zero		1
	.type		_ZN34_INTERNAL_b5a49a2f_4_k_cu_9e0a45c06thrust24THRUST_300001_SM_1000_NS12placeholders2_2E,@object
	.size		_ZN34_INTERNAL_b5a49a2f_4_k_cu_9e0a45c06thrust24THRUST_300001_SM_1000_NS12placeholders2_2E,(_ZN34_INTERNAL_b5a49a2f_4_k_cu_9e0a45c06thrust24THRUST_300001_SM_1000_NS12placeholders2_4E - _ZN34_INTERNAL_b5a49a2f_4_k_cu_9e0a45c06thrust24THRUST_300001_SM_1000_NS12placeholders2_2E)
_ZN34_INTERNAL_b5a49a2f_4_k_cu_9e0a45c06thrust24THRUST_300001_SM_1000_NS12placeholders2_2E:
	.zero		1
	.type		_ZN34_INTERNAL_b5a49a2f_4_k_cu_9e0a45c06thrust24THRUST_300001_SM_1000_NS12placeholders2_4E,@object
	.size		_ZN34_INTERNAL_b5a49a2f_4_k_cu_9e0a45c06thrust24THRUST_300001_SM_1000_NS12placeholders2_4E,(_ZN34_INTERNAL_b5a49a2f_4_k_cu_9e0a45c04cuda3std3__45__cpo3endE - _ZN34_INTERNAL_b5a49a2f_4_k_cu_9e0a45c06thrust24THRUST_300001_SM_1000_NS12placeholders2_4E)
_ZN34_INTERNAL_b5a49a2f_4_k_cu_9e0a45c06thrust24THRUST_300001_SM_1000_NS12placeholders2_4E:
	.zero		1
	.type		_ZN34_INTERNAL_b5a49a2f_4_k_cu_9e0a45c04cuda3std3__45__cpo3endE,@object
	.size		_ZN34_INTERNAL_b5a49a2f_4_k_cu_9e0a45c04cuda3std3__45__cpo3endE,(_ZN34_INTERNAL_b5a49a2f_4_k_cu_9e0a45c04cuda3std6ranges3__45__cpo3endE - _ZN34_INTERNAL_b5a49a2f_4_k_cu_9e0a45c04cuda3std3__45__cpo3endE)
_ZN34_INTERNAL_b5a49a2f_4_k_cu_9e0a45c04cuda3std3__45__cpo3endE:
	.zero		1
	.type		_ZN34_INTERNAL_b5a49a2f_4_k_cu_9e0a45c04cuda3std6ranges3__45__cpo3endE,@object
	.size		_ZN34_INTERNAL_b5a49a2f_4_k_cu_9e0a45c04cuda3std6ranges3__45__cpo3endE,(_ZN34_INTERNAL_b5a49a2f_4_k_cu_9e0a45c04cuda3std3__419piecewise_constructE - _ZN34_INTERNAL_b5a49a2f_4_k_cu_9e0a45c04cuda3std6ranges3__45__cpo3endE)
_ZN34_INTERNAL_b5a49a2f_4_k_cu_9e0a45c04cuda3std6ranges3__45__cpo3endE:
	.zero		1
	.type		_ZN34_INTERNAL_b5a49a2f_4_k_cu_9e0a45c04cuda3std3__419piecewise_constructE,@object
	.size		_ZN34_INTERNAL_b5a49a2f_4_k_cu_9e0a45c04cuda3std3__419piecewise_constructE,(_ZN34_INTERNAL_b5a49a2f_4_k_cu_9e0a45c04cuda3std6ranges3__45__cpo5cdataE - _ZN34_INTERNAL_b5a49a2f_4_k_cu_9e0a45c04cuda3std3__419piecewise_constructE)
_ZN34_INTERNAL_b5a49a2f_4_k_cu_9e0a45c04cuda3std3__419piecewise_constructE:
	.zero		1
	.type		_ZN34_INTERNAL_b5a49a2f_4_k_cu_9e0a45c04cuda3std6ranges3__45__cpo5cdataE,@object
	.size		_ZN34_INTERNAL_b5a49a2f_4_k_cu_9e0a45c04cuda3std6ranges3__45__cpo5cdataE,(_ZN34_INTERNAL_b5a49a2f_4_k_cu_9e0a45c06thrust24THRUST_300001_SM_1000_NS12placeholders2_8E - _ZN34_INTERNAL_b5a49a2f_4_k_cu_9e0a45c04cuda3std6ranges3__45__cpo5cdataE)
_ZN34_INTERNAL_b5a49a2f_4_k_cu_9e0a45c04cuda3std6ranges3__45__cpo5cdataE:
	.zero		1
	.type		_ZN34_INTERNAL_b5a49a2f_4_k_cu_9e0a45c06thrust24THRUST_300001_SM_1000_NS12placeholders2_8E,@object
	.size		_ZN34_INTERNAL_b5a49a2f_4_k_cu_9e0a45c06thrust24THRUST_300001_SM_1000_NS12placeholders2_8E,(_ZN34_INTERNAL_b5a49a2f_4_k_cu_9e0a45c04cuda3std3__45__cpo4rendE - _ZN34_INTERNAL_b5a49a2f_4_k_cu_9e0a45c06thrust24THRUST_300001_SM_1000_NS12placeholders2_8E)
_ZN34_INTERNAL_b5a49a2f_4_k_cu_9e0a45c06thrust24THRUST_300001_SM_1000_NS12placeholders2_8E:
	.zero		1
	.type		_ZN34_INTERNAL_b5a49a2f_4_k_cu_9e0a45c04cuda3std3__45__cpo4rendE,@object
	.size		_ZN34_INTERNAL_b5a49a2f_4_k_cu_9e0a45c04cuda3std3__45__cpo4rendE,(_ZN34_INTERNAL_b5a49a2f_4_k_cu_9e0a45c04cuda3std6ranges3__45__cpo9iter_swapE - _ZN34_INTERNAL_b5a49a2f_4_k_cu_9e0a45c04cuda3std3__45__cpo4rendE)
_ZN34_INTERNAL_b5a49a2f_4_k_cu_9e0a45c04cuda3std3__45__cpo4rendE:
	.zero		1
	.type		_ZN34_INTERNAL_b5a49a2f_4_k_cu_9e0a45c04cuda3std6ranges3__45__cpo9iter_swapE,@object
	.size		_ZN34_INTERNAL_b5a49a2f_4_k_cu_9e0a45c04cuda3std6ranges3__45__cpo9iter_swapE,(_ZN34_INTERNAL_b5a49a2f_4_k_cu_9e0a45c04cuda3std3__48unexpectE - _ZN34_INTERNAL_b5a49a2f_4_k_cu_9e0a45c04cuda3std6ranges3__45__cpo9iter_swapE)
_ZN34_INTERNAL_b5a49a2f_4_k_cu_9e0a45c04cuda3std6ranges3__45__cpo9iter_swapE:
	.zero		1
	.type		_ZN34_INTERNAL_b5a49a2f_4_k_cu_9e0a45c04cuda3std3__48unexpectE,@object
	.size		_ZN34_INTERNAL_b5a49a2f_4_k_cu_9e0a45c04cuda3std3__48unexpectE,(_ZN34_INTERNAL_b5a49a2f_4_k_cu_9e0a45c06thrust24THRUST_300001_SM_1000_NS6system6detail10sequential3seqE - _ZN34_INTERNAL_b5a49a2f_4_k_cu_9e0a45c04cuda3std3__48unexpectE)
_ZN34_INTERNAL_b5a49a2f_4_k_cu_9e0a45c04cuda3std3__48unexpectE:
	.zero		1
	.type		_ZN34_INTERNAL_b5a49a2f_4_k_cu_9e0a45c06thrust24THRUST_300001_SM_1000_NS6system6detail10sequential3seqE,@object
	.size		_ZN34_INTERNAL_b5a49a2f_4_k_cu_9e0a45c06thrust24THRUST_300001_SM_1000_NS6system6detail10sequential3seqE,(.L_29 - _ZN34_INTERNAL_b5a49a2f_4_k_cu_9e0a45c06thrust24THRUST_300001_SM_1000_NS6system6detail10sequential3seqE)
_ZN34_INTERNAL_b5a49a2f_4_k_cu_9e0a45c06thrust24THRUST_300001_SM_1000_NS6system6detail10sequential3seqE:
	.zero		1
.L_29:


//--------------------- .nv.shared._ZN3cub18CUB_300001_SM_10006detail6reduce18DeviceReduceKernelINS2_10policy_hubIdjN4cuda3__47maximumIvEEE10Policy1000EPdjS8_dNS5_3std3__410__identityEEEvT0_PT3_T1_NS0_13GridEvenShareISI_EET2_T4_ --------------------------
	.section	.nv.shared._ZN3cub18CUB_300001_SM_10006detail6reduce18DeviceReduceKernelINS2_10policy_hubIdjN4cuda3__47maximumIvEEE10Policy1000EPdjS8_dNS5_3std3__410__identityEEEvT0_PT3_T1_NS0_13GridEvenShareISI_EET2_T4_,"aw",@nobits
	.sectionflags	@""
	.align	8
.nv.shared._ZN3cub18CUB_300001_SM_10006detail6reduce18DeviceReduceKernelINS2_10policy_hubIdjN4cuda3__47maximumIvEEE10Policy1000EPdjS8_dNS5_3std3__410__identityEEEvT0_PT3_T1_NS0_13GridEvenShareISI_EET2_T4_:
	.zero		1104


//--------------------- .nv.shared._ZN3cub18CUB_300001_SM_10006detail6reduce28DeviceReduceSingleTileKernelINS2_10policy_hubIdjN4cuda3__47maximumIvEEE10Policy1000EPdSB_jS8_ddNS5_3std3__410__identityEEEvT0_T1_T2_T3_T4_T6_ --------------------------
	.section	.nv.shared._ZN3cub18CUB_300001_SM_10006detail6reduce28DeviceReduceSingleTileKernelINS2_10policy_hubIdjN4cuda3__47maximumIvEEE10Policy1000EPdSB_jS8_ddNS5_3std3__410__identityEEEvT0_T1_T2_T3_T4_T6_,"aw",@nobits
	.sectionflags	@""
	.align	8
.nv.shared._ZN3cub18CUB_300001_SM_10006detail6reduce28DeviceReduceSingleTileKernelINS2_10policy_hubIdjN4cuda3__47maximumIvEEE10Policy1000EPdSB_jS8_ddNS5_3std3__410__identityEEEvT0_T1_T2_T3_T4_T6_:
	.zero		1104


//--------------------- .nv.constant0._ZN3cub18CUB_300001_SM_10006detail6reduce28DeviceReduceSingleTileKernelINS2_10policy_hubIdjN4cuda3__47maximumIvEEE10Policy1000EPdSB_iS8_ddNS5_3std3__410__identityEEEvT0_T1_T2_T3_T4_T6_ --------------------------
	.section	.nv.constant0._ZN3cub18CUB_300001_SM_10006detail6reduce28DeviceReduceSingleTileKernelINS2_10policy_hubIdjN4cuda3__47maximumIvEEE10Policy1000EPdSB_iS8_ddNS5_3std3__410__identityEEEvT0_T1_T2_T3_T4_T6_,"a",@progbits
	.sectionflags	@""
	.align	4
.nv.constant0._ZN3cub18CUB_300001_SM_10006detail6reduce28DeviceReduceSingleTileKernelINS2_10policy_hubIdjN4cuda3__47maximumIvEEE10Policy1000EPdSB_iS8_ddNS5_3std3__410__identityEEEvT0_T1_T2_T3_T4_T6_:
	.zero		929


//--------------------- .nv.constant0._ZN3cub18CUB_300001_SM_10006detail6reduce18DeviceReduceKernelINS2_10policy_hubIdjN4cuda3__47maximumIvEEE10Policy1000EPdjS8_dNS5_3std3__410__identityEEEvT0_PT3_T1_NS0_13GridEvenShareISI_EET2_T4_ --------------------------
	.section	.nv.constant0._ZN3cub18CUB_300001_SM_10006detail6reduce18DeviceReduceKernelINS2_10policy_hubIdjN4cuda3__47maximumIvEEE10Policy1000EPdjS8_dNS5_3std3__410__identityEEEvT0_PT3_T1_NS0_13GridEvenShareISI_EET2_T4_,"a",@progbits
	.sectionflags	@""
	.align	4
.nv.constant0._ZN3cub18CUB_300001_SM_10006detail6reduce18DeviceReduceKernelINS2_10policy_hubIdjN4cuda3__47maximumIvEEE10Policy1000EPdjS8_dNS5_3std3__410__identityEEEvT0_PT3_T1_NS0_13GridEvenShareISI_EET2_T4_:
	.zero		958


//--------------------- .nv.constant0._ZN3cub18CUB_300001_SM_10006detail6reduce28DeviceReduceSingleTileKernelINS2_10policy_hubIdjN4cuda3__47maximumIvEEE10Policy1000EPdSB_jS8_ddNS5_3std3__410__identityEEEvT0_T1_T2_T3_T4_T6_ --------------------------
	.section	.nv.constant0._ZN3cub18CUB_300001_SM_10006detail6reduce28DeviceReduceSingleTileKernelINS2_10policy_hubIdjN4cuda3__47maximumIvEEE10Policy1000EPdSB_jS8_ddNS5_3std3__410__identityEEEvT0_T1_T2_T3_T4_T6_,"a",@progbits
	.sectionflags	@""
	.align	4
.nv.constant0._ZN3cub18CUB_300001_SM_10006detail6reduce28DeviceReduceSingleTileKernelINS2_10policy_hubIdjN4cuda3__47maximumIvEEE10Policy1000EPdSB_jS8_ddNS5_3std3__410__identityEEEvT0_T1_T2_T3_T4_T6_:
	.zero		929


//--------------------- .nv.constant0._ZN3cub18CUB_300001_SM_10006detail11EmptyKernelIvEEvv --------------------------
	.section	.nv.constant0._ZN3cub18CUB_300001_SM_10006detail11EmptyKernelIvEEvv,"a",@progbits
	.sectionflags	@""
	.align	4
.nv.constant0._ZN3cub18CUB_300001_SM_10006detail11EmptyKernelIvEEvv:
	.zero		896


//--------------------- .nv.constant0._Z4fillPdS_i --------------------------
	.section	.nv.constant0._Z4fillPdS_i,"a",@progbits
	.sectionflags	@""
	.align	4
.nv.constant0._Z4fillPdS_i:
	.zero		916


//--------------------- .nv.constant0._Z9findErrorPdS_S_m --------------------------
	.section	.nv.constant0._Z9findErrorPdS_S_m,"a",@progbits
	.sectionflags	@""
	.align	4
.nv.constant0._Z9findErrorPdS_S_m:
	.zero		928


//--------------------- .nv.constant0._Z4calcPdS_i --------------------------
	.section	.nv.constant0._Z4calcPdS_i,"a",@progbits
	.sectionflags	@""
	.align	4
.nv.constant0._Z4calcPdS_i:
	.zero		916


//--------------------- SYMBOLS --------------------------

	.type		.nv.reservedSmem.offset0,@object
	.size		.nv.reservedSmem.offset0,0x4
	.type		.nv.reservedSmem.cap,@object
	.size		.nv.reservedSmem.cap,0x4
